def matmul_kernel(
    a_ptr,
    b_ptr,
    c_ptr,
    M,
    N,
    K,
    stride_am,
    stride_ak,
    stride_bk,
    stride_bn,
    stride_cm,
    stride_cn,
    BLOCK_M: tl.constexpr,
    BLOCK_N: tl.constexpr,
    BLOCK_K: tl.constexpr,
    GROUP_M: tl.constexpr,
):
    pid = tl.program_id(axis=0)
    num_pid_m = tl.cdiv(M, BLOCK_M)
    num_pid_n = tl.cdiv(N, BLOCK_N)
    num_pid_in_group = GROUP_M * num_pid_n
    group_id = pid // num_pid_in_group
    first_pid_m = group_id * GROUP_M
    group_size_m = min(num_pid_m - first_pid_m, GROUP_M)
    pid_m = first_pid_m + ((pid % num_pid_in_group) % group_size_m)
    pid_n = (pid % num_pid_in_group) // group_size_m

    offs_am = (pid_m * BLOCK_M + tl.arange(0, BLOCK_M)) % M
    offs_bn = (pid_n * BLOCK_N + tl.arange(0, BLOCK_N)) % N
    offs_k = tl.arange(0, BLOCK_K)
    a_ptrs = a_ptr + offs_am[:, None] * stride_am + offs_k[None, :] * stride_ak
    b_ptrs = b_ptr + offs_k[:, None] * stride_bk + offs_bn[None, :] * stride_bn

    acc = tl.zeros((BLOCK_M, BLOCK_N), dtype=tl.float32)
    for kk in range(0, tl.cdiv(K, BLOCK_K)):
        a = tl.load(a_ptrs, mask=offs_k[None, :] < K - kk * BLOCK_K, other=0.0)
        b = tl.load(b_ptrs, mask=offs_k[:, None] < K - kk * BLOCK_K, other=0.0)
        acc = tl.dot(a, b, acc)
        a_ptrs += BLOCK_K * stride_ak
        b_ptrs += BLOCK_K * stride_bk

    c = acc.to(c_ptr.dtype.element_ty)
    offs_cm = pid_m * BLOCK_M + tl.arange(0, BLOCK_M)
    offs_cn = pid_n * BLOCK_N + tl.arange(0, BLOCK_N)
    c_ptrs = c_ptr + offs_cm[:, None] * stride_cm + offs_cn[None, :] * stride_cn
    mask = (offs_cm[:, None] < M) & (offs_cn[None, :] < N)
    tl.store(c_ptrs, c, mask=mask)

# config = {"BLOCK_K": 64, "BLOCK_M": 128, "BLOCK_N": 512, "GROUP_M": 4, "arch": "sm_100", "dtype": "fp8e5m2", "num_ctas": 1, "num_stages": 3, "num_warps": 4}
# arch = sm_100


// ===== COMPILED SASS (sm_100a) =====

	.target	sm_100a

	.elftype	@"ET_EXEC"


//--------------------- .note.nv.tkinfo           --------------------------
	.section	.note.nv.tkinfo,"",@"SHT_NOTE"
	.sectionflags	@"SHF_NOTE_NV_TKINFO"
	.tkinfo
        /*0018*/ 	.word	0x00000081
        /*0030*/ 	.string	""
        /*0030*/ 	.string	"ptxas-blackwell"
        /*0030*/ 	.string	"Cuda compilation tools, release 12.9, V12.9.86"
        /*0030*/ 	.string	"Build cuda_12.9.r12.9/compiler.36037853_0"
        /*0030*/ 	.string	"-v  -suppress-debug-info  -lineinfo  -arch sm_100a "



//--------------------- .note.nv.cuver            --------------------------
	.section	.note.nv.cuver,"",@"SHT_NOTE"
	.sectionflags	@"SHF_NOTE_NV_CUVER"
        /*0018*/ 	.short	0x0001
        /*001a*/ 	.short	0x0064
        /*001c*/ 	.short	0x0001
        /*001e*/ 	.short	0x0000
        /*0020*/ 	.short	0x0001
        /*0022*/ 	.short	0x0000


//--------------------- .nv.info                  --------------------------
	.section	.nv.info,"",@"SHT_CUDA_INFO"
	.align	4


	//----- nvinfo : EIATTR_REGCOUNT
	.align		4
        /*0000*/ 	.byte	0x04, 0x2f
        /*0002*/ 	.short	(.L_4 - .L_3)
	.align		4
.L_3:
        /*0004*/ 	.word	index@(matmul_kernel)
        /*0008*/ 	.word	0x00000060


	//----- nvinfo : EIATTR_FRAME_SIZE
	.align		4
.L_4:
        /*000c*/ 	.byte	0x04, 0x11
        /*000e*/ 	.short	(.L_6 - .L_5)
	.align		4
.L_5:
        /*0010*/ 	.word	index@($__internal_2_$__cuda_sm10x_tcgen05_guardrail_trap_unallocated_columns_being_dealloced)
        /*0014*/ 	.word	0x000011d0


	//----- nvinfo : EIATTR_FRAME_SIZE
	.align		4
.L_6:
        /*0018*/ 	.byte	0x04, 0x11
        /*001a*/ 	.short	(.L_8 - .L_7)
	.align		4
.L_7:
        /*001c*/ 	.word	index@($__internal_1_$__cuda_sm10x_tcgen05_guardrail_trap_phase_invalid_during_alloc)
        /*0020*/ 	.word	0x000011d0


	//----- nvinfo : EIATTR_FRAME_SIZE
	.align		4
.L_8:
        /*0024*/ 	.byte	0x04, 0x11
        /*0026*/ 	.short	(.L_10 - .L_9)
	.align		4
.L_9:
        /*0028*/ 	.word	index@($__internal_0_$__cuda_sm10x_tcgen05_guardrail_trap_col_being_dealloced_not_returned_by_alloc)
        /*002c*/ 	.word	0x000011d0


	//----- nvinfo : EIATTR_FRAME_SIZE
	.align		4
.L_10:
        /*0030*/ 	.byte	0x04, 0x11
        /*0032*/ 	.short	(.L_12 - .L_11)
	.align		4
.L_11:
        /*0034*/ 	.word	index@(matmul_kernel)
        /*0038*/ 	.word	0x000011d0


	//----- nvinfo : EIATTR_MIN_STACK_SIZE
	.align		4
.L_12:
        /*003c*/ 	.byte	0x04, 0x12
        /*003e*/ 	.short	(.L_14 - .L_13)
	.align		4
.L_13:
        /*0040*/ 	.word	index@(matmul_kernel)
        /*0044*/ 	.word	0x000011d0
.L_14:


//--------------------- .nv.info.matmul_kernel    --------------------------
	.section	.nv.info.matmul_kernel,"",@"SHT_CUDA_INFO"
	.sectionflags	@""
	.align	4


	//----- nvinfo : EIATTR_CUDA_API_VERSION
	.align		4
        /*0000*/ 	.byte	0x04, 0x37
        /*0002*/ 	.short	(.L_16 - .L_15)
.L_15:
        /*0004*/ 	.word	0x00000081


	//----- nvinfo : EIATTR_KPARAM_INFO
	.align		4
.L_16:
        /*0008*/ 	.byte	0x04, 0x17
        /*000a*/ 	.short	(.L_18 - .L_17)
.L_17:
        /*000c*/ 	.word	0x00000000
        /*0010*/ 	.short	0x000d
        /*0012*/ 	.short	0x0048
        /*0014*/ 	.byte	0x00, 0xf4, 0x21, 0x00


	//----- nvinfo : EIATTR_KPARAM_INFO
	.align		4
.L_18:
        /*0018*/ 	.byte	0x04, 0x17
        /*001a*/ 	.short	(.L_20 - .L_19)
.L_19:
        /*001c*/ 	.word	0x00000000
        /*0020*/ 	.short	0x000c
        /*0022*/ 	.short	0x0040
        /*0024*/ 	.byte	0x00, 0xf4, 0x21, 0x00


	//----- nvinfo : EIATTR_KPARAM_INFO
	.align		4
.L_20:
        /*0028*/ 	.byte	0x04, 0x17
        /*002a*/ 	.short	(.L_22 - .L_21)
.L_21:
        /*002c*/ 	.word	0x00000000
        /*0030*/ 	.short	0x000b
        /*0032*/ 	.short	0x0038
        /*0034*/ 	.byte	0x00, 0xf0, 0x11, 0x00


	//----- nvinfo : EIATTR_KPARAM_INFO
	.align		4
.L_22:
        /*0038*/ 	.byte	0x04, 0x17
        /*003a*/ 	.short	(.L_24 - .L_23)
.L_23:
        /*003c*/ 	.word	0x00000000
        /*0040*/ 	.short	0x000a
        /*0042*/ 	.short	0x0034
        /*0044*/ 	.byte	0x00, 0xf0, 0x11, 0x00


	//----- nvinfo : EIATTR_KPARAM_INFO
	.align		4
.L_24:
        /*0048*/ 	.byte	0x04, 0x17
        /*004a*/ 	.short	(.L_26 - .L_25)
.L_25:
        /*004c*/ 	.word	0x00000000
        /*0050*/ 	.short	0x0009
        /*0052*/ 	.short	0x0030
        /*0054*/ 	.byte	0x00, 0xf0, 0x11, 0x00


	//----- nvinfo : EIATTR_KPARAM_INFO
	.align		4
.L_26:
        /*0058*/ 	.byte	0x04, 0x17
        /*005a*/ 	.short	(.L_28 - .L_27)
.L_27:
        /*005c*/ 	.word	0x00000000
        /*0060*/ 	.short	0x0008
        /*0062*/ 	.short	0x002c
        /*0064*/ 	.byte	0x00, 0xf0, 0x11, 0x00


	//----- nvinfo : EIATTR_KPARAM_INFO
	.align		4
.L_28:
        /*0068*/ 	.byte	0x04, 0x17
        /*006a*/ 	.short	(.L_30 - .L_29)
.L_29:
        /*006c*/ 	.word	0x00000000
        /*0070*/ 	.short	0x0007
        /*0072*/ 	.short	0x0028
        /*0074*/ 	.byte	0x00, 0xf0, 0x11, 0x00


	//----- nvinfo : EIATTR_KPARAM_INFO
	.align		4
.L_30:
        /*0078*/ 	.byte	0x04, 0x17
        /*007a*/ 	.short	(.L_32 - .L_31)
.L_31:
        /*007c*/ 	.word	0x00000000
        /*0080*/ 	.short	0x0006
        /*0082*/ 	.short	0x0024
        /*0084*/ 	.byte	0x00, 0xf0, 0x11, 0x00


	//----- nvinfo : EIATTR_KPARAM_INFO
	.align		4
.L_32:
        /*0088*/ 	.byte	0x04, 0x17
        /*008a*/ 	.short	(.L_34 - .L_33)
.L_33:
        /*008c*/ 	.word	0x00000000
        /*0090*/ 	.short	0x0005
        /*0092*/ 	.short	0x0020
        /*0094*/ 	.byte	0x00, 0xf0, 0x11, 0x00


	//----- nvinfo : EIATTR_KPARAM_INFO
	.align		4
.L_34:
        /*0098*/ 	.byte	0x04, 0x17
        /*009a*/ 	.short	(.L_36 - .L_35)
.L_35:
        /*009c*/ 	.word	0x00000000
        /*00a0*/ 	.short	0x0004
        /*00a2*/ 	.short	0x001c
        /*00a4*/ 	.byte	0x00, 0xf0, 0x11, 0x00


	//----- nvinfo : EIATTR_KPARAM_INFO
	.align		4
.L_36:
        /*00a8*/ 	.byte	0x04, 0x17
        /*00aa*/ 	.short	(.L_38 - .L_37)
.L_37:
        /*00ac*/ 	.word	0x00000000
        /*00b0*/ 	.short	0x0003
        /*00b2*/ 	.short	0x0018
        /*00b4*/ 	.byte	0x00, 0xf0, 0x11, 0x00


	//----- nvinfo : EIATTR_KPARAM_INFO
	.align		4
.L_38:
        /*00b8*/ 	.byte	0x04, 0x17
        /*00ba*/ 	.short	(.L_40 - .L_39)
.L_39:
        /*00bc*/ 	.word	0x00000000
        /*00c0*/ 	.short	0x0002
        /*00c2*/ 	.short	0x0010
        /*00c4*/ 	.byte	0x00, 0xf4, 0x21, 0x00


	//----- nvinfo : EIATTR_KPARAM_INFO
	.align		4
.L_40:
        /*00c8*/ 	.byte	0x04, 0x17
        /*00ca*/ 	.short	(.L_42 - .L_41)
.L_41:
        /*00cc*/ 	.word	0x00000000
        /*00d0*/ 	.short	0x0001
        /*00d2*/ 	.short	0x0008
        /*00d4*/ 	.byte	0x00, 0xf4, 0x21, 0x00


	//----- nvinfo : EIATTR_KPARAM_INFO
	.align		4
.L_42:
        /*00d8*/ 	.byte	0x04, 0x17
        /*00da*/ 	.short	(.L_44 - .L_43)
.L_43:
        /*00dc*/ 	.word	0x00000000
        /*00e0*/ 	.short	0x0000
        /*00e2*/ 	.short	0x0000
        /*00e4*/ 	.byte	0x00, 0xf4, 0x21, 0x00


	//----- nvinfo : EIATTR_AT_ENTRY_FRAGMENTS
	.align		4
.L_44:
        /*00e8*/ 	.byte	0x04, 0x4f
        /*00ea*/ 	.short	(.L_46 - .L_45)


	//   ....[0]....
.L_45:
        /*00ec*/ 	.word	0x00000004


	//----- nvinfo : EIATTR_RESERVED_SMEM_USED
	.align		4
.L_46:
        /*00f0*/ 	.byte	0x01, 0x41
	.zero		2


	//----- nvinfo : EIATTR_SPARSE_MMA_MASK
	.align		4
        /*00f4*/ 	.byte	0x03, 0x50
        /*00f6*/ 	.short	0x0000


	//----- nvinfo : EIATTR_TCGEN05_1CTA_USED
	.align		4
        /*00f8*/ 	.byte	0x01, 0x51
	.zero		2


	//----- nvinfo : EIATTR_MAXREG_COUNT
	.align		4
        /*00fc*/ 	.byte	0x03, 0x1b
        /*00fe*/ 	.short	0x00ff


	//----- nvinfo : EIATTR_NUM_BARRIERS
	.align		4
        /*0100*/ 	.byte	0x02, 0x4c
        /*0102*/ 	.byte	0x01
	.zero		1


	//----- nvinfo : EIATTR_ANNOTATIONS
	.align		4
        /*0104*/ 	.byte	0x04, 0x55
        /*0106*/ 	.short	(.L_48 - .L_47)


	//   ....[0]....
.L_47:
        /*0108*/ 	.word	0x00000001
        /*010c*/ 	.byte	0xd0, 0x03, 0x00, 0x00, 0x01, 0x00, 0x00, 0x00, 0xa0, 0x09, 0x00, 0x00, 0x01, 0x00, 0x00, 0x00
        /* <DEDUP_REMOVED lines=2833> */
        /*b22c*/ 	.byte	0x50, 0xb3, 0x04, 0x00


	//----- nvinfo : EIATTR_INT_WARP_WIDE_INSTR_OFFSETS
	.align		4
.L_48:
        /*b230*/ 	.byte	0x04, 0x31
        /*b232*/ 	.short	(.L_50 - .L_49)


	//   ....[0]....
.L_49:
        /*b234*/ 	.word	0x0000d9c0


	//   ....[1]....
        /*b238*/ 	.word	0x0000d9d0


	//   ....[2]....
        /*b23c*/ 	.word	0x0001b3c0


	//   ....[3]....
        /*b240*/ 	.word	0x0004b840


	//   ....[4]....
        /*b244*/ 	.word	0x0004b890


	//----- nvinfo : EIATTR_COOP_GROUP_MASK_REGIDS
	.align		4
.L_50:
        /*b248*/ 	.byte	0x04, 0x29
        /*b24a*/ 	.short	(.L_52 - .L_51)


	//   ....[0]....
.L_51:
        /*b24c*/ 	.word	0xffffffff


	//   ....[1]....
        /*b250*/ 	.word	0xffffffff


	//   ....[2]....
        /*b254*/ 	.word	0xffffffff


	//   ....[3]....
        /*b258*/ 	.word	0xffffffff


	//----- nvinfo : EIATTR_COOP_GROUP_INSTR_OFFSETS
	.align		4
.L_52:
        /*b25c*/ 	.byte	0x04, 0x28
        /*b25e*/ 	.short	(.L_54 - .L_53)


	//   ....[0]....
.L_53:
        /*b260*/ 	.word	0x00000070


	//   ....[1]....
        /*b264*/ 	.word	0x00000330


	//   ....[2]....
        /*b268*/ 	.word	0x0004b6d0


	//   ....[3]....
        /*b26c*/ 	.word	0x0004b940


	//----- nvinfo : EIATTR_VRC_CTA_INIT_COUNT
	.align		4
.L_54:
        /*b270*/ 	.byte	0x02, 0x4a
        /*b272*/ 	.byte	0x80
	.zero		1


	//----- nvinfo : EIATTR_MBARRIER_INSTR_OFFSETS
	.align		4
        /*b274*/ 	.byte	0x04, 0x39
        /*b276*/ 	.short	(.L_56 - .L_55)


	//   ....[0]....
.L_55:
        /*b278*/ 	.word	0x0000dc80
        /*b27c*/ 	.word	0x000000ff
        /*b280*/ 	.word	0x00000000
        /*b284*/ 	.short	0x0100
        /*b286*/ 	.byte	0x0b
	.zero		1


	//   ....[1]....
        /*b288*/ 	.word	0x0001b3f0
        /*b28c*/ 	.word	0x000000ff
        /*b290*/ 	.word	0x00014008
        /*b294*/ 	.short	0x0100
        /*b296*/ 	.byte	0x09
	.zero		1


	//   ....[2]....
        /*b298*/ 	.word	0x00023270
        /*b29c*/ 	.word	0x000000ff
        /*b2a0*/ 	.word	0x00000000
        /*b2a4*/ 	.short	0x010a
        /*b2a6*/ 	.byte	0x0b
	.zero		1


	//   ....[3]....
        /*b2a8*/ 	.word	0x000336e0
        /*b2ac*/ 	.word	0x000000ff
        /*b2b0*/ 	.word	0x00000000
        /*b2b4*/ 	.short	0x010a
        /*b2b6*/ 	.byte	0x0b
	.zero		1


	//   ....[4]....
        /*b2b8*/ 	.word	0x00033800
        /*b2bc*/ 	.word	0x000000ff
        /*b2c0*/ 	.word	0x00014000
        /*b2c4*/ 	.short	0x0108
        /*b2c6*/ 	.byte	0x09
	.zero		1


	//   ....[5]....
        /*b2c8*/ 	.word	0x000338f0
        /*b2cc*/ 	.word	0x000000ff
        /*b2d0*/ 	.word	0x00014008
        /*b2d4*/ 	.short	0x0108
        /*b2d6*/ 	.byte	0x09
	.zero		1


	//   ....[6]....
        /*b2d8*/ 	.word	0x0004b960
        /*b2dc*/ 	.word	0x000000ff
        /*b2e0*/ 	.word	0x00000000
        /*b2e4*/ 	.short	0x010a
        /*b2e6*/ 	.byte	0x0b
	.zero		1


	//   ....[7]....
        /*b2e8*/ 	.word	0x0004b990
        /*b2ec*/ 	.word	0x000000ff
        /*b2f0*/ 	.word	0x00000000
        /*b2f4*/ 	.short	0x010a
        /*b2f6*/ 	.byte	0x0b
	.zero		1


	//----- nvinfo : EIATTR_NUM_MBARRIERS
	.align		4
.L_56:
        /*b2f8*/ 	.byte	0x03, 0x38
        /*b2fa*/ 	.short	0x0002


	//----- nvinfo : EIATTR_EXIT_INSTR_OFFSETS
	.align		4
        /*b2fc*/ 	.byte	0x04, 0x1c
        /*b2fe*/ 	.short	(.L_58 - .L_57)


	//   ....[0]....
.L_57:
        /*b300*/ 	.word	0x0004b950


	//----- nvinfo : EIATTR_REQNTID
	.align		4
.L_58:
        /*b304*/ 	.byte	0x04, 0x10
        /*b306*/ 	.short	(.L_60 - .L_59)
.L_59:
        /*b308*/ 	.word	0x00000080
        /*b30c*/ 	.word	0x00000001
        /*b310*/ 	.word	0x00000001


	//----- nvinfo : EIATTR_CRS_STACK_SIZE
	.align		4
.L_60:
        /*b314*/ 	.byte	0x04, 0x1e
        /*b316*/ 	.short	(.L_62 - .L_61)
.L_61:
        /*b318*/ 	.word	0x00000000


	//----- nvinfo : EIATTR_CBANK_PARAM_SIZE
	.align		4
.L_62:
        /*b31c*/ 	.byte	0x03, 0x19
        /*b31e*/ 	.short	0x0050


	//----- nvinfo : EIATTR_PARAM_CBANK
	.align		4
        /*b320*/ 	.byte	0x04, 0x0a
        /*b322*/ 	.short	(.L_64 - .L_63)
	.align		4
.L_63:
        /*b324*/ 	.word	index@(.nv.constant0.matmul_kernel)
        /*b328*/ 	.short	0x0380
        /*b32a*/ 	.short	0x0050


	//----- nvinfo : EIATTR_SW_WAR
	.align		4
.L_64:
        /*b32c*/ 	.byte	0x04, 0x36
        /*b32e*/ 	.short	(.L_66 - .L_65)
.L_65:
        /*b330*/ 	.word	0x00000008
.L_66:


//--------------------- .nv.compat                --------------------------
	.section	.nv.compat,"",@"SHT_CUDA_COMPAT_INFO"
	.align	4
        /*0000*/ 	.byte	0x02, 0x02, 0x02, 0x00, 0x02, 0x05, 0x05, 0x00, 0x02, 0x03, 0x00, 0x00, 0x02, 0x06, 0x01, 0x00


//--------------------- .nv.callgraph             --------------------------
	.section	.nv.callgraph,"",@"SHT_CUDA_CALLGRAPH"
	.align	4
	.sectionentsize	8
	.align		4
        /*0000*/ 	.word	0x00000000
	.align		4
        /*0004*/ 	.word	0xffffffff
	.align		4
        /*0008*/ 	.word	0x00000000
	.align		4
        /*000c*/ 	.word	0xfffffffe
	.align		4
        /*0010*/ 	.word	0x00000000
	.align		4
        /*0014*/ 	.word	0xfffffffd
	.align		4
        /*0018*/ 	.word	0x00000000
	.align		4
        /*001c*/ 	.word	0xfffffffc


//--------------------- .text.matmul_kernel       --------------------------
	.section	.text.matmul_kernel,"ax",@progbits
	.align	128
        .global         matmul_kernel
        .type           matmul_kernel,@function
        .size           matmul_kernel,(.L_x_20 - matmul_kernel)
        .other          matmul_kernel,@"STO_CUDA_ENTRY STV_DEFAULT"
matmul_kernel:
.text.matmul_kernel:
[----:B------:R-:W0:Y:S01]  /*0000*/  LDC R1, c[0x0][0x37c] ;  /* 0x0000df00ff017b82 */ /* 0x000e220000000800 */
[----:B------:R-:W1:Y:S01]  /*0010*/  S2R R0, SR_TID.X ;  /* 0x0000000000007919 */ /* 0x000e620000002100 */
[----:B0-----:R-:W-:Y:S01]  /*0020*/  VIADD R1, R1, 0xffffee30 ;  /* 0xffffee3001017836 */ /* 0x001fe20000000000 */
[----:B-1----:R-:W-:-:S13]  /*0030*/  ISETP.GE.U32.AND P0, PT, R0, 0x20, PT ;  /* 0x000000200000780c */ /* 0x002fda0003f06070 */
[----:B------:R-:W-:Y:S02]  /*0040*/  VOTEU.ANY UP0, P0 ;  /* 0x0000000000ff7886 */ /* 0x000fe40000000100 */
[----:B------:R-:W-:Y:S05]  /*0050*/  BRA.U UP0, `(.L_x_0) ;  /* 0x0000000100b87547 */ /* 0x000fea000b800000 */
[----:B------:R-:W0:Y:S01]  /*0060*/  S2UR UR6, SR_CgaCtaId ;  /* 0x00000000000679c3 */ /* 0x000e220000008800 */
[----:B------:R-:W-:Y:S01]  /*0070*/  NOP ;  /* 0x0000000000007918 */ /* 0x000fe20000000000 */
[----:B------:R-:W-:Y:S02]  /*0080*/  UMOV UR4, 0x40 ;  /* 0x0000004000047882 */ /* 0x000fe40000000000 */
[----:B0-----:R-:W-:-:S09]  /*0090*/  ULEA UR4, UR6, UR4, 0x18 ;  /* 0x0000000406047291 */ /* 0x001fd2000f8ec0ff */
[----:B------:R-:W0:Y:S01]  /*00a0*/  LDS.U8 R0, [UR4] ;  /* 0x00000004ff007984 */ /* 0x000e220008000000 */
[----:B------:R-:W-:Y:S02]  /*00b0*/  UMOV UR4, 0x400 ;  /* 0x0000040000047882 */ /* 0x000fe40000000000 */
[----:B------:R-:W-:Y:S01]  /*00c0*/  ULEA UR4, UR6, UR4, 0x18 ;  /* 0x0000000406047291 */ /* 0x000fe2000f8ec0ff */
[----:B0-----:R-:W-:-:S13]  /*00d0*/  ISETP.NE.AND P0, PT, R0, RZ, PT ;  /* 0x000000ff0000720c */ /* 0x001fda0003f05270 */
[----:B------:R-:W-:Y:S05]  /*00e0*/  @P0 BRA `(.L_x_1) ;  /* 0x00000000007c0947 */ /* 0x000fea0003800000 */
[----:B------:R-:W-:-:S13]  /*00f0*/  ELECT P0, URZ, PT ;  /* 0x0000000000ff782f */ /* 0x000fda0003800000 */
[----:B------:R-:W-:Y:S05]  /*0100*/  @!P0 BRA `(.L_x_2) ;  /* 0x0000000000848947 */ /* 0x000fea0003800000 */
[----:B------:R-:W-:Y:S01]  /*0110*/  UMOV UR5, 0x10 ;  /* 0x0000001000057882 */ /* 0x000fe20000000000 */
[----:B------:R-:W-:Y:S02]  /*0120*/  IMAD.MOV.U32 R4, RZ, RZ, 0x1 ;  /* 0x00000001ff047424 */ /* 0x000fe400078e00ff */
[----:B------:R-:W-:Y:S02]  /*0130*/  IMAD.MOV.U32 R5, RZ, RZ, 0xffff ;  /* 0x0000ffffff057424 */ /* 0x000fe400078e00ff */
[----:B------:R-:W-:Y:S04]  /*0140*/  DEPBAR.LE SB0, 0x36 ;  /* 0x00008d800000791a */ /* 0x000fe80000000000 */
[----:B------:R-:W0:Y:S02]  /*0150*/  UTCATOMSWS.FIND_AND_SET.ALIGN UP1, UR5, UR5 ;  /* 0x00000005000575e3 */ /* 0x000e240008020800 */
[----:B0-----:R-:W-:-:S04]  /*0160*/  PLOP3.LUT P0, PT, PT, PT, UP1, 0x80, 0x8 ;  /* 0x000000000008781c */ /* 0x001fc80003f0f018 */
[----:B------:R-:W-:-:S04]  /*0170*/  SEL R0, RZ, 0xffffffff, !P0 ;  /* 0xffffffffff007807 */ /* 0x000fc80004000000 */
[----:B------:R-:W-:Y:S01]  /*0180*/  ISETP.NE.AND P0, PT, R0, RZ, PT ;  /* 0x000000ff0000720c */ /* 0x000fe20003f05270 */
[----:B------:R-:W-:-:S12]  /*0190*/  IMAD.U32 R0, RZ, RZ, UR5 ;  /* 0x00000005ff007e24 */ /* 0x000fd8000f8e00ff */
[----:B------:R-:W-:Y:S05]  /*01a0*/  @P0 BRA `(.L_x_3) ;  /* 0x0000000000240947 */ /* 0x000fea0003800000 */
.L_x_4:
[----:B------:R-:W-:Y:S05]  /*01b0*/  NANOSLEEP 0x64 ;  /* 0x000000640000795d */ /* 0x000fea0003800000 */
[----:B------:R-:W-:-:S05]  /*01c0*/  UMOV UR5, 0x10 ;  /* 0x0000001000057882 */ /* 0x000fca0000000000 */
[----:B------:R-:W-:Y:S04]  /*01d0*/  DEPBAR.LE SB0, 0x36 ;  /* 0x00008d800000791a */ /* 0x000fe80000000000 */
[----:B------:R-:W0:Y:S02]  /*01e0*/  UTCATOMSWS.FIND_AND_SET.ALIGN UP1, UR5, UR5 ;  /* 0x00000005000575e3 */ /* 0x000e240008020800 */
[----:B0-----:R-:W-:-:S04]  /*01f0*/  PLOP3.LUT P0, PT, PT, PT, UP1, 0x80, 0x8 ;  /* 0x000000000008781c */ /* 0x001fc80003f0f018 */
[----:B------:R-:W-:-:S04]  /*0200*/  SEL R0, RZ, 0xffffffff, !P0 ;  /* 0xffffffffff007807 */ /* 0x000fc80004000000 */
[----:B------:R-:W-:Y:S01]  /*0210*/  ISETP.NE.AND P0, PT, R0, RZ, PT ;  /* 0x000000ff0000720c */ /* 0x000fe20003f05270 */
[----:B------:R-:W-:-:S12]  /*0220*/  IMAD.U32 R0, RZ, RZ, UR5 ;  /* 0x00000005ff007e24 */ /* 0x000fd8000f8e00ff */
[----:B------:R-:W-:Y:S05]  /*0230*/  @!P0 BRA `(.L_x_4) ;  /* 0xfffffffc00dc8947 */ /* 0x000fea000383ffff */
.L_x_3:
[C---:B------:R-:W-:Y:S01]  /*0240*/  VIADD R3, R0.reuse, 0x10 ;  /* 0x0000001000037836 */ /* 0x040fe20000000000 */
[----:B------:R-:W-:Y:S01]  /*0250*/  UMOV UR5, 0x50 ;  /* 0x0000005000057882 */ /* 0x000fe20000000000 */
[----:B------:R-:W-:Y:S01]  /*0260*/  SHF.L.U32 R2, R5, R0, RZ ;  /* 0x0000000005027219 */ /* 0x000fe200000006ff */
[----:B------:R-:W-:Y:S01]  /*0270*/  ULEA UR5, UR6, UR5, 0x18 ;  /* 0x0000000506057291 */ /* 0x000fe2000f8ec0ff */
[----:B------:R-:W-:Y:S01]  /*0280*/  IMAD.SHL.U32 R0, R0, 0x20, RZ ;  /* 0x0000002000007824 */ /* 0x000fe200078e00ff */
[----:B------:R-:W-:-:S04]  /*0290*/  SHF.L.U32 R3, R4, R3, RZ ;  /* 0x0000000304037219 */ /* 0x000fc800000006ff */
[----:B------:R-:W-:-:S05]  /*02a0*/  LOP3.LUT R2, R3, R2, RZ, 0xfc, !PT ;  /* 0x0000000203027212 */ /* 0x000fca00078efcff */
[----:B------:R0:W-:Y:S04]  /*02b0*/  ATOMS.OR RZ, [UR5], R2 ;  /* 0x00000002ffff798c */ /* 0x0001e8000b000005 */
[----:B------:R0:W-:Y:S01]  /*02c0*/  STS [UR4], R0 ;  /* 0x00000000ff007988 */ /* 0x0001e20008000804 */
[----:B------:R-:W-:Y:S05]  /*02d0*/  BRA `(.L_x_2) ;  /* 0x0000000000107947 */ /* 0x000fea0003800000 */
.L_x_1:
[----:B------:R-:W-:Y:S01]  /*02e0*/  IMAD.MOV.U32 R0, RZ, RZ, -0x1 ;  /* 0xffffffffff007424 */ /* 0x000fe200078e00ff */
[----:B------:R-:W-:-:S04]  /*02f0*/  MOV R2, 0x320 ;  /* 0x0000032000027802 */ /* 0x000fc80000000f00 */
[----:B------:R0:W-:Y:S03]  /*0300*/  STS [UR4], R0 ;  /* 0x00000000ff007988 */ /* 0x0001e60008000804 */
[----:B0-----:R-:W-:Y:S05]  /*0310*/  CALL.REL.NOINC `($__internal_1_$__cuda_sm10x_tcgen05_guardrail_trap_phase_invalid_during_alloc) ;  /* 0x000004b400b47944 */ /* 0x001fea0003c00000 */
.L_x_2:
[----:B------:R-:W-:Y:S05]  /*0320*/  WARPSYNC.ALL ;  /* 0x0000000000007948 */ /* 0x000fea0003800000 */
[----:B------:R-:W-:Y:S01]  /*0330*/  NOP ;  /* 0x0000000000007918 */ /* 0x000fe20000000000 */
.L_x_0:
[----:B------:R-:W1:Y:S01]  /*0340*/  LDC.64 R4, c[0x0][0x398] ;  /* 0x0000e600ff047b82 */ /* 0x000e620000000a00 */
[----:B------:R-:W2:Y:S01]  /*0350*/  S2R R7, SR_CTAID.X ;  /* 0x0000000000077919 */ /* 0x000ea20000002500 */
[----:B------:R-:W-:Y:S01]  /*0360*/  UMOV UR9, 0x400 ;  /* 0x0000040000097882 */ /* 0x000fe20000000000 */
[----:B------:R-:W3:Y:S01]  /*0370*/  LDCU UR4, c[0x0][0x3a4] ;  /* 0x00007480ff0477ac */ /* 0x000ee20008000800 */
[----:B------:R-:W4:Y:S01]  /*0380*/  S2R R18, SR_TID.X ;  /* 0x0000000000127919 */ /* 0x000f220000002100 */
[----:B------:R-:W0:Y:S03]  /*0390*/  LDCU.128 UR12, c[0x0][0x380] ;  /* 0x00007000ff0c77ac */ /* 0x000e260008000c00 */
[----:B------:R-:W0:Y:S02]  /*03a0*/  S2UR UR5, SR_CgaCtaId ;  /* 0x00000000000579c3 */ /* 0x000e240000008800 */
[----:B01----:R-:W-:Y:S01]  /*03b0*/  VIADD R0, R5, 0x1ff ;  /* 0x000001ff05007836 */ /* 0x003fe20000000000 */
[----:B------:R-:W-:Y:S01]  /*03c0*/  IABS R15, R4 ;  /* 0x00000004000f7213 */ /* 0x000fe20000000000 */
[----:B------:R-:W-:Y:S03]  /*03d0*/  STL [R1+0xcd4], R5 ;  /* 0x000cd40501007387 */ /* 0x000fe60000100800 */
[----:B------:R-:W-:Y:S01]  /*03e0*/  SHF.R.S32.HI R3, RZ, 0x1f, R0 ;  /* 0x0000001fff037819 */ /* 0x000fe20000011400 */
[----:B------:R-:W-:-:S03]  /*03f0*/  ULEA UR9, UR5, UR9, 0x18 ;  /* 0x0000000905097291 */ /* 0x000fc6000f8ec0ff */
[----:B------:R-:W-:Y:S01]  /*0400*/  LEA.HI R3, R3, R0, RZ, 0x9 ;  /* 0x0000000003037211 */ /* 0x000fe200078f48ff */
[----:B------:R-:W-:Y:S01]  /*0410*/  BAR.SYNC.DEFER_BLOCKING 0x0 ;  /* 0x0000000000007b1d */ /* 0x000fe20000010000 */
[----:B--2---:R-:W-:Y:S02]  /*0420*/  IABS R10, R7 ;  /* 0x00000007000a7213 */ /* 0x004fe40000000000 */
[----:B------:R-:W-:-:S05]  /*0430*/  SHF.R.S32.HI R3, RZ, 0x9, R3 ;  /* 0x00000009ff037819 */ /* 0x000fca0000011403 */
[----:B------:R-:W-:-:S05]  /*0440*/  IMAD.SHL.U32 R6, R3, 0x4, RZ ;  /* 0x0000000403067824 */ /* 0x000fca00078e00ff */
[-C--:B------:R-:W-:Y:S02]  /*0450*/  IABS R9, R6.reuse ;  /* 0x0000000600097213 */ /* 0x080fe40000000000 */
[----:B------:R-:W-:Y:S02]  /*0460*/  IABS R12, R6 ;  /* 0x00000006000c7213 */ /* 0x000fe40000000000 */
[----:B------:R-:W0:Y:S01]  /*0470*/  I2F.RP R0, R9 ;  /* 0x0000000900007306 */ /* 0x000e220000209400 */
[----:B------:R-:W1:Y:S07]  /*0480*/  LDS R16, [UR9] ;  /* 0x00000009ff107984 */ /* 0x000e6e0008000800 */
[----:B0-----:R-:W0:Y:S02]  /*0490*/  MUFU.RCP R0, R0 ;  /* 0x0000000000007308 */ /* 0x001e240000001000 */
[----:B0-----:R-:W-:-:S02]  /*04a0*/  VIADD R2, R0, 0xffffffe ;  /* 0x0ffffffe00027836 */ /* 0x001fc40000000000 */
[----:B------:R-:W-:-:S04]  /*04b0*/  IMAD.MOV R0, RZ, RZ, -R12 ;  /* 0x000000ffff007224 */ /* 0x000fc800078e0a0c */
[----:B------:R0:W2:Y:S02]  /*04c0*/  F2I.FTZ.U32.TRUNC.NTZ R3, R2 ;  /* 0x0000000200037305 */ /* 0x0000a4000021f000 */
[----:B0-----:R-:W-:Y:S01]  /*04d0*/  IMAD.MOV.U32 R2, RZ, RZ, RZ ;  /* 0x000000ffff027224 */ /* 0x001fe200078e00ff */
[----:B-1----:R-:W-:Y:S01]  /*04e0*/  R2UR UR8, R16 ;  /* 0x00000000100872ca */ /* 0x002fe200000e0000 */
[----:B--2---:R-:W-:-:S04]  /*04f0*/  IMAD.MOV R8, RZ, RZ, -R3 ;  /* 0x000000ffff087224 */ /* 0x004fc800078e0a03 */
[----:B------:R-:W-:Y:S02]  /*0500*/  IMAD R11, R8, R9, RZ ;  /* 0x00000009080b7224 */ /* 0x000fe400078e02ff */
[----:B------:R-:W-:Y:S02]  /*0510*/  IMAD.MOV.U32 R8, RZ, RZ, R10 ;  /* 0x000000ffff087224 */ /* 0x000fe400078e000a */
[----:B------:R-:W-:-:S06]  /*0520*/  IMAD.HI.U32 R3, R3, R11, R2 ;  /* 0x0000000b03037227 */ /* 0x000fcc00078e0002 */
[----:B------:R-:W-:-:S04]  /*0530*/  IMAD.HI.U32 R3, R3, R8, RZ ;  /* 0x0000000803037227 */ /* 0x000fc800078e00ff */
[----:B------:R-:W-:Y:S01]  /*0540*/  IMAD R0, R3, R0, R8 ;  /* 0x0000000003007224 */ /* 0x000fe200078e0208 */
[----:B------:R-:W-:Y:S04]  /*0550*/  BAR.SYNC.DEFER_BLOCKING 0x0 ;  /* 0x0000000000007b1d */ /* 0x000fe80000010000 */
[----:B------:R-:W-:-:S13]  /*0560*/  ISETP.GT.U32.AND P1, PT, R9, R0, PT ;  /* 0x000000000900720c */ /* 0x000fda0003f24070 */
[----:B------:R-:W-:Y:S02]  /*0570*/  @!P1 IMAD.IADD R0, R0, 0x1, -R9 ;  /* 0x0000000100009824 */ /* 0x000fe400078e0a09 */
[----:B------:R-:W-:Y:S01]  /*0580*/  @!P1 VIADD R3, R3, 0x1 ;  /* 0x0000000103039836 */ /* 0x000fe20000000000 */
[----:B------:R-:W-:Y:S02]  /*0590*/  ISETP.NE.AND P1, PT, R6, RZ, PT ;  /* 0x000000ff0600720c */ /* 0x000fe40003f25270 */
[----:B------:R-:W-:Y:S02]  /*05a0*/  ISETP.GE.U32.AND P0, PT, R0, R9, PT ;  /* 0x000000090000720c */ /* 0x000fe40003f06070 */
[----:B------:R-:W-:-:S04]  /*05b0*/  LOP3.LUT R0, R7, R6, RZ, 0x3c, !PT ;  /* 0x0000000607007212 */ /* 0x000fc800078e3cff */
[----:B------:R-:W-:Y:S01]  /*05c0*/  ISETP.GE.AND P2, PT, R0, RZ, PT ;  /* 0x000000ff0000720c */ /* 0x000fe20003f46270 */
[----:B------:R-:W-:-:S06]  /*05d0*/  VIADD R0, R4, 0x7f ;  /* 0x0000007f04007836 */ /* 0x000fcc0000000000 */
[----:B------:R-:W-:-:S04]  /*05e0*/  @P0 VIADD R3, R3, 0x1 ;  /* 0x0000000103030836 */ /* 0x000fc80000000000 */
[----:B------:R-:W-:Y:S01]  /*05f0*/  IMAD.MOV.U32 R2, RZ, RZ, R3 ;  /* 0x000000ffff027224 */ /* 0x000fe200078e0003 */
[----:B------:R-:W-:-:S03]  /*0600*/  SHF.R.S32.HI R3, RZ, 0x1f, R0 ;  /* 0x0000001fff037819 */ /* 0x000fc60000011400 */
[----:B------:R-:W-:Y:S01]  /*0610*/  @!P2 IMAD.MOV R2, RZ, RZ, -R2 ;  /* 0x000000ffff02a224 */ /* 0x000fe200078e0a02 */
[----:B------:R-:W-:Y:S02]  /*0620*/  @!P1 LOP3.LUT R2, RZ, R6, RZ, 0x33, !PT ;  /* 0x00000006ff029212 */ /* 0x000fe400078e33ff */
[----:B------:R-:W-:-:S03]  /*0630*/  LEA.HI R3, R3, R0, RZ, 0x7 ;  /* 0x0000000003037211 */ /* 0x000fc600078f38ff */
[----:B------:R-:W-:Y:S02]  /*0640*/  IMAD.SHL.U32 R10, R2, 0x4, RZ ;  /* 0x00000004020a7824 */ /* 0x000fe400078e00ff */
[----:B------:R-:W-:-:S03]  /*0650*/  IMAD.MOV R2, RZ, RZ, -R2 ;  /* 0x000000ffff027224 */ /* 0x000fc600078e0a02 */
[----:B------:R-:W-:Y:S01]  /*0660*/  LEA.HI.SX32 R3, R3, -R10, 0x19 ;  /* 0x8000000a03037211 */ /* 0x000fe200078fcaff */
[----:B------:R-:W-:-:S03]  /*0670*/  IMAD R12, R6, R2, R7 ;  /* 0x00000002060c7224 */ /* 0x000fc600078e0207 */
[----:B------:R-:W-:Y:S02]  /*0680*/  VIMNMX R13, PT, PT, R3, 0x4, PT ;  /* 0x00000004030d7848 */ /* 0x000fe40003fe0100 */
[----:B------:R-:W-:Y:S02]  /*0690*/  IABS R11, R12 ;  /* 0x0000000c000b7213 */ /* 0x000fe40000000000 */
[-C--:B------:R-:W-:Y:S02]  /*06a0*/  IABS R9, R13.reuse ;  /* 0x0000000d00097213 */ /* 0x080fe40000000000 */
[----:B------:R-:W-:Y:S02]  /*06b0*/  IABS R6, R13 ;  /* 0x0000000d00067213 */ /* 0x000fe40000000000 */
[----:B------:R-:W0:Y:S08]  /*06c0*/  I2F.RP R0, R9 ;  /* 0x0000000900007306 */ /* 0x000e300000209400 */
[----:B0-----:R-:W0:Y:S02]  /*06d0*/  MUFU.RCP R0, R0 ;  /* 0x0000000000007308 */ /* 0x001e240000001000 */
[----:B0-----:R-:W-:-:S02]  /*06e0*/  VIADD R3, R0, 0xffffffe ;  /* 0x0ffffffe00037836 */ /* 0x001fc40000000000 */
[----:B------:R-:W-:-:S04]  /*06f0*/  IMAD.MOV R0, RZ, RZ, -R6 ;  /* 0x000000ffff007224 */ /* 0x000fc800078e0a06 */
[----:B------:R-:W0:Y:S02]  /*0700*/  F2I.FTZ.U32.TRUNC.NTZ R3, R3 ;  /* 0x0000000300037305 */ /* 0x000e24000021f000 */
[----:B0-----:R-:W-:-:S04]  /*0710*/  IMAD.MOV R8, RZ, RZ, -R3 ;  /* 0x000000ffff087224 */ /* 0x001fc800078e0a03 */
[----:B------:R-:W-:-:S04]  /*0720*/  IMAD.MOV.U32 R2, RZ, RZ, R8 ;  /* 0x000000ffff027224 */ /* 0x000fc800078e0008 */
[----:B------:R-:W-:Y:S02]  /*0730*/  IMAD R7, R2, R9, RZ ;  /* 0x0000000902077224 */ /* 0x000fe400078e02ff */
[----:B------:R-:W-:-:S04]  /*0740*/  IMAD.MOV.U32 R2, RZ, RZ, RZ ;  /* 0x000000ffff027224 */ /* 0x000fc800078e00ff */
[----:B------:R-:W-:Y:S02]  /*0750*/  IMAD.HI.U32 R2, R3, R7, R2 ;  /* 0x0000000703027227 */ /* 0x000fe400078e0002 */
[----:B------:R-:W0:Y:S04]  /*0760*/  I2F.RP R3, R15 ;  /* 0x0000000f00037306 */ /* 0x000e280000209400 */
[----:B------:R-:W-:-:S04]  /*0770*/  IMAD.HI.U32 R2, R2, R11, RZ ;  /* 0x0000000b02027227 */ /* 0x000fc800078e00ff */
[----:B------:R-:W-:Y:S01]  /*0780*/  IMAD R0, R2, R0, R11 ;  /* 0x0000000002007224 */ /* 0x000fe200078e020b */
[----:B------:R-:W-:Y:S02]  /*0790*/  IABS R11, R5 ;  /* 0x00000005000b7213 */ /* 0x000fe40000000000 */
[----:B----4-:R-:W-:Y:S02]  /*07a0*/  LOP3.LUT R5, R18, 0x7f, RZ, 0xc0, !PT ;  /* 0x0000007f12057812 */ /* 0x010fe400078ec0ff */
[----:B------:R-:W-:Y:S01]  /*07b0*/  ISETP.GT.U32.AND P1, PT, R9, R0, PT ;  /* 0x000000000900720c */ /* 0x000fe20003f24070 */
[----:B------:R-:W1:Y:S08]  /*07c0*/  I2F.RP R6, R11 ;  /* 0x0000000b00067306 */ /* 0x000e700000209400 */
[----:B0-----:R-:W0:Y:S04]  /*07d0*/  MUFU.RCP R3, R3 ;  /* 0x0000000300037308 */ /* 0x001e280000001000 */
[----:B------:R-:W-:-:S02]  /*07e0*/  @!P1 IMAD.IADD R0, R0, 0x1, -R9 ;  /* 0x0000000100009824 */ /* 0x000fc400078e0a09 */
[----:B------:R-:W-:Y:S01]  /*07f0*/  @!P1 VIADD R2, R2, 0x1 ;  /* 0x0000000102029836 */ /* 0x000fe20000000000 */
[----:B------:R-:W-:Y:S01]  /*0800*/  ISETP.NE.AND P1, PT, R13, RZ, PT ;  /* 0x000000ff0d00720c */ /* 0x000fe20003f25270 */
[----:B-1----:R-:W1:Y:S01]  /*0810*/  MUFU.RCP R6, R6 ;  /* 0x0000000600067308 */ /* 0x002e620000001000 */
[----:B------:R-:W-:Y:S02]  /*0820*/  ISETP.GE.U32.AND P0, PT, R0, R9, PT ;  /* 0x000000090000720c */ /* 0x000fe40003f06070 */
[----:B------:R-:W-:Y:S02]  /*0830*/  LOP3.LUT R0, R12, R13, RZ, 0x3c, !PT ;  /* 0x0000000d0c007212 */ /* 0x000fe400078e3cff */
[----:B------:R-:W-:Y:S02]  /*0840*/  SHF.R.U32.HI R9, RZ, 0x6, R18 ;  /* 0x00000006ff097819 */ /* 0x000fe40000011612 */
[----:B------:R-:W-:Y:S01]  /*0850*/  ISETP.GE.AND P2, PT, R0, RZ, PT ;  /* 0x000000ff0000720c */ /* 0x000fe20003f46270 */
[----:B0-----:R-:W-:Y:S01]  /*0860*/  VIADD R8, R3, 0xffffffe ;  /* 0x0ffffffe03087836 */ /* 0x001fe20000000000 */
[----:B------:R-:W-:-:S03]  /*0870*/  SGXT.U32 R9, R9, 0x1 ;  /* 0x000000010909781a */ /* 0x000fc60000000000 */
[----:B------:R-:W0:Y:S02]  /*0880*/  F2I.FTZ.U32.TRUNC.NTZ R3, R8 ;  /* 0x0000000800037305 */ /* 0x000e24000021f000 */
[----:B------:R-:W-:Y:S02]  /*0890*/  @P0 VIADD R2, R2, 0x1 ;  /* 0x0000000102020836 */ /* 0x000fe40000000000 */
[----:B-1----:R-:W-:Y:S02]  /*08a0*/  VIADD R6, R6, 0xffffffe ;  /* 0x0ffffffe06067836 */ /* 0x002fe40000000000 */
[----:B------:R-:W-:Y:S02]  /*08b0*/  IMAD.MOV.U32 R14, RZ, RZ, R2 ;  /* 0x000000ffff0e7224 */ /* 0x000fe400078e0002 */
[----:B------:R-:W1:Y:S01]  /*08c0*/  F2I.FTZ.U32.TRUNC.NTZ R7, R6 ;  /* 0x0000000600077305 */ /* 0x000e62000021f000 */
[----:B------:R-:W-:Y:S02]  /*08d0*/  IMAD.MOV.U32 R2, RZ, RZ, RZ ;  /* 0x000000ffff027224 */ /* 0x000fe400078e00ff */
[----:B------:R-:W-:Y:S01]  /*08e0*/  @!P2 IMAD.MOV R14, RZ, RZ, -R14 ;  /* 0x000000ffff0ea224 */ /* 0x000fe200078e0a0e */
[----:B------:R-:W-:Y:S01]  /*08f0*/  @!P1 LOP3.LUT R14, RZ, R13, RZ, 0x33, !PT ;  /* 0x0000000dff0e9212 */ /* 0x000fe200078e33ff */
[----:B0-----:R-:W-:-:S04]  /*0900*/  IMAD.MOV R8, RZ, RZ, -R3 ;  /* 0x000000ffff087224 */ /* 0x001fc800078e0a03 */
[----:B------:R-:W-:-:S04]  /*0910*/  IMAD.MOV R0, RZ, RZ, -R14 ;  /* 0x000000ffff007224 */ /* 0x000fc800078e0a0e */
[----:B------:R-:W-:Y:S02]  /*0920*/  IMAD R0, R13, R0, R12 ;  /* 0x000000000d007224 */ /* 0x000fe400078e020c */
[----:B------:R-:W-:Y:S02]  /*0930*/  IMAD R13, R8, R15, RZ ;  /* 0x0000000f080d7224 */ /* 0x000fe400078e02ff */
[----:B------:R-:W-:Y:S02]  /*0940*/  IMAD.IADD R0, R10, 0x1, R0 ;  /* 0x000000010a007824 */ /* 0x000fe400078e0200 */
[----:B------:R-:W-:-:S04]  /*0950*/  IMAD.HI.U32 R2, R3, R13, R2 ;  /* 0x0000000d03027227 */ /* 0x000fc800078e0002 */
[----:B------:R-:W-:Y:S02]  /*0960*/  IMAD R19, R0, 0x80, R5 ;  /* 0x0000008000137824 */ /* 0x000fe400078e0205 */
[----:B------:R-:W-:Y:S02]  /*0970*/  IMAD.SHL.U32 R0, R14, 0x200, RZ ;  /* 0x000002000e007824 */ /* 0x000fe400078e00ff */
[--C-:B-1----:R-:W-:Y:S01]  /*0980*/  IMAD.MOV R6, RZ, RZ, -R7.reuse ;  /* 0x000000ffff067224 */ /* 0x102fe200078e0a07 */
[----:B------:R-:W-:Y:S01]  /*0990*/  IABS R8, R19 ;  /* 0x0000001300087213 */ /* 0x000fe20000000000 */
[----:B------:R0:W-:Y:S01]  /*09a0*/  STL [R1+0xb1c], R19 ;  /* 0x000b1c1301007387 */ /* 0x0001e20000100800 */
[----:B------:R-:W-:Y:S01]  /*09b0*/  LOP3.LUT R14, R0, R9, RZ, 0xfc, !PT ;  /* 0x00000009000e7212 */ /* 0x000fe200078efcff */
[----:B------:R-:W-:Y:S01]  /*09c0*/  IMAD R13, R6, R11, RZ ;  /* 0x0000000b060d7224 */ /* 0x000fe200078e02ff */
[----:B------:R-:W-:Y:S01]  /*09d0*/  ISETP.GE.AND P6, PT, R19, RZ, PT ;  /* 0x000000ff1300720c */ /* 0x000fe20003fc6270 */
[----:B------:R-:W-:Y:S01]  /*09e0*/  IMAD.HI.U32 R2, R2, R8, RZ ;  /* 0x0000000802027227 */ /* 0x000fe200078e00ff */
[----:B------:R-:W-:Y:S01]  /*09f0*/  IABS R3, R14 ;  /* 0x0000000e00037213 */ /* 0x000fe20000000000 */
[----:B------:R-:W-:Y:S01]  /*0a00*/  STL [R1+0xcd8], R0 ;  /* 0x000cd80001007387 */ /* 0x000fe20000100800 */
[C---:B------:R-:W-:Y:S01]  /*0a10*/  LOP3.LUT R9, R14.reuse, 0x6, RZ, 0xfc, !PT ;  /* 0x000000060e097812 */ /* 0x040fe200078efcff */
[----:B------:R-:W-:Y:S01]  /*0a20*/  IMAD.MOV.U32 R6, RZ, RZ, RZ ;  /* 0x000000ffff067224 */ /* 0x000fe200078e00ff */
[----:B------:R-:W-:Y:S01]  /*0a30*/  LOP3.LUT R17, R14, 0xa, RZ, 0xfc, !PT ;  /* 0x0000000a0e117812 */ /* 0x000fe200078efcff */
[----:B------:R-:W-:Y:S01]  /*0a40*/  IMAD.MOV R2, RZ, RZ, -R2 ;  /* 0x000000ffff027224 */ /* 0x000fe200078e0a02 */
[----:B------:R-:W-:Y:S01]  /*0a50*/  IABS R10, R9 ;  /* 0x00000009000a7213 */ /* 0x000fe20000000000 */
[----:B------:R-:W-:Y:S01]  /*0a60*/  IMAD.HI.U32 R13, R7, R13, R6 ;  /* 0x0000000d070d7227 */ /* 0x000fe200078e0006 */
[----:B------:R-:W-:-:S02]  /*0a70*/  SHF.R.U32.HI R7, RZ, 0x5, R18 ;  /* 0x00000005ff077819 */ /* 0x000fc40000011612 */
[----:B------:R-:W-:Y:S01]  /*0a80*/  IABS R12, R17 ;  /* 0x00000011000c7213 */ /* 0x000fe20000000000 */
[----:B------:R-:W-:Y:S01]  /*0a90*/  IMAD.MOV.U32 R6, RZ, RZ, R3 ;  /* 0x000000ffff067224 */ /* 0x000fe200078e0003 */
[----:B------:R-:W-:Y:S01]  /*0aa0*/  R2UR UR7, R7 ;  /* 0x00000000070772ca */ /* 0x000fe200000e0000 */
[----:B------:R-:W-:Y:S01]  /*0ab0*/  IMAD R2, R15, R2, R8 ;  /* 0x000000020f027224 */ /* 0x000fe200078e0208 */
[C---:B------:R-:W-:Y:S01]  /*0ac0*/  LOP3.LUT R7, R14.reuse, 0x2, RZ, 0xfc, !PT ;  /* 0x000000020e077812 */ /* 0x040fe200078efcff */
[----:B------:R-:W-:Y:S01]  /*0ad0*/  IMAD.HI.U32 R3, R13, R6, RZ ;  /* 0x000000060d037227 */ /* 0x000fe200078e00ff */
[----:B------:R-:W-:Y:S02]  /*0ae0*/  LOP3.LUT R16, R14, 0x8, RZ, 0xfc, !PT ;  /* 0x000000080e107812 */ /* 0x000fe400078efcff */
[----:B------:R-:W-:Y:S01]  /*0af0*/  ISETP.GT.U32.AND P0, PT, R15, R2, PT ;  /* 0x000000020f00720c */ /* 0x000fe20003f04070 */
[----:B------:R-:W-:Y:S01]  /*0b00*/  IMAD.MOV R3, RZ, RZ, -R3 ;  /* 0x000000ffff037224 */ /* 0x000fe200078e0a03 */
[----:B------:R-:W-:-:S02]  /*0b10*/  ISETP.GE.AND P4, PT, R7, RZ, PT ;  /* 0x000000ff0700720c */ /* 0x000fc40003f86270 */
[----:B------:R-:W-:Y:S01]  /*0b20*/  IABS R90, R7 ;  /* 0x00000007005a7213 */ /* 0x000fe20000000000 */
[----:B------:R-:W-:Y:S01]  /*0b30*/  IMAD R91, R11, R3, R6 ;  /* 0x000000030b5b7224 */ /* 0x000fe200078e0206 */
[C---:B------:R-:W-:Y:S01]  /*0b40*/  LOP3.LUT R7, R14.reuse, 0x4, RZ, 0xfc, !PT ;  /* 0x000000040e077812 */ /* 0x040fe200078efcff */
[C---:B------:R-:W-:Y:S01]  /*0b50*/  IMAD.HI.U32 R6, R13.reuse, R10, RZ ;  /* 0x0000000a0d067227 */ /* 0x040fe200078e00ff */
[----:B------:R-:W-:Y:S02]  /*0b60*/  IABS R88, R16 ;  /* 0x0000001000587213 */ /* 0x000fe40000000000 */
[----:B------:R-:W-:Y:S01]  /*0b70*/  IABS R8, R7 ;  /* 0x0000000700087213 */ /* 0x000fe20000000000 */
[----:B------:R-:W-:Y:S01]  /*0b80*/  IMAD.HI.U32 R3, R13, R90, RZ ;  /* 0x0000005a0d037227 */ /* 0x000fe200078e00ff */
[----:B------:R-:W-:Y:S02]  /*0b90*/  ISETP.GE.AND P2, PT, R7, RZ, PT ;  /* 0x000000ff0700720c */ /* 0x000fe40003f46270 */
[----:B------:R-:W-:Y:S01]  /*0ba0*/  ISETP.GT.U32.AND P1, PT, R11, R91, PT ;  /* 0x0000005b0b00720c */ /* 0x000fe20003f24070 */
[----:B------:R-:W-:Y:S01]  /*0bb0*/  IMAD.MOV R7, RZ, RZ, -R3 ;  /* 0x000000ffff077224 */ /* 0x000fe200078e0a03 */
[----:B------:R-:W-:Y:S01]  /*0bc0*/  LOP3.LUT R23, R14, 0x56, RZ, 0xfc, !PT ;  /* 0x000000560e177812 */ /* 0x000fe200078efcff */
[----:B------:R-:W-:Y:S01]  /*0bd0*/  @!P0 IMAD.IADD R2, R2, 0x1, -R15 ;  /* 0x0000000102028824 */ /* 0x000fe200078e0a0f */
[C---:B------:R-:W-:Y:S01]  /*0be0*/  LOP3.LUT R21, R14.reuse, 0x58, RZ, 0xfc, !PT ;  /* 0x000000580e157812 */ /* 0x040fe200078efcff */
[----:B------:R-:W-:Y:S01]  /*0bf0*/  IMAD.HI.U32 R3, R13, R8, RZ ;  /* 0x000000080d037227 */ /* 0x000fe200078e00ff */
[----:B0-----:R-:W-:-:S02]  /*0c00*/  LOP3.LUT R19, R14, 0x5c, RZ, 0xfc, !PT ;  /* 0x0000005c0e137812 */ /* 0x001fc400078efcff */
[----:B------:R-:W-:Y:S01]  /*0c10*/  ISETP.GT.U32.AND P3, PT, R15, R2, PT ;  /* 0x000000020f00720c */ /* 0x000fe20003f64070 */
[C---:B------:R-:W-:Y:S01]  /*0c20*/  IMAD R90, R11.reuse, R7, R90 ;  /* 0x000000070b5a7224 */ /* 0x040fe200078e025a */
[----:B------:R-:W-:Y:S01]  /*0c30*/  IABS R62, R21 ;  /* 0x00000015003e7213 */ /* 0x000fe20000000000 */
[----:B------:R-:W-:Y:S01]  /*0c40*/  IMAD.MOV R3, RZ, RZ, -R3 ;  /* 0x000000ffff037224 */ /* 0x000fe200078e0a03 */
[----:B------:R-:W-:Y:S01]  /*0c50*/  IABS R20, R19 ;  /* 0x0000001300147213 */ /* 0x000fe20000000000 */
[----:B------:R-:W-:Y:S01]  /*0c60*/  IMAD.MOV R6, RZ, RZ, -R6 ;  /* 0x000000ffff067224 */ /* 0x000fe200078e0a06 */
[C---:B------:R-:W-:Y:S01]  /*0c70*/  ISETP.GT.U32.AND P0, PT, R11.reuse, R90, PT ;  /* 0x0000005a0b00720c */ /* 0x040fe20003f04070 */
[C---:B------:R-:W-:Y:S01]  /*0c80*/  IMAD R89, R11.reuse, R3, R8 ;  /* 0x000000030b597224 */ /* 0x040fe200078e0208 */
[C---:B------:R-:W-:Y:S01]  /*0c90*/  LOP3.LUT R44, R14.reuse, 0xa0, RZ, 0xfc, !PT ;  /* 0x000000a00e2c7812 */ /* 0x040fe200078efcff */
[----:B------:R-:W-:Y:S01]  /*0ca0*/  IMAD R6, R11, R6, R10 ;  /* 0x000000060b067224 */ /* 0x000fe200078e020a */
[----:B------:R-:W-:Y:S01]  /*0cb0*/  LOP3.LUT R43, R14, 0xa2, RZ, 0xfc, !PT ;  /* 0x000000a20e2b7812 */ /* 0x000fe200078efcff */
[----:B------:R-:W-:Y:S01]  /*0cc0*/  IMAD.HI.U32 R7, R13, R12, RZ ;  /* 0x0000000c0d077227 */ /* 0x000fe200078e00ff */
[----:B------:R-:W-:-:S02]  /*0cd0*/  ISETP.GT.U32.AND P5, PT, R11, R89, PT ;  /* 0x000000590b00720c */ /* 0x000fc40003fa4070 */
[----:B------:R-:W-:Y:S01]  /*0ce0*/  LOP3.LUT R27, R14, 0xe2, RZ, 0xfc, !PT ;  /* 0x000000e20e1b7812 */ /* 0x000fe200078efcff */
[----:B------:R-:W-:Y:S01]  /*0cf0*/  @!P3 IMAD.IADD R2, R2, 0x1, -R15 ;  /* 0x000000010202b824 */ /* 0x000fe200078e0a0f */
[C---:B------:R-:W-:Y:S01]  /*0d00*/  ISETP.GT.U32.AND P3, PT, R11.reuse, R6, PT ;  /* 0x000000060b00720c */ /* 0x040fe20003f64070 */
[----:B------:R-:W-:Y:S02]  /*0d10*/  IMAD.MOV R7, RZ, RZ, -R7 ;  /* 0x000000ffff077224 */ /* 0x000fe400078e0a07 */
[--C-:B------:R-:W-:Y:S02]  /*0d20*/  @!P0 IMAD.IADD R90, R90, 0x1, -R11.reuse ;  /* 0x000000015a5a8824 */ /* 0x100fe400078e0a0b */
[----:B------:R-:W-:Y:S02]  /*0d30*/  @!P6 IMAD.MOV R2, RZ, RZ, -R2 ;  /* 0x000000ffff02e224 */ /* 0x000fe400078e0a02 */
[C---:B------:R-:W-:Y:S01]  /*0d40*/  IMAD R87, R11.reuse, R7, R12 ;  /* 0x000000070b577224 */ /* 0x040fe200078e020c */
[----:B------:R-:W-:Y:S01]  /*0d50*/  ISETP.GT.U32.AND P6, PT, R11, R90, PT ;  /* 0x0000005a0b00720c */ /* 0x000fe20003fc4070 */
[--C-:B------:R-:W-:Y:S01]  /*0d60*/  @!P5 IMAD.IADD R89, R89, 0x1, -R11.reuse ;  /* 0x000000015959d824 */ /* 0x100fe200078e0a0b */
[----:B------:R-:W-:Y:S01]  /*0d70*/  LEA.HI R12, R18, R0, RZ, 0x1a ;  /* 0x00000000120c7211 */ /* 0x000fe200078fd0ff */
[--C-:B------:R-:W-:Y:S01]  /*0d80*/  @!P1 IMAD.IADD R91, R91, 0x1, -R11.reuse ;  /* 0x000000015b5b9824 */ /* 0x100fe200078e0a0b */
[----:B------:R-:W-:Y:S01]  /*0d90*/  ISETP.NE.AND P1, PT, R4, RZ, PT ;  /* 0x000000ff0400720c */ /* 0x000fe20003f25270 */
[----:B------:R-:W-:Y:S01]  /*0da0*/  @!P3 IMAD.IADD R6, R6, 0x1, -R11 ;  /* 0x000000010606b824 */ /* 0x000fe200078e0a0b */
[----:B------:R-:W-:Y:S01]  /*0db0*/  ISETP.GT.U32.AND P5, PT, R11, R89, PT ;  /* 0x000000590b00720c */ /* 0x000fe20003fa4070 */
[----:B------:R-:W-:Y:S01]  /*0dc0*/  IMAD.HI.U32 R3, R13, R88, RZ ;  /* 0x000000580d037227 */ /* 0x000fe200078e00ff */
[----:B------:R-:W-:-:S02]  /*0dd0*/  LOP3.LUT R7, R14, 0xc, RZ, 0xfc, !PT ;  /* 0x0000000c0e077812 */ /* 0x000fc400078efcff */
[C---:B------:R-:W-:Y:S01]  /*0de0*/  ISETP.GT.U32.AND P3, PT, R11.reuse, R6, PT ;  /* 0x000000060b00720c */ /* 0x040fe20003f64070 */
[----:B------:R-:W-:Y:S01]  /*0df0*/  VIADD R10, R12, 0xe ;  /* 0x0000000e0c0a7836 */ /* 0x000fe20000000000 */
[----:B------:R-:W-:Y:S01]  /*0e00*/  IABS R86, R7 ;  /* 0x0000000700567213 */ /* 0x000fe20000000000 */
[----:B------:R-:W-:Y:S01]  /*0e10*/  IMAD.MOV R3, RZ, RZ, -R3 ;  /* 0x000000ffff037224 */ /* 0x000fe200078e0a03 */
[C---:B------:R-:W-:Y:S01]  /*0e20*/  ISETP.GT.U32.AND P0, PT, R11.reuse, R91, PT ;  /* 0x0000005b0b00720c */ /* 0x040fe20003f04070 */
[----:B------:R-:W-:Y:S01]  /*0e30*/  @!P6 IMAD.IADD R90, R90, 0x1, -R11 ;  /* 0x000000015a5ae824 */ /* 0x000fe200078e0a0b */
[----:B------:R-:W-:Y:S01]  /*0e40*/  IABS R8, R10 ;  /* 0x0000000a00087213 */ /* 0x000fe20000000000 */
[C---:B------:R-:W-:Y:S01]  /*0e50*/  IMAD R88, R11.reuse, R3, R88 ;  /* 0x000000030b587224 */ /* 0x040fe200078e0258 */
[----:B------:R-:W-:Y:S01]  /*0e60*/  ISETP.GT.U32.AND P6, PT, R11, R87, PT ;  /* 0x000000570b00720c */ /* 0x000fe20003fc4070 */
[----:B------:R-:W-:Y:S01]  /*0e70*/  IMAD.HI.U32 R3, R13, R86, RZ ;  /* 0x000000560d037227 */ /* 0x000fe200078e00ff */
[----:B------:R-:W-:-:S02]  /*0e80*/  @!P1 LOP3.LUT R2, RZ, R4, RZ, 0x33, !PT ;  /* 0x00000004ff029212 */ /* 0x000fc400078e33ff */
[----:B------:R-:W-:Y:S01]  /*0e90*/  ISETP.GT.U32.AND P1, PT, R11, R88, PT ;  /* 0x000000580b00720c */ /* 0x000fe20003f24070 */
[----:B------:R-:W-:Y:S01]  /*0ea0*/  @!P5 IMAD.IADD R89, R89, 0x1, -R11 ;  /* 0x000000015959d824 */ /* 0x000fe200078e0a0b */
[----:B------:R-:W-:Y:S01]  /*0eb0*/  ISETP.GE.AND P5, PT, R9, RZ, PT ;  /* 0x000000ff0900720c */ /* 0x000fe20003fa6270 */
[----:B------:R-:W-:Y:S01]  /*0ec0*/  IMAD.HI.U32 R4, R13, R8, RZ ;  /* 0x000000080d047227 */ /* 0x000fe200078e00ff */
[C---:B------:R-:W-:Y:S02]  /*0ed0*/  LOP3.LUT R9, R14.reuse, 0x1a, RZ, 0xfc, !PT ;  /* 0x0000001a0e097812 */ /* 0x040fe400078efcff */
[----:B------:R-:W-:Y:S01]  /*0ee0*/  LOP3.LUT R18, R14, 0x22, RZ, 0xfc, !PT ;  /* 0x000000220e127812 */ /* 0x000fe200078efcff */
[----:B------:R-:W-:Y:S02]  /*0ef0*/  IMAD.MOV R3, RZ, RZ, -R3 ;  /* 0x000000ffff037224 */ /* 0x000fe400078e0a03 */
[--C-:B------:R-:W-:Y:S01]  /*0f00*/  @!P3 IMAD.IADD R6, R6, 0x1, -R11.reuse ;  /* 0x000000010606b824 */ /* 0x100fe200078e0a0b */
[----:B------:R-:W-:Y:S01]  /*0f10*/  ISETP.GE.AND P3, PT, R16, RZ, PT ;  /* 0x000000ff1000720c */ /* 0x000fe20003f66270 */
[----:B------:R-:W-:Y:S01]  /*0f20*/  IMAD.MOV R4, RZ, RZ, -R4 ;  /* 0x000000ffff047224 */ /* 0x000fe200078e0a04 */
[----:B------:R-:W-:Y:S01]  /*0f30*/  IABS R78, R18 ;  /* 0x00000012004e7213 */ /* 0x000fe20000000000 */
[----:B------:R-:W-:Y:S01]  /*0f40*/  IMAD R86, R11, R3, R86 ;  /* 0x000000030b567224 */ /* 0x000fe200078e0256 */
[C---:B------:R-:W-:Y:S01]  /*0f50*/  LOP3.LUT R3, R14.reuse, 0x10, RZ, 0xfc, !PT ;  /* 0x000000100e037812 */ /* 0x040fe200078efcff */
[--C-:B------:R-:W-:Y:S01]  /*0f60*/  @!P0 IMAD.IADD R91, R91, 0x1, -R11.reuse ;  /* 0x000000015b5b8824 */ /* 0x100fe200078e0a0b */
[C---:B------:R-:W-:Y:S01]  /*0f70*/  ISETP.GE.AND P0, PT, R14.reuse, RZ, PT ;  /* 0x000000ff0e00720c */ /* 0x040fe20003f06270 */
[----:B------:R-:W-:Y:S01]  /*0f80*/  @!P6 IMAD.IADD R87, R87, 0x1, -R11 ;  /* 0x000000015757e824 */ /* 0x000fe200078e0a0b */
[----:B------:R-:W-:Y:S01]  /*0f90*/  ISETP.GE.AND P6, PT, R7, RZ, PT ;  /* 0x000000ff0700720c */ /* 0x000fe20003fc6270 */
[C---:B------:R-:W-:Y:S01]  /*0fa0*/  IMAD R4, R11.reuse, R4, R8 ;  /* 0x000000040b047224 */ /* 0x040fe200078e0208 */
[----:B------:R-:W-:Y:S01]  /*0fb0*/  IABS R8, R3 ;  /* 0x0000000300087213 */ /* 0x000fe20000000000 */
[----:B------:R-:W-:Y:S01]  /*0fc0*/  IMAD.MOV.U32 R15, RZ, RZ, R6 ;  /* 0x000000ffff0f7224 */ /* 0x000fe200078e0006 */
[----:B------:R-:W-:Y:S01]  /*0fd0*/  LOP3.LUT R6, R14, 0x12, RZ, 0xfc, !PT ;  /* 0x000000120e067812 */ /* 0x000fe200078efcff */
[----:B------:R-:W-:Y:S01]  /*0fe0*/  @!P2 IMAD.MOV R89, RZ, RZ, -R89 ;  /* 0x000000ffff59a224 */ /* 0x000fe200078e0a59 */
[C---:B------:R-:W-:Y:S01]  /*0ff0*/  ISETP.GT.U32.AND P2, PT, R11.reuse, R86, PT ;  /* 0x000000560b00720c */ /* 0x040fe20003f44070 */
[----:B------:R-:W-:Y:S01]  /*1000*/  @!P4 IMAD.MOV R90, RZ, RZ, -R90 ;  /* 0x000000ffff5ac224 */ /* 0x000fe200078e0a5a */
[C---:B------:R-:W-:Y:S01]  /*1010*/  ISETP.GT.U32.AND P4, PT, R11.reuse, R87, PT ;  /* 0x000000570b00720c */ /* 0x040fe20003f84070 */
[----:B------:R-:W-:Y:S01]  /*1020*/  @!P5 IMAD.MOV R15, RZ, RZ, -R15 ;  /* 0x000000ffff0fd224 */ /* 0x000fe200078e0a0f */
[----:B------:R-:W-:Y:S01]  /*1030*/  ISETP.GT.U32.AND P5, PT, R11, R4, PT ;  /* 0x000000040b00720c */ /* 0x000fe20003fa4070 */
[----:B------:R-:W-:Y:S01]  /*1040*/  @!P1 IMAD.IADD R88, R88, 0x1, -R11 ;  /* 0x0000000158589824 */ /* 0x000fe200078e0a0b */
[----:B------:R-:W-:Y:S01]  /*1050*/  ISETP.GE.AND P1, PT, R17, RZ, PT ;  /* 0x000000ff1100720c */ /* 0x000fe20003f26270 */
[----:B------:R-:W-:Y:S01]  /*1060*/  @!P0 IMAD.MOV R91, RZ, RZ, -R91 ;  /* 0x000000ffff5b8224 */ /* 0x000fe200078e0a5b */
[----:B------:R-:W-:Y:S01]  /*1070*/  IABS R84, R6 ;  /* 0x0000000600547213 */ /* 0x000fe20000000000 */
[----:B------:R-:W-:Y:S01]  /*1080*/  VIADD R16, R12, 0x1e ;  /* 0x0000001e0c107836 */ /* 0x000fe20000000000 */
[----:B------:R-:W-:-:S02]  /*1090*/  ISETP.GT.U32.AND P0, PT, R11, R88, PT ;  /* 0x000000580b00720c */ /* 0x000fc40003f04070 */
[----:B------:R-:W-:Y:S01]  /*10a0*/  LOP3.LUT R7, R14, 0x14, RZ, 0xfc, !PT ;  /* 0x000000140e077812 */ /* 0x000fe200078efcff */
[--C-:B------:R-:W-:Y:S01]  /*10b0*/  @!P2 IMAD.IADD R86, R86, 0x1, -R11.reuse ;  /* 0x000000015656a824 */ /* 0x100fe200078e0a0b */
[----:B------:R-:W-:Y:S01]  /*10c0*/  ISETP.GE.AND P2, PT, R6, RZ, PT ;  /* 0x000000ff0600720c */ /* 0x000fe20003f46270 */
[--C-:B------:R-:W-:Y:S01]  /*10d0*/  @!P4 IMAD.IADD R87, R87, 0x1, -R11.reuse ;  /* 0x000000015757c824 */ /* 0x100fe200078e0a0b */
[----:B------:R-:W-:Y:S01]  /*10e0*/  ISETP.GE.AND P4, PT, R3, RZ, PT ;  /* 0x000000ff0300720c */ /* 0x000fe20003f86270 */
[----:B------:R-:W-:Y:S01]  /*10f0*/  @!P5 IMAD.IADD R4, R4, 0x1, -R11 ;  /* 0x000000010404d824 */ /* 0x000fe200078e0a0b */
[----:B------:R-:W-:Y:S01]  /*1100*/  ISETP.GT.U32.AND P5, PT, R11, R86, PT ;  /* 0x000000560b00720c */ /* 0x000fe20003fa4070 */
[----:B------:R-:W-:Y:S01]  /*1110*/  IMAD.HI.U32 R3, R13, R8, RZ ;  /* 0x000000080d037227 */ /* 0x000fe200078e00ff */
[----:B------:R-:W-:Y:S01]  /*1120*/  STL [R1+0xcdc], R91 ;  /* 0x000cdc5b01007387 */ /* 0x000fe20000100800 */
[----:B------:R-:W-:Y:S02]  /*1130*/  LOP3.LUT R17, R14, 0x20, RZ, 0xfc, !PT ;  /* 0x000000200e117812 */ /* 0x000fe400078efcff */
[----:B------:R-:W-:Y:S01]  /*1140*/  IMAD.MOV R3, RZ, RZ, -R3 ;  /* 0x000000ffff037224 */ /* 0x000fe200078e0a03 */
[----:B------:R-:W-:Y:S01]  /*1150*/  STL [R1+0xce0], R90 ;  /* 0x000ce05a01007387 */ /* 0x000fe20000100800 */
[--C-:B------:R-:W-:Y:S01]  /*1160*/  @!P0 IMAD.IADD R88, R88, 0x1, -R11.reuse ;  /* 0x0000000158588824 */ /* 0x100fe200078e0a0b */
[----:B------:R-:W-:Y:S01]  /*1170*/  ISETP.GE.AND P0, PT, R10, RZ, PT ;  /* 0x000000ff0a00720c */ /* 0x000fe20003f06270 */
[----:B------:R-:W-:Y:S01]  /*1180*/  IMAD R85, R11, R3, R8 ;  /* 0x000000030b557224 */ /* 0x000fe200078e0208 */
[----:B------:R-:W-:Y:S01]  /*1190*/  LOP3.LUT R3, R14, 0x16, RZ, 0xfc, !PT ;  /* 0x000000160e037812 */ /* 0x000fe200078efcff */
[----:B------:R-:W-:Y:S01]  /*11a0*/  IMAD.HI.U32 R6, R13, R84, RZ ;  /* 0x000000540d067227 */ /* 0x000fe200078e00ff */
[----:B------:R-:W-:Y:S01]  /*11b0*/  IABS R10, R9 ;  /* 0x00000009000a7213 */ /* 0x000fe20000000000 */
[----:B------:R-:W-:Y:S01]  /*11c0*/  STL [R1+0xce4], R89 ;  /* 0x000ce45901007387 */ /* 0x000fe20000100800 */
[----:B------:R-:W-:Y:S01]  /*11d0*/  IABS R8, R3 ;  /* 0x0000000300087213 */ /* 0x000fe20000000000 */
[----:B------:R-:W-:Y:S01]  /*11e0*/  @!P3 IMAD.MOV R88, RZ, RZ, -R88 ;  /* 0x000000ffff58b224 */ /* 0x000fe200078e0a58 */
[C---:B------:R-:W-:Y:S01]  /*11f0*/  ISETP.GT.U32.AND P3, PT, R11.reuse, R4, PT ;  /* 0x000000040b00720c */ /* 0x040fe20003f64070 */
[----:B------:R-:W-:Y:S01]  /*1200*/  @!P5 IMAD.IADD R86, R86, 0x1, -R11 ;  /* 0x000000015656d824 */ /* 0x000fe200078e0a0b */
[----:B------:R-:W-:Y:S01]  /*1210*/  ISETP.GT.U32.AND P5, PT, R11, R85, PT ;  /* 0x000000550b00720c */ /* 0x000fe20003fa4070 */
[----:B------:R-:W-:Y:S01]  /*1220*/  IMAD.MOV R6, RZ, RZ, -R6 ;  /* 0x000000ffff067224 */ /* 0x000fe200078e0a06 */
[----:B------:R0:W-:Y:S01]  /*1230*/  STL [R1+0x230], R15 ;  /* 0x0002300f01007387 */ /* 0x0001e20000100800 */
[----:B------:R-:W-:Y:S01]  /*1240*/  @!P1 IMAD.MOV R87, RZ, RZ, -R87 ;  /* 0x000000ffff579224 */ /* 0x000fe200078e0a57 */
[----:B------:R-:W-:Y:S01]  /*1250*/  ISETP.GE.AND P1, PT, R7, RZ, PT ;  /* 0x000000ff0700720c */ /* 0x000fe20003f26270 */
[C---:B------:R-:W-:Y:S01]  /*1260*/  IMAD R84, R11.reuse, R6, R84 ;  /* 0x000000060b547224 */ /* 0x040fe200078e0254 */
[----:B------:R-:W-:Y:S01]  /*1270*/  IABS R7, R7 ;  /* 0x0000000700077213 */ /* 0x000fe20000000000 */
[----:B------:R-:W-:Y:S01]  /*1280*/  @!P6 IMAD.MOV R86, RZ, RZ, -R86 ;  /* 0x000000ffff56e224 */ /* 0x000fe200078e0a56 */
[----:B------:R-:W-:Y:S02]  /*1290*/  STL [R1+0xce8], R88 ;  /* 0x000ce85801007387 */ /* 0x000fe40000100800 */
[----:B------:R-:W-:Y:S01]  /*12a0*/  ISETP.GT.U32.AND P6, PT, R11, R84, PT ;  /* 0x000000540b00720c */ /* 0x000fe20003fc4070 */
[----:B------:R-:W-:Y:S01]  /*12b0*/  IMAD.MOV.U32 R6, RZ, RZ, R7 ;  /* 0x000000ffff067224 */ /* 0x000fe200078e0007 */
[----:B------:R-:W-:Y:S01]  /*12c0*/  LOP3.LUT R7, R14, 0x18, RZ, 0xfc, !PT ;  /* 0x000000180e077812 */ /* 0x000fe200078efcff */
[--C-:B------:R-:W-:Y:S01]  /*12d0*/  @!P3 IMAD.IADD R4, R4, 0x1, -R11.reuse ;  /* 0x000000010404b824 */ /* 0x100fe200078e0a0b */
[----:B------:R-:W-:Y:S01]  /*12e0*/  ISETP.GE.AND P3, PT, R3, RZ, PT ;  /* 0x000000ff0300720c */ /* 0x000fe20003f66270 */
[----:B------:R-:W-:Y:S01]  /*12f0*/  @!P5 IMAD.IADD R85, R85, 0x1, -R11 ;  /* 0x000000015555d824 */ /* 0x000fe200078e0a0b */
[----:B------:R-:W-:Y:S01]  /*1300*/  IABS R82, R7 ;  /* 0x0000000700527213 */ /* 0x000fe20000000000 */
[----:B------:R-:W-:Y:S01]  /*1310*/  IMAD.HI.U32 R3, R13, R6, RZ ;  /* 0x000000060d037227 */ /* 0x000fe200078e00ff */
[----:B0-----:R-:W-:Y:S01]  /*1320*/  LOP3.LUT R15, R14, 0x1c, RZ, 0xfc, !PT ;  /* 0x0000001c0e0f7812 */ /* 0x001fe200078efcff */
[----:B------:R-:W-:Y:S01]  /*1330*/  STL [R1+0xcec], R87 ;  /* 0x000cec5701007387 */ /* 0x000fe20000100800 */
[----:B------:R-:W-:Y:S01]  /*1340*/  ISETP.GT.U32.AND P5, PT, R11, R85, PT ;  /* 0x000000550b00720c */ /* 0x000fe20003fa4070 */
[----:B------:R-:W-:Y:S01]  /*1350*/  IMAD.MOV R83, RZ, RZ, -R3 ;  /* 0x000000ffff537224 */ /* 0x000fe200078e0a03 */
[----:B------:R-:W-:Y:S01]  /*1360*/  IABS R80, R15 ;  /* 0x0000000f00507213 */ /* 0x000fe20000000000 */
[----:B------:R-:W-:Y:S01]  /*1370*/  IMAD.HI.U32 R3, R13, R8, RZ ;  /* 0x000000080d037227 */ /* 0x000fe200078e00ff */
[----:B------:R-:W-:Y:S03]  /*1380*/  STL [R1+0xcf0], R86 ;  /* 0x000cf05601007387 */ /* 0x000fe60000100800 */
[----:B------:R-:W-:-:S02]  /*1390*/  @!P6 IMAD.IADD R84, R84, 0x1, -R11 ;  /* 0x000000015454e824 */ /* 0x000fc400078e0a0b */
[----:B------:R-:W-:Y:S02]  /*13a0*/  IMAD.MOV R3, RZ, RZ, -R3 ;  /* 0x000000ffff037224 */ /* 0x000fe400078e0a03 */
[----:B------:R-:W-:Y:S01]  /*13b0*/  IMAD.MOV.U32 R0, RZ, RZ, R4 ;  /* 0x000000ffff007224 */ /* 0x000fe200078e0004 */
[C---:B------:R-:W-:Y:S01]  /*13c0*/  ISETP.GT.U32.AND P6, PT, R11.reuse, R84, PT ;  /* 0x000000540b00720c */ /* 0x040fe20003fc4070 */
[C---:B------:R-:W-:Y:S02]  /*13d0*/  IMAD R83, R11.reuse, R83, R6 ;  /* 0x000000530b537224 */ /* 0x040fe400078e0206 */
[----:B------:R-:W-:Y:S01]  /*13e0*/  IMAD R4, R11, R3, R8 ;  /* 0x000000030b047224 */ /* 0x000fe200078e0208 */
[----:B------:R-:W-:Y:S01]  /*13f0*/  IABS R8, R17 ;  /* 0x0000001100087213 */ /* 0x000fe20000000000 */
[----:B------:R-:W-:-:S04]  /*1400*/  IMAD.HI.U32 R3, R13, R82, RZ ;  /* 0x000000520d037227 */ /* 0x000fc800078e00ff */
[----:B------:R-:W-:Y:S01]  /*1410*/  @!P5 IMAD.IADD R85, R85, 0x1, -R11 ;  /* 0x000000015555d824 */ /* 0x000fe200078e0a0b */
[----:B------:R-:W-:Y:S01]  /*1420*/  ISETP.GT.U32.AND P5, PT, R11, R83, PT ;  /* 0x000000530b00720c */ /* 0x000fe20003fa4070 */
[----:B------:R-:W-:-:S04]  /*1430*/  IMAD.HI.U32 R6, R13, R10, RZ ;  /* 0x0000000a0d067227 */ /* 0x000fc800078e00ff */
[----:B------:R-:W-:Y:S02]  /*1440*/  IMAD.MOV R3, RZ, RZ, -R3 ;  /* 0x000000ffff037224 */ /* 0x000fe400078e0a03 */
[----:B------:R-:W-:Y:S02]  /*1450*/  IMAD.MOV R6, RZ, RZ, -R6 ;  /* 0x000000ffff067224 */ /* 0x000fe400078e0a06 */
[C---:B------:R-:W-:Y:S02]  /*1460*/  IMAD R82, R11.reuse, R3, R82 ;  /* 0x000000030b527224 */ /* 0x040fe400078e0252 */
[C---:B------:R-:W-:Y:S01]  /*1470*/  IMAD R81, R11.reuse, R6, R10 ;  /* 0x000000060b517224 */ /* 0x040fe200078e020a */
[----:B------:R-:W-:Y:S01]  /*1480*/  IABS R6, R16 ;  /* 0x0000001000067213 */ /* 0x000fe20000000000 */
[--C-:B------:R-:W-:Y:S01]  /*1490*/  @!P6 IMAD.IADD R84, R84, 0x1, -R11.reuse ;  /* 0x000000015454e824 */ /* 0x100fe200078e0a0b */
[----:B------:R-:W-:Y:S01]  /*14a0*/  ISETP.GT.U32.AND P6, PT, R11, R82, PT ;  /* 0x000000520b00720c */ /* 0x000fe20003fc4070 */
[----:B------:R-:W-:Y:S01]  /*14b0*/  @!P5 IMAD.IADD R83, R83, 0x1, -R11 ;  /* 0x000000015353d824 */ /* 0x000fe200078e0a0b */
[C---:B------:R-:W-:Y:S01]  /*14c0*/  ISETP.GT.U32.AND P5, PT, R11.reuse, R81, PT ;  /* 0x000000510b00720c */ /* 0x040fe20003fa4070 */
[----:B------:R-:W-:Y:S01]  /*14d0*/  @!P4 IMAD.MOV R85, RZ, RZ, -R85 ;  /* 0x000000ffff55c224 */ /* 0x000fe200078e0a55 */
[----:B------:R-:W-:Y:S01]  /*14e0*/  ISETP.GT.U32.AND P4, PT, R11, R4, PT ;  /* 0x000000040b00720c */ /* 0x000fe20003f84070 */
[----:B------:R-:W-:-:S04]  /*14f0*/  IMAD.HI.U32 R3, R13, R80, RZ ;  /* 0x000000500d037227 */ /* 0x000fc800078e00ff */
[----:B------:R-:W-:Y:S02]  /*1500*/  IMAD.MOV R3, RZ, RZ, -R3 ;  /* 0x000000ffff037224 */ /* 0x000fe400078e0a03 */
[----:B------:R-:W-:Y:S02]  /*1510*/  @!P2 IMAD.MOV R84, RZ, RZ, -R84 ;  /* 0x000000ffff54a224 */ /* 0x000fe400078e0a54 */
[--C-:B------:R-:W-:Y:S02]  /*1520*/  @!P6 IMAD.IADD R82, R82, 0x1, -R11.reuse ;  /* 0x000000015252e824 */ /* 0x100fe400078e0a0b */
[----:B------:R-:W-:Y:S02]  /*1530*/  @!P5 IMAD.IADD R81, R81, 0x1, -R11 ;  /* 0x000000015151d824 */ /* 0x000fe400078e0a0b */
[C---:B------:R-:W-:Y:S01]  /*1540*/  IMAD R80, R11.reuse, R3, R80 ;  /* 0x000000030b507224 */ /* 0x040fe200078e0250 */
[----:B------:R-:W-:Y:S01]  /*1550*/  ISETP.GT.U32.AND P5, PT, R11, R82, PT ;  /* 0x000000520b00720c */ /* 0x000fe20003fa4070 */
[----:B------:R-:W-:Y:S01]  /*1560*/  IMAD.HI.U32 R3, R13, R6, RZ ;  /* 0x000000060d037227 */ /* 0x000fe200078e00ff */
[----:B------:R-:W-:-:S03]  /*1570*/  ISETP.GT.U32.AND P2, PT, R11, R81, PT ;  /* 0x000000510b00720c */ /* 0x000fc60003f44070 */
[----:B------:R-:W-:Y:S01]  /*1580*/  @!P4 IMAD.IADD R4, R4, 0x1, -R11 ;  /* 0x000000010404c824 */ /* 0x000fe200078e0a0b */
[C---:B------:R-:W-:Y:S01]  /*1590*/  ISETP.GT.U32.AND P4, PT, R11.reuse, R83, PT ;  /* 0x000000530b00720c */ /* 0x040fe20003f84070 */
[----:B------:R-:W-:Y:S02]  /*15a0*/  IMAD.MOV R3, RZ, RZ, -R3 ;  /* 0x000000ffff037224 */ /* 0x000fe400078e0a03 */
[----:B------:R-:W-:Y:S01]  /*15b0*/  @!P0 IMAD.MOV R0, RZ, RZ, -R0 ;  /* 0x000000ffff008224 */ /* 0x000fe200078e0a00 */
[C---:B------:R-:W-:Y:S01]  /*15c0*/  ISETP.GT.U32.AND P6, PT, R11.reuse, R4, PT ;  /* 0x000000040b00720c */ /* 0x040fe20003fc4070 */
[----:B------:R-:W-:Y:S01]  /*15d0*/  IMAD R6, R11, R3, R6 ;  /* 0x000000030b067224 */ /* 0x000fe200078e0206 */
[----:B------:R-:W-:Y:S01]  /*15e0*/  ISETP.GE.AND P0, PT, R7, RZ, PT ;  /* 0x000000ff0700720c */ /* 0x000fe20003f06270 */
[----:B------:R-:W-:Y:S01]  /*15f0*/  @!P5 IMAD.IADD R82, R82, 0x1, -R11 ;  /* 0x000000015252d824 */ /* 0x000fe200078e0a0b */
[----:B------:R0:W-:Y:S01]  /*1600*/  STL [R1+0x26c], R0 ;  /* 0x00026c0001007387 */ /* 0x0001e20000100800 */
[----:B------:R-:W-:Y:S01]  /*1610*/  IMAD.HI.U32 R3, R13, R8, RZ ;  /* 0x000000080d037227 */ /* 0x000fe200078e00ff */
[----:B------:R-:W-:-:S02]  /*1620*/  ISETP.GT.U32.AND P5, PT, R11, R6, PT ;  /* 0x000000060b00720c */ /* 0x000fc40003fa4070 */
[----:B------:R-:W-:Y:S01]  /*1630*/  STL [R1+0xcf4], R85 ;  /* 0x000cf45501007387 */ /* 0x000fe20000100800 */
[----:B------:R-:W-:Y:S02]  /*1640*/  IMAD.MOV R3, RZ, RZ, -R3 ;  /* 0x000000ffff037224 */ /* 0x000fe400078e0a03 */
[--C-:B------:R-:W-:Y:S01]  /*1650*/  @!P4 IMAD.IADD R83, R83, 0x1, -R11.reuse ;  /* 0x000000015353c824 */ /* 0x100fe200078e0a0b */
[----:B------:R-:W-:Y:S01]  /*1660*/  ISETP.GT.U32.AND P4, PT, R11, R80, PT ;  /* 0x000000500b00720c */ /* 0x000fe20003f84070 */
[--C-:B------:R-:W-:Y:S01]  /*1670*/  @!P6 IMAD.IADD R4, R4, 0x1, -R11.reuse ;  /* 0x000000010404e824 */ /* 0x100fe200078e0a0b */
[----:B------:R-:W-:Y:S01]  /*1680*/  ISETP.GE.AND P6, PT, R9, RZ, PT ;  /* 0x000000ff0900720c */ /* 0x000fe20003fc6270 */
[----:B------:R-:W-:Y:S01]  /*1690*/  IMAD R79, R11, R3, R8 ;  /* 0x000000030b4f7224 */ /* 0x000fe200078e0208 */
[----:B------:R-:W-:Y:S01]  /*16a0*/  LOP3.LUT R9, R14, 0x24, RZ, 0xfc, !PT ;  /* 0x000000240e097812 */ /* 0x000fe200078efcff */
[----:B------:R-:W-:Y:S01]  /*16b0*/  IMAD.HI.U32 R7, R13, R78, RZ ;  /* 0x0000004e0d077227 */ /* 0x000fe200078e00ff */
[----:B------:R-:W-:Y:S02]  /*16c0*/  STL [R1+0xcf8], R84 ;  /* 0x000cf85401007387 */ /* 0x000fe40000100800 */
[----:B------:R-:W-:Y:S01]  /*16d0*/  IABS R10, R9 ;  /* 0x00000009000a7213 */ /* 0x000fe20000000000 */
[----:B------:R-:W-:-:S02]  /*16e0*/  @!P5 IMAD.IADD R6, R6, 0x1, -R11 ;  /* 0x000000010606d824 */ /* 0x000fc400078e0a0b */
[----:B------:R-:W-:Y:S02]  /*16f0*/  IMAD.MOV R7, RZ, RZ, -R7 ;  /* 0x000000ffff077224 */ /* 0x000fe400078e0a07 */
[----:B------:R-:W-:Y:S01]  /*1700*/  IMAD.HI.U32 R3, R13, R10, RZ ;  /* 0x0000000a0d037227 */ /* 0x000fe200078e00ff */
[----:B------:R-:W-:-:S03]  /*1710*/  ISETP.GT.U32.AND P5, PT, R11, R6, PT ;  /* 0x000000060b00720c */ /* 0x000fc60003fa4070 */
[----:B------:R-:W-:Y:S02]  /*1720*/  IMAD.MOV R3, RZ, RZ, -R3 ;  /* 0x000000ffff037224 */ /* 0x000fe400078e0a03 */
[--C-:B------:R-:W-:Y:S01]  /*1730*/  @!P2 IMAD.IADD R81, R81, 0x1, -R11.reuse ;  /* 0x000000015151a824 */ /* 0x100fe200078e0a0b */
[----:B------:R-:W-:Y:S01]  /*1740*/  ISETP.GE.AND P2, PT, R15, RZ, PT ;  /* 0x000000ff0f00720c */ /* 0x000fe20003f46270 */
[C---:B------:R-:W-:Y:S01]  /*1750*/  IMAD R77, R11.reuse, R3, R10 ;  /* 0x000000030b4d7224 */ /* 0x040fe200078e020a */
[----:B------:R-:W-:Y:S01]  /*1760*/  LOP3.LUT R15, R14, 0x26, RZ, 0xfc, !PT ;  /* 0x000000260e0f7812 */ /* 0x000fe200078efcff */
[--C-:B------:R-:W-:Y:S01]  /*1770*/  @!P4 IMAD.IADD R80, R80, 0x1, -R11.reuse ;  /* 0x000000015050c824 */ /* 0x100fe200078e0a0b */
[----:B------:R-:W-:Y:S01]  /*1780*/  ISETP.GE.AND P4, PT, R16, RZ, PT ;  /* 0x000000ff1000720c */ /* 0x000fe20003f86270 */
[C---:B------:R-:W-:Y:S01]  /*1790*/  IMAD R78, R11.reuse, R7, R78 ;  /* 0x000000070b4e7224 */ /* 0x040fe200078e024e */
[----:B------:R-:W-:Y:S01]  /*17a0*/  LOP3.LUT R16, R14, 0x28, RZ, 0xfc, !PT ;  /* 0x000000280e107812 */ /* 0x000fe200078efcff */
[----:B------:R-:W-:Y:S01]  /*17b0*/  @!P5 IMAD.IADD R6, R6, 0x1, -R11 ;  /* 0x000000010606d824 */ /* 0x000fe200078e0a0b */
[C---:B------:R-:W-:Y:S01]  /*17c0*/  ISETP.GT.U32.AND P5, PT, R11.reuse, R77, PT ;  /* 0x0000004d0b00720c */ /* 0x040fe20003fa4070 */
[----:B------:R-:W-:Y:S01]  /*17d0*/  @!P1 IMAD.MOV R83, RZ, RZ, -R83 ;  /* 0x000000ffff539224 */ /* 0x000fe200078e0a53 */
[C---:B------:R-:W-:Y:S01]  /*17e0*/  ISETP.GT.U32.AND P1, PT, R11.reuse, R80, PT ;  /* 0x000000500b00720c */ /* 0x040fe20003f24070 */
[----:B------:R-:W-:Y:S01]  /*17f0*/  @!P6 IMAD.MOV R81, RZ, RZ, -R81 ;  /* 0x000000ffff51e224 */ /* 0x000fe200078e0a51 */
[C---:B------:R-:W-:Y:S01]  /*1800*/  ISETP.GT.U32.AND P6, PT, R11.reuse, R78, PT ;  /* 0x0000004e0b00720c */ /* 0x040fe20003fc4070 */
[----:B0-----:R-:W-:Y:S01]  /*1810*/  IMAD.MOV.U32 R0, RZ, RZ, R4 ;  /* 0x000000ffff007224 */ /* 0x001fe200078e0004 */
[----:B------:R-:W-:Y:S01]  /*1820*/  IABS R4, R15 ;  /* 0x0000000f00047213 */ /* 0x000fe20000000000 */
[----:B------:R-:W-:Y:S01]  /*1830*/  @!P0 IMAD.MOV R82, RZ, RZ, -R82 ;  /* 0x000000ffff528224 */ /* 0x000fe200078e0a52 */
[----:B------:R-:W-:Y:S01]  /*1840*/  IABS R76, R16 ;  /* 0x00000010004c7213 */ /* 0x000fe20000000000 */
[----:B------:R-:W-:Y:S01]  /*1850*/  @!P3 IMAD.MOV R0, RZ, RZ, -R0 ;  /* 0x000000ffff00b224 */ /* 0x000fe200078e0a00 */
[----:B------:R-:W-:Y:S01]  /*1860*/  ISETP.GT.U32.AND P3, PT, R11, R79, PT ;  /* 0x0000004f0b00720c */ /* 0x000fe20003f64070 */
[----:B------:R-:W-:Y:S01]  /*1870*/  IMAD.HI.U32 R3, R13, R4, RZ ;  /* 0x000000040d037227 */ /* 0x000fe200078e00ff */
[----:B------:R-:W-:Y:S01]  /*1880*/  ISETP.GE.AND P0, PT, R17, RZ, PT ;  /* 0x000000ff1100720c */ /* 0x000fe20003f06270 */
[----:B------:R-:W-:Y:S01]  /*1890*/  STL [R1+0xcfc], R83 ;  /* 0x000cfc5301007387 */ /* 0x000fe20000100800 */
[----:B------:R-:W-:Y:S01]  /*18a0*/  LOP3.LUT R17, R14, 0x2c, RZ, 0xfc, !PT ;  /* 0x0000002c0e117812 */ /* 0x000fe200078efcff */
[----:B------:R-:W-:-:S02]  /*18b0*/  @!P5 IMAD.IADD R77, R77, 0x1, -R11 ;  /* 0x000000014d4dd824 */ /* 0x000fc400078e0a0b */
[----:B------:R-:W-:Y:S01]  /*18c0*/  IMAD.MOV R7, RZ, RZ, -R3 ;  /* 0x000000ffff077224 */ /* 0x000fe200078e0a03 */
[----:B------:R-:W-:Y:S01]  /*18d0*/  IABS R74, R17 ;  /* 0x00000011004a7213 */ /* 0x000fe20000000000 */
[----:B------:R-:W-:Y:S01]  /*18e0*/  IMAD.HI.U32 R3, R13, R76, RZ ;  /* 0x0000004c0d037227 */ /* 0x000fe200078e00ff */
[----:B------:R-:W-:Y:S01]  /*18f0*/  ISETP.GT.U32.AND P5, PT, R11, R77, PT ;  /* 0x0000004d0b00720c */ /* 0x000fe20003fa4070 */
[----:B------:R0:W-:Y:S02]  /*1900*/  STL [R1+0x270], R0 ;  /* 0x0002700001007387 */ /* 0x0001e40000100800 */
[--C-:B------:R-:W-:Y:S01]  /*1910*/  @!P1 IMAD.IADD R80, R80, 0x1, -R11.reuse ;  /* 0x0000000150509824 */ /* 0x100fe200078e0a0b */
[----:B------:R-:W-:Y:S01]  /*1920*/  ISETP.GE.AND P1, PT, R18, RZ, PT ;  /* 0x000000ff1200720c */ /* 0x000fe20003f26270 */
[----:B------:R-:W-:Y:S01]  /*1930*/  @!P6 IMAD.IADD R78, R78, 0x1, -R11 ;  /* 0x000000014e4ee824 */ /* 0x000fe200078e0a0b */
[----:B------:R-:W-:Y:S01]  /*1940*/  STL [R1+0xd00], R82 ;  /* 0x000d005201007387 */ /* 0x000fe20000100800 */
[----:B------:R-:W-:-:S02]  /*1950*/  IMAD.MOV R3, RZ, RZ, -R3 ;  /* 0x000000ffff037224 */ /* 0x000fc400078e0a03 */
[----:B------:R-:W-:Y:S01]  /*1960*/  @!P2 IMAD.MOV R80, RZ, RZ, -R80 ;  /* 0x000000ffff50a224 */ /* 0x000fe200078e0a50 */
[C---:B------:R-:W-:Y:S01]  /*1970*/  ISETP.GT.U32.AND P2, PT, R11.reuse, R78, PT ;  /* 0x0000004e0b00720c */ /* 0x040fe20003f44070 */
[----:B------:R-:W-:Y:S01]  /*1980*/  IMAD R76, R11, R3, R76 ;  /* 0x000000030b4c7224 */ /* 0x000fe200078e024c */
[----:B------:R-:W-:Y:S01]  /*1990*/  STL [R1+0xd04], R81 ;  /* 0x000d045101007387 */ /* 0x000fe20000100800 */
[--C-:B------:R-:W-:Y:S01]  /*19a0*/  @!P3 IMAD.IADD R79, R79, 0x1, -R11.reuse ;  /* 0x000000014f4fb824 */ /* 0x100fe200078e0a0b */
[----:B------:R-:W-:Y:S01]  /*19b0*/  ISETP.GE.AND P3, PT, R9, RZ, PT ;  /* 0x000000ff0900720c */ /* 0x000fe20003f66270 */
[--C-:B------:R-:W-:Y:S01]  /*19c0*/  @!P5 IMAD.IADD R77, R77, 0x1, -R11.reuse ;  /* 0x000000014d4dd824 */ /* 0x100fe200078e0a0b */
[C---:B------:R-:W-:Y:S01]  /*19d0*/  ISETP.GT.U32.AND P5, PT, R11.reuse, R76, PT ;  /* 0x0000004c0b00720c */ /* 0x040fe20003fa4070 */
[C---:B------:R-:W-:Y:S01]  /*19e0*/  IMAD R4, R11.reuse, R7, R4 ;  /* 0x000000070b047224 */ /* 0x040fe200078e0204 */
[----:B------:R-:W-:Y:S01]  /*19f0*/  LOP3.LUT R9, R14, 0x2a, RZ, 0xfc, !PT ;  /* 0x0000002a0e097812 */ /* 0x000fe200078efcff */
[----:B0-----:R-:W-:Y:S01]  /*1a00*/  IMAD.MOV.U32 R0, RZ, RZ, R6 ;  /* 0x000000ffff007224 */ /* 0x001fe200078e0006 */
[----:B------:R-:W-:Y:S01]  /*1a10*/  ISETP.GT.U32.AND P6, PT, R11, R79, PT ;  /* 0x0000004f0b00720c */ /* 0x000fe20003fc4070 */
[----:B------:R-:W-:Y:S01]  /*1a20*/  IMAD.HI.U32 R7, R13, R74, RZ ;  /* 0x0000004a0d077227 */ /* 0x000fe200078e00ff */
[----:B------:R-:W-:Y:S01]  /*1a30*/  IABS R8, R9 ;  /* 0x0000000900087213 */ /* 0x000fe20000000000 */
[----:B------:R-:W-:Y:S02]  /*1a40*/  STL [R1+0xd08], R80 ;  /* 0x000d085001007387 */ /* 0x000fe40000100800 */
[----:B------:R-:W-:Y:S01]  /*1a50*/  @!P2 IMAD.IADD R78, R78, 0x1, -R11 ;  /* 0x000000014e4ea824 */ /* 0x000fe200078e0a0b */
[----:B------:R-:W-:Y:S01]  /*1a60*/  ISETP.GE.AND P2, PT, R15, RZ, PT ;  /* 0x000000ff0f00720c */ /* 0x000fe20003f46270 */
[----:B------:R-:W-:-:S02]  /*1a70*/  VIADD R15, R12, 0x2e ;  /* 0x0000002e0c0f7836 */ /* 0x000fc40000000000 */
[----:B------:R-:W-:-:S03]  /*1a80*/  IMAD.HI.U32 R3, R13, R8, RZ ;  /* 0x000000080d037227 */ /* 0x000fc600078e00ff */
[----:B------:R-:W-:Y:S01]  /*1a90*/  IABS R10, R15 ;  /* 0x0000000f000a7213 */ /* 0x000fe20000000000 */
[----:B------:R-:W-:Y:S02]  /*1aa0*/  @!P5 IMAD.IADD R76, R76, 0x1, -R11 ;  /* 0x000000014c4cd824 */ /* 0x000fe400078e0a0b */
[----:B------:R-:W-:Y:S02]  /*1ab0*/  IMAD.MOV R3, RZ, RZ, -R3 ;  /* 0x000000ffff037224 */ /* 0x000fe400078e0a03 */
[----:B------:R-:W-:Y:S01]  /*1ac0*/  @!P6 IMAD.IADD R79, R79, 0x1, -R11 ;  /* 0x000000014f4fe824 */ /* 0x000fe200078e0a0b */
[C---:B------:R-:W-:Y:S01]  /*1ad0*/  ISETP.GT.U32.AND P6, PT, R11.reuse, R4, PT ;  /* 0x000000040b00720c */ /* 0x040fe20003fc4070 */
[C---:B------:R-:W-:Y:S01]  /*1ae0*/  IMAD R75, R11.reuse, R3, R8 ;  /* 0x000000030b4b7224 */ /* 0x040fe200078e0208 */
[----:B------:R-:W-:Y:S01]  /*1af0*/  ISETP.GT.U32.AND P5, PT, R11, R76, PT ;  /* 0x0000004c0b00720c */ /* 0x000fe20003fa4070 */
[----:B------:R-:W-:-:S04]  /*1b00*/  IMAD.HI.U32 R3, R13, R10, RZ ;  /* 0x0000000a0d037227 */ /* 0x000fc800078e00ff */
[----:B------:R-:W-:Y:S02]  /*1b10*/  IMAD.MOV R3, RZ, RZ, -R3 ;  /* 0x000000ffff037224 */ /* 0x000fe400078e0a03 */
[----:B------:R-:W-:Y:S02]  /*1b20*/  IMAD.MOV R7, RZ, RZ, -R7 ;  /* 0x000000ffff077224 */ /* 0x000fe400078e0a07 */
[C---:B------:R-:W-:Y:S01]  /*1b30*/  IMAD R6, R11.reuse, R3, R10 ;  /* 0x000000030b067224 */ /* 0x040fe200078e020a */
[----:B------:R-:W-:Y:S01]  /*1b40*/  LOP3.LUT R10, R14, 0x38, RZ, 0xfc, !PT ;  /* 0x000000380e0a7812 */ /* 0x000fe200078efcff */
[--C-:B------:R-:W-:Y:S01]  /*1b50*/  @!P6 IMAD.IADD R4, R4, 0x1, -R11.reuse ;  /* 0x000000010404e824 */ /* 0x100fe200078e0a0b */
[----:B------:R-:W-:Y:S01]  /*1b60*/  ISETP.GE.AND P6, PT, R16, RZ, PT ;  /* 0x000000ff1000720c */ /* 0x000fe20003fc6270 */
[----:B------:R-:W-:Y:S01]  /*1b70*/  @!P5 IMAD.IADD R76, R76, 0x1, -R11 ;  /* 0x000000014c4cd824 */ /* 0x000fe200078e0a0b */
[C---:B------:R-:W-:Y:S01]  /*1b80*/  ISETP.GT.U32.AND P5, PT, R11.reuse, R6, PT ;  /* 0x000000060b00720c */ /* 0x040fe20003fa4070 */
[C---:B------:R-:W-:Y:S01]  /*1b90*/  IMAD R74, R11.reuse, R7, R74 ;  /* 0x000000070b4a7224 */ /* 0x040fe200078e024a */
[C---:B------:R-:W-:Y:S01]  /*1ba0*/  LOP3.LUT R16, R14.reuse, 0x30, RZ, 0xfc, !PT ;  /* 0x000000300e107812 */ /* 0x040fe200078efcff */
[----:B------:R-:W-:Y:S01]  /*1bb0*/  @!P4 IMAD.MOV R0, RZ, RZ, -R0 ;  /* 0x000000ffff00c224 */ /* 0x000fe200078e0a00 */
[C---:B------:R-:W-:Y:S01]  /*1bc0*/  ISETP.GT.U32.AND P4, PT, R11.reuse, R4, PT ;  /* 0x000000040b00720c */ /* 0x040fe20003f84070 */
[----:B------:R-:W-:Y:S01]  /*1bd0*/  @!P3 IMAD.MOV R77, RZ, RZ, -R77 ;  /* 0x000000ffff4db224 */ /* 0x000fe200078e0a4d */
[----:B------:R-:W-:Y:S01]  /*1be0*/  IABS R8, R16 ;  /* 0x0000001000087213 */ /* 0x000fe20000000000 */
[----:B------:R-:W-:Y:S01]  /*1bf0*/  @!P0 IMAD.MOV R79, RZ, RZ, -R79 ;  /* 0x000000ffff4f8224 */ /* 0x000fe200078e0a4f */
[C---:B------:R-:W-:Y:S01]  /*1c00*/  ISETP.GT.U32.AND P3, PT, R11.reuse, R74, PT ;  /* 0x0000004a0b00720c */ /* 0x040fe20003f64070 */
[----:B------:R0:W-:Y:S01]  /*1c10*/  STL [R1+0x28c], R0 ;  /* 0x00028c0001007387 */ /* 0x0001e20000100800 */
[----:B------:R-:W-:Y:S01]  /*1c20*/  ISETP.GT.U32.AND P0, PT, R11, R75, PT ;  /* 0x0000004b0b00720c */ /* 0x000fe20003f04070 */
[----:B------:R-:W-:Y:S01]  /*1c30*/  IMAD.HI.U32 R3, R13, R8, RZ ;  /* 0x000000080d037227 */ /* 0x000fe200078e00ff */
[----:B------:R-:W-:Y:S01]  /*1c40*/  LOP3.LUT R7, R14, 0x32, RZ, 0xfc, !PT ;  /* 0x000000320e077812 */ /* 0x000fe200078efcff */
[----:B------:R-:W-:Y:S01]  /*1c50*/  STL [R1+0xd0c], R79 ;  /* 0x000d0c4f01007387 */ /* 0x000fe20000100800 */
[----:B------:R-:W-:Y:S01]  /*1c60*/  IABS R70, R10 ;  /* 0x0000000a00467213 */ /* 0x000fe20000000000 */
[----:B------:R-:W-:Y:S01]  /*1c70*/  @!P5 IMAD.IADD R6, R6, 0x1, -R11 ;  /* 0x000000010606d824 */ /* 0x000fe200078e0a0b */
[----:B------:R-:W-:Y:S01]  /*1c80*/  IABS R72, R7 ;  /* 0x0000000700487213 */ /* 0x000fe20000000000 */
[----:B------:R-:W-:-:S02]  /*1c90*/  IMAD.MOV R3, RZ, RZ, -R3 ;  /* 0x000000ffff037224 */ /* 0x000fc400078e0a03 */
[----:B------:R-:W-:Y:S01]  /*1ca0*/  @!P4 IMAD.IADD R4, R4, 0x1, -R11 ;  /* 0x000000010404c824 */ /* 0x000fe200078e0a0b */
[C---:B------:R-:W-:Y:S01]  /*1cb0*/  ISETP.GT.U32.AND P5, PT, R11.reuse, R6, PT ;  /* 0x000000060b00720c */ /* 0x040fe20003fa4070 */
[----:B------:R-:W-:Y:S01]  /*1cc0*/  IMAD R73, R11, R3, R8 ;  /* 0x000000030b497224 */ /* 0x000fe200078e0208 */
[----:B------:R-:W-:Y:S01]  /*1cd0*/  ISETP.GE.AND P4, PT, R17, RZ, PT ;  /* 0x000000ff1100720c */ /* 0x000fe20003f86270 */
[----:B------:R-:W-:Y:S01]  /*1ce0*/  IMAD.HI.U32 R3, R13, R72, RZ ;  /* 0x000000480d037227 */ /* 0x000fe200078e00ff */
[----:B------:R-:W-:-:S03]  /*1cf0*/  LOP3.LUT R17, R14, 0x46, RZ, 0xfc, !PT ;  /* 0x000000460e117812 */ /* 0x000fc600078efcff */
[----:B0-----:R-:W-:Y:S01]  /*1d00*/  IMAD.MOV.U32 R0, RZ, RZ, R4 ;  /* 0x000000ffff007224 */ /* 0x001fe200078e0004 */
[----:B------:R-:W-:Y:S01]  /*1d10*/  IABS R18, R17 ;  /* 0x0000001100127213 */ /* 0x000fe20000000000 */
[--C-:B------:R-:W-:Y:S02]  /*1d20*/  @!P3 IMAD.IADD R74, R74, 0x1, -R11.reuse ;  /* 0x000000014a4ab824 */ /* 0x100fe400078e0a0b */
[----:B------:R-:W-:Y:S01]  /*1d30*/  @!P0 IMAD.IADD R75, R75, 0x1, -R11 ;  /* 0x000000014b4b8824 */ /* 0x000fe200078e0a0b */
[----:B------:R-:W-:Y:S01]  /*1d40*/  ISETP.GE.AND P0, PT, R15, RZ, PT ;  /* 0x000000ff0f00720c */ /* 0x000fe20003f06270 */
[----:B------:R-:W-:Y:S01]  /*1d50*/  IMAD.MOV R3, RZ, RZ, -R3 ;  /* 0x000000ffff037224 */ /* 0x000fe200078e0a03 */
[----:B------:R-:W-:Y:S01]  /*1d60*/  LOP3.LUT R15, R14, 0x44, RZ, 0xfc, !PT ;  /* 0x000000440e0f7812 */ /* 0x000fe200078efcff */
[----:B------:R-:W-:Y:S01]  /*1d70*/  @!P2 IMAD.MOV R0, RZ, RZ, -R0 ;  /* 0x000000ffff00a224 */ /* 0x000fe200078e0a00 */
[C---:B------:R-:W-:Y:S01]  /*1d80*/  ISETP.GT.U32.AND P2, PT, R11.reuse, R74, PT ;  /* 0x0000004a0b00720c */ /* 0x040fe20003f44070 */
[C---:B------:R-:W-:Y:S01]  /*1d90*/  IMAD R72, R11.reuse, R3, R72 ;  /* 0x000000030b487224 */ /* 0x040fe200078e0248 */
[----:B------:R-:W-:Y:S01]  /*1da0*/  ISETP.GT.U32.AND P3, PT, R11, R75, PT ;  /* 0x0000004b0b00720c */ /* 0x000fe20003f64070 */
[----:B------:R-:W-:Y:S01]  /*1db0*/  @!P1 IMAD.MOV R78, RZ, RZ, -R78 ;  /* 0x000000ffff4e9224 */ /* 0x000fe200078e0a4e */
[----:B------:R-:W-:Y:S01]  /*1dc0*/  ISETP.GE.AND P1, PT, R9, RZ, PT ;  /* 0x000000ff0900720c */ /* 0x000fe20003f26270 */
[----:B------:R-:W-:Y:S01]  /*1dd0*/  @!P5 IMAD.IADD R6, R6, 0x1, -R11 ;  /* 0x000000010606d824 */ /* 0x000fe200078e0a0b */
[----:B------:R-:W-:Y:S01]  /*1de0*/  ISETP.GT.U32.AND P5, PT, R11, R72, PT ;  /* 0x000000480b00720c */ /* 0x000fe20003fa4070 */
[----:B------:R-:W-:Y:S01]  /*1df0*/  @!P6 IMAD.MOV R76, RZ, RZ, -R76 ;  /* 0x000000ffff4ce224 */ /* 0x000fe200078e0a4c */
[----:B------:R-:W-:Y:S01]  /*1e00*/  LOP3.LUT R9, R14, 0x34, RZ, 0xfc, !PT ;  /* 0x000000340e097812 */ /* 0x000fe200078efcff */
[----:B------:R-:W-:Y:S01]  /*1e10*/  STL [R1+0xd10], R78 ;  /* 0x000d104e01007387 */ /* 0x000fe20000100800 */
[----:B------:R-:W-:-:S02]  /*1e20*/  ISETP.GE.AND P6, PT, R16, RZ, PT ;  /* 0x000000ff1000720c */ /* 0x000fc40003fc6270 */
[----:B------:R-:W-:Y:S01]  /*1e30*/  IABS R4, R9 ;  /* 0x0000000900047213 */ /* 0x000fe20000000000 */
[--C-:B------:R-:W-:Y:S01]  /*1e40*/  @!P2 IMAD.IADD R74, R74, 0x1, -R11.reuse ;  /* 0x000000014a4aa824 */ /* 0x100fe200078e0a0b */
[----:B------:R-:W-:Y:S01]  /*1e50*/  ISETP.GE.AND P2, PT, R7, RZ, PT ;  /* 0x000000ff0700720c */ /* 0x000fe20003f46270 */
[--C-:B------:R-:W-:Y:S01]  /*1e60*/  @!P3 IMAD.IADD R75, R75, 0x1, -R11.reuse ;  /* 0x000000014b4bb824 */ /* 0x100fe200078e0a0b */
[----:B------:R-:W-:Y:S01]  /*1e70*/  ISETP.GT.U32.AND P3, PT, R11, R73, PT ;  /* 0x000000490b00720c */ /* 0x000fe20003f64070 */
[----:B------:R-:W-:Y:S01]  /*1e80*/  IMAD.HI.U32 R3, R13, R4, RZ ;  /* 0x000000040d037227 */ /* 0x000fe200078e00ff */
[----:B------:R-:W-:Y:S01]  /*1e90*/  LOP3.LUT R7, R14, 0x36, RZ, 0xfc, !PT ;  /* 0x000000360e077812 */ /* 0x000fe200078efcff */
[----:B------:R-:W-:Y:S02]  /*1ea0*/  STL [R1+0xd14], R77 ;  /* 0x000d144d01007387 */ /* 0x000fe40000100800 */
[----:B------:R-:W-:Y:S01]  /*1eb0*/  @!P5 IMAD.IADD R72, R72, 0x1, -R11 ;  /* 0x000000014848d824 */ /* 0x000fe200078e0a0b */
[----:B------:R-:W-:Y:S01]  /*1ec0*/  IABS R8, R7 ;  /* 0x0000000700087213 */ /* 0x000fe20000000000 */
[----:B------:R-:W-:Y:S01]  /*1ed0*/  IMAD.MOV R3, RZ, RZ, -R3 ;  /* 0x000000ffff037224 */ /* 0x000fe200078e0a03 */
[----:B------:R0:W-:Y:S01]  /*1ee0*/  STL [R1+0x290], R0 ;  /* 0x0002900001007387 */ /* 0x0001e20000100800 */
[----:B------:R-:W-:Y:S01]  /*1ef0*/  @!P1 IMAD.MOV R75, RZ, RZ, -R75 ;  /* 0x000000ffff4b9224 */ /* 0x000fe200078e0a4b */
[C---:B------:R-:W-:Y:S01]  /*1f00*/  ISETP.GT.U32.AND P5, PT, R11.reuse, R72, PT ;  /* 0x000000480b00720c */ /* 0x040fe20003fa4070 */
[----:B------:R-:W-:Y:S01]  /*1f10*/  IMAD R71, R11, R3, R4 ;  /* 0x000000030b477224 */ /* 0x000fe200078e0204 */
[----:B------:R-:W-:Y:S01]  /*1f20*/  STL [R1+0xd18], R76 ;  /* 0x000d184c01007387 */ /* 0x000fe20000100800 */
[----:B------:R-:W-:-:S03]  /*1f30*/  IMAD.HI.U32 R3, R13, R8, RZ ;  /* 0x000000080d037227 */ /* 0x000fc600078e00ff */
[----:B------:R-:W-:Y:S01]  /*1f40*/  STL [R1+0xd1c], R75 ;  /* 0x000d1c4b01007387 */ /* 0x000fe20000100800 */
[----:B------:R-:W-:-:S04]  /*1f50*/  IMAD.HI.U32 R4, R13, R70, RZ ;  /* 0x000000460d047227 */ /* 0x000fc800078e00ff */
[----:B------:R-:W-:Y:S01]  /*1f60*/  @!P3 IMAD.IADD R73, R73, 0x1, -R11 ;  /* 0x000000014949b824 */ /* 0x000fe200078e0a0b */
[----:B------:R-:W-:Y:S01]  /*1f70*/  ISETP.GE.AND P3, PT, R9, RZ, PT ;  /* 0x000000ff0900720c */ /* 0x000fe20003f66270 */
[----:B------:R-:W-:Y:S02]  /*1f80*/  IMAD.MOV R3, RZ, RZ, -R3 ;  /* 0x000000ffff037224 */ /* 0x000fe400078e0a03 */
[----:B0-----:R-:W-:Y:S01]  /*1f90*/  IMAD.MOV.U32 R0, RZ, RZ, R6 ;  /* 0x000000ffff007224 */ /* 0x001fe200078e0006 */
[C---:B------:R-:W-:Y:S01]  /*1fa0*/  ISETP.GT.U32.AND P1, PT, R11.reuse, R73, PT ;  /* 0x000000490b00720c */ /* 0x040fe20003f24070 */
[----:B------:R-:W-:Y:S02]  /*1fb0*/  IMAD.MOV R6, RZ, RZ, -R4 ;  /* 0x000000ffff067224 */ /* 0x000fe400078e0a04 */
[C---:B------:R-:W-:Y:S02]  /*1fc0*/  IMAD R4, R11.reuse, R3, R8 ;  /* 0x000000030b047224 */ /* 0x040fe400078e0208 */
[----:B------:R-:W-:Y:S01]  /*1fd0*/  @!P4 IMAD.MOV R74, RZ, RZ, -R74 ;  /* 0x000000ffff4ac224 */ /* 0x000fe200078e0a4a */
[C---:B------:R-:W-:Y:S01]  /*1fe0*/  ISETP.GT.U32.AND P4, PT, R11.reuse, R71, PT ;  /* 0x000000470b00720c */ /* 0x040fe20003f84070 */
[--C-:B------:R-:W-:Y:S01]  /*1ff0*/  @!P5 IMAD.IADD R72, R72, 0x1, -R11.reuse ;  /* 0x000000014848d824 */ /* 0x100fe200078e0a0b */
[C---:B------:R-:W-:Y:S01]  /*2000*/  ISETP.GT.U32.AND P5, PT, R11.reuse, R4, PT ;  /* 0x000000040b00720c */ /* 0x040fe20003fa4070 */
[----:B------:R-:W-:Y:S01]  /*2010*/  IMAD R70, R11, R6, R70 ;  /* 0x000000060b467224 */ /* 0x000fe200078e0246 */
[C---:B------:R-:W-:Y:S01]  /*2020*/  LOP3.LUT R6, R14.reuse, 0x3c, RZ, 0xfc, !PT ;  /* 0x0000003c0e067812 */ /* 0x040fe200078efcff */
[----:B------:R-:W-:Y:S01]  /*2030*/  @!P0 IMAD.MOV R0, RZ, RZ, -R0 ;  /* 0x000000ffff008224 */ /* 0x000fe200078e0a00 */
[----:B------:R-:W-:Y:S01]  /*2040*/  ISETP.GE.AND P0, PT, R7, RZ, PT ;  /* 0x000000ff0700720c */ /* 0x000fe20003f06270 */
[----:B------:R-:W-:Y:S01]  /*2050*/  @!P1 IMAD.IADD R73, R73, 0x1, -R11 ;  /* 0x0000000149499824 */ /* 0x000fe200078e0a0b */
[----:B------:R-:W-:Y:S01]  /*2060*/  LOP3.LUT R7, R14, 0x3a, RZ, 0xfc, !PT ;  /* 0x0000003a0e077812 */ /* 0x000fe200078efcff */
[----:B------:R-:W-:Y:S01]  /*2070*/  VIADD R9, R12, 0x3e ;  /* 0x0000003e0c097836 */ /* 0x000fe20000000000 */
[----:B------:R-:W-:Y:S01]  /*2080*/  ISETP.GE.AND P1, PT, R10, RZ, PT ;  /* 0x000000ff0a00720c */ /* 0x000fe20003f26270 */
[----:B------:R-:W-:Y:S01]  /*2090*/  @!P6 IMAD.MOV R73, RZ, RZ, -R73 ;  /* 0x000000ffff49e224 */ /* 0x000fe200078e0a49 */
[----:B------:R-:W-:Y:S01]  /*20a0*/  ISETP.GT.U32.AND P6, PT, R11, R70, PT ;  /* 0x000000460b00720c */ /* 0x000fe20003fc4070 */
[--C-:B------:R-:W-:Y:S01]  /*20b0*/  @!P4 IMAD.IADD R71, R71, 0x1, -R11.reuse ;  /* 0x000000014747c824 */ /* 0x100fe200078e0a0b */
[----:B------:R-:W-:Y:S01]  /*20c0*/  IABS R8, R7 ;  /* 0x0000000700087213 */ /* 0x000fe20000000000 */
[----:B------:R-:W-:Y:S01]  /*20d0*/  @!P5 IMAD.IADD R4, R4, 0x1, -R11 ;  /* 0x000000010404d824 */ /* 0x000fe200078e0a0b */
[----:B------:R-:W-:Y:S01]  /*20e0*/  IABS R10, R6 ;  /* 0x00000006000a7213 */ /* 0x000fe20000000000 */
[----:B------:R-:W-:Y:S01]  /*20f0*/  STL [R1+0xd20], R74 ;  /* 0x000d204a01007387 */ /* 0x000fe20000100800 */
[----:B------:R-:W-:Y:S01]  /*2100*/  ISETP.GT.U32.AND P4, PT, R11, R71, PT ;  /* 0x000000470b00720c */ /* 0x000fe20003f84070 */
[----:B------:R-:W-:Y:S01]  /*2110*/  IMAD.HI.U32 R3, R13, R8, RZ ;  /* 0x000000080d037227 */ /* 0x000fe200078e00ff */
[----:B------:R-:W-:Y:S01]  /*2120*/  ISETP.GT.U32.AND P5, PT, R11, R4, PT ;  /* 0x000000040b00720c */ /* 0x000fe20003fa4070 */
[----:B------:R0:W-:Y:S01]  /*2130*/  STL [R1+0x2a4], R0 ;  /* 0x0002a40001007387 */ /* 0x0001e20000100800 */
[----:B------:R-:W-:Y:S01]  /*2140*/  IABS R16, R9 ;  /* 0x0000000900107213 */ /* 0x000fe20000000000 */
[----:B------:R-:W-:-:S02]  /*2150*/  IMAD.MOV R69, RZ, RZ, -R3 ;  /* 0x000000ffff457224 */ /* 0x000fc400078e0a03 */
[----:B------:R-:W-:Y:S01]  /*2160*/  IMAD.HI.U32 R3, R13, R10, RZ ;  /* 0x0000000a0d037227 */ /* 0x000fe200078e00ff */
[----:B------:R-:W-:Y:S03]  /*2170*/  STL [R1+0xd24], R73 ;  /* 0x000d244901007387 */ /* 0x000fe60000100800 */
[--C-:B------:R-:W-:Y:S02]  /*2180*/  @!P6 IMAD.IADD R70, R70, 0x1, -R11.reuse ;  /* 0x000000014646e824 */ /* 0x100fe400078e0a0b */
[----:B------:R-:W-:Y:S01]  /*2190*/  @!P4 IMAD.IADD R71, R71, 0x1, -R11 ;  /* 0x000000014747c824 */ /* 0x000fe200078e0a0b */
[----:B------:R-:W-:Y:S01]  /*21a0*/  ISETP.GE.AND P4, PT, R6, RZ, PT ;  /* 0x000000ff0600720c */ /* 0x000fe20003f86270 */
[----:B------:R-:W-:Y:S01]  /*21b0*/  IMAD.HI.U32 R6, R13, R16, RZ ;  /* 0x000000100d067227 */ /* 0x000fe200078e00ff */
[----:B------:R-:W-:-:S03]  /*21c0*/  ISETP.GT.U32.AND P6, PT, R11, R70, PT ;  /* 0x000000460b00720c */ /* 0x000fc60003fc4070 */
[----:B------:R-:W-:Y:S02]  /*21d0*/  IMAD.MOV R3, RZ, RZ, -R3 ;  /* 0x000000ffff037224 */ /* 0x000fe400078e0a03 */
[--C-:B------:R-:W-:Y:S02]  /*21e0*/  @!P5 IMAD.IADD R4, R4, 0x1, -R11.reuse ;  /* 0x000000010404d824 */ /* 0x100fe400078e0a0b */
[C---:B------:R-:W-:Y:S02]  /*21f0*/  IMAD R69, R11.reuse, R69, R8 ;  /* 0x000000450b457224 */ /* 0x040fe400078e0208 */
[----:B------:R-:W-:Y:S02]  /*2200*/  IMAD.MOV R8, RZ, RZ, -R6 ;  /* 0x000000ffff087224 */ /* 0x000fe400078e0a06 */
[C---:B------:R-:W-:Y:S01]  /*2210*/  IMAD R6, R11.reuse, R3, R10 ;  /* 0x000000030b067224 */ /* 0x040fe200078e020a */
[C---:B------:R-:W-:Y:S01]  /*2220*/  ISETP.GT.U32.AND P5, PT, R11.reuse, R69, PT ;  /* 0x000000450b00720c */ /* 0x040fe20003fa4070 */
[----:B0-----:R-:W-:Y:S01]  /*2230*/  IMAD.MOV.U32 R0, RZ, RZ, R4 ;  /* 0x000000ffff007224 */ /* 0x001fe200078e0004 */
[----:B------:R-:W-:Y:S01]  /*2240*/  LOP3.LUT R3, R14, 0x40, RZ, 0xfc, !PT ;  /* 0x000000400e037812 */ /* 0x000fe200078efcff */
[C---:B------:R-:W-:Y:S01]  /*2250*/  IMAD R8, R11.reuse, R8, R16 ;  /* 0x000000080b087224 */ /* 0x040fe200078e0210 */
[----:B------:R-:W-:Y:S01]  /*2260*/  IABS R16, R15 ;  /* 0x0000000f00107213 */ /* 0x000fe20000000000 */
[----:B------:R-:W-:Y:S01]  /*2270*/  @!P0 IMAD.MOV R0, RZ, RZ, -R0 ;  /* 0x000000ffff008224 */ /* 0x000fe200078e0a00 */
[----:B------:R-:W-:Y:S01]  /*2280*/  ISETP.GT.U32.AND P0, PT, R11, R6, PT ;  /* 0x000000060b00720c */ /* 0x000fe20003f04070 */
[----:B------:R-:W-:Y:S01]  /*2290*/  @!P6 IMAD.IADD R70, R70, 0x1, -R11 ;  /* 0x000000014646e824 */ /* 0x000fe200078e0a0b */
[----:B------:R-:W-:Y:S01]  /*22a0*/  IABS R68, R3 ;  /* 0x0000000300447213 */ /* 0x000fe20000000000 */
[----:B------:R-:W-:Y:S01]  /*22b0*/  @!P3 IMAD.MOV R71, RZ, RZ, -R71 ;  /* 0x000000ffff47b224 */ /* 0x000fe200078e0a47 */
[----:B------:R-:W-:Y:S01]  /*22c0*/  ISETP.GE.AND P3, PT, R9, RZ, PT ;  /* 0x000000ff0900720c */ /* 0x000fe20003f66270 */
[----:B------:R-:W-:Y:S01]  /*22d0*/  @!P1 IMAD.MOV R70, RZ, RZ, -R70 ;  /* 0x000000ffff469224 */ /* 0x000fe200078e0a46 */
[----:B------:R-:W-:Y:S01]  /*22e0*/  ISETP.GT.U32.AND P1, PT, R11, R8, PT ;  /* 0x000000080b00720c */ /* 0x000fe20003f24070 */
[----:B------:R-:W-:Y:S01]  /*22f0*/  @!P5 IMAD.IADD R69, R69, 0x1, -R11 ;  /* 0x000000014545d824 */ /* 0x000fe200078e0a0b */
[----:B------:R-:W-:Y:S01]  /*2300*/  LOP3.LUT R9, R14, 0x42, RZ, 0xfc, !PT ;  /* 0x000000420e097812 */ /* 0x000fe200078efcff */
[----:B------:R-:W-:Y:S01]  /*2310*/  @!P2 IMAD.MOV R72, RZ, RZ, -R72 ;  /* 0x000000ffff48a224 */ /* 0x000fe200078e0a48 */
[----:B------:R-:W-:-:S02]  /*2320*/  ISETP.GE.AND P2, PT, R7, RZ, PT ;  /* 0x000000ff0700720c */ /* 0x000fc40003f46270 */
[----:B------:R-:W-:Y:S01]  /*2330*/  ISETP.GT.U32.AND P5, PT, R11, R69, PT ;  /* 0x000000450b00720c */ /* 0x000fe20003fa4070 */
[--C-:B------:R-:W-:Y:S01]  /*2340*/  @!P0 IMAD.IADD R6, R6, 0x1, -R11.reuse ;  /* 0x0000000106068824 */ /* 0x100fe200078e0a0b */
[----:B------:R-:W-:Y:S01]  /*2350*/  IABS R10, R9 ;  /* 0x00000009000a7213 */ /* 0x000fe20000000000 */
[----:B------:R-:W-:Y:S01]  /*2360*/  STL [R1+0xd28], R72 ;  /* 0x000d284801007387 */ /* 0x000fe20000100800 */
[----:B------:R-:W-:Y:S01]  /*2370*/  ISETP.GE.AND P6, PT, R3, RZ, PT ;  /* 0x000000ff0300720c */ /* 0x000fe20003fc6270 */
[----:B------:R-:W-:Y:S01]  /*2380*/  IMAD.HI.U32 R3, R13, R68, RZ ;  /* 0x000000440d037227 */ /* 0x000fe200078e00ff */
[----:B------:R-:W-:Y:S01]  /*2390*/  ISETP.GT.U32.AND P0, PT, R11, R6, PT ;  /* 0x000000060b00720c */ /* 0x000fe20003f04070 */
[----:B------:R-:W-:Y:S02]  /*23a0*/  STL [R1+0xd2c], R71 ;  /* 0x000d2c4701007387 */ /* 0x000fe40000100800 */
[--C-:B------:R-:W-:Y:S02]  /*23b0*/  @!P1 IMAD.IADD R8, R8, 0x1, -R11.reuse ;  /* 0x0000000108089824 */ /* 0x100fe400078e0a0b */
[----:B------:R-:W-:Y:S01]  /*23c0*/  IMAD.HI.U32 R4, R13, R10, RZ ;  /* 0x0000000a0d047227 */ /* 0x000fe200078e00ff */
[----:B------:R0:W-:Y:S02]  /*23d0*/  STL [R1+0x2a8], R0 ;  /* 0x0002a80001007387 */ /* 0x0001e40000100800 */
[----:B------:R-:W-:Y:S01]  /*23e0*/  ISETP.GT.U32.AND P1, PT, R11, R8, PT ;  /* 0x000000080b00720c */ /* 0x000fe20003f24070 */
[----:B------:R-:W-:Y:S01]  /*23f0*/  IMAD.MOV R4, RZ, RZ, -R4 ;  /* 0x000000ffff047224 */ /* 0x000fe200078e0a04 */
[----:B------:R-:W-:Y:S01]  /*2400*/  STL [R1+0xd30], R70 ;  /* 0x000d304601007387 */ /* 0x000fe20000100800 */
[--C-:B------:R-:W-:Y:S01]  /*2410*/  @!P5 IMAD.IADD R69, R69, 0x1, -R11.reuse ;  /* 0x000000014545d824 */ /* 0x100fe200078e0a0b */
[----:B------:R-:W-:Y:S01]  /*2420*/  ISETP.GE.AND P5, PT, R9, RZ, PT ;  /* 0x000000ff0900720c */ /* 0x000fe20003fa6270 */
[----:B------:R-:W-:Y:S01]  /*2430*/  @!P0 IMAD.IADD R6, R6, 0x1, -R11 ;  /* 0x0000000106068824 */ /* 0x000fe200078e0a0b */
[----:B------:R-:W-:Y:S01]  /*2440*/  LOP3.LUT R9, R14, 0x4a, RZ, 0xfc, !PT ;  /* 0x0000004a0e097812 */ /* 0x000fe200078efcff */
[----:B------:R-:W-:-:S02]  /*2450*/  IMAD R67, R11, R4, R10 ;  /* 0x000000040b437224 */ /* 0x000fc400078e020a */
[----:B0-----:R-:W-:Y:S02]  /*2460*/  IMAD.MOV.U32 R0, RZ, RZ, R6 ;  /* 0x000000ffff007224 */ /* 0x001fe400078e0006 */
[----:B------:R-:W-:-:S04]  /*2470*/  IMAD.HI.U32 R4, R13, R18, RZ ;  /* 0x000000120d047227 */ /* 0x000fc800078e00ff */
[----:B------:R-:W-:Y:S01]  /*2480*/  @!P2 IMAD.MOV R69, RZ, RZ, -R69 ;  /* 0x000000ffff45a224 */ /* 0x000fe200078e0a45 */
[----:B------:R-:W-:Y:S01]  /*2490*/  ISETP.GT.U32.AND P2, PT, R11, R67, PT ;  /* 0x000000430b00720c */ /* 0x000fe20003f44070 */
[----:B------:R-:W-:Y:S01]  /*24a0*/  @!P4 IMAD.MOV R0, RZ, RZ, -R0 ;  /* 0x000000ffff00c224 */ /* 0x000fe200078e0a00 */
[----:B------:R-:W-:Y:S01]  /*24b0*/  ISETP.GE.AND P4, PT, R15, RZ, PT ;  /* 0x000000ff0f00720c */ /* 0x000fe20003f86270 */
[----:B------:R-:W-:Y:S01]  /*24c0*/  IMAD.MOV R4, RZ, RZ, -R4 ;  /* 0x000000ffff047224 */ /* 0x000fe200078e0a04 */
[----:B------:R-:W-:Y:S01]  /*24d0*/  STL [R1+0xd34], R69 ;  /* 0x000d344501007387 */ /* 0x000fe20000100800 */
[----:B------:R-:W-:Y:S01]  /*24e0*/  @!P1 IMAD.IADD R8, R8, 0x1, -R11 ;  /* 0x0000000108089824 */ /* 0x000fe200078e0a0b */
[----:B------:R-:W-:Y:S01]  /*24f0*/  LOP3.LUT R15, R14, 0x4c, RZ, 0xfc, !PT ;  /* 0x0000004c0e0f7812 */ /* 0x000fe200078efcff */
[----:B------:R-:W-:Y:S01]  /*2500*/  IMAD R10, R11, R4, R18 ;  /* 0x000000040b0a7224 */ /* 0x000fe200078e0212 */
[----:B------:R0:W-:Y:S01]  /*2510*/  STL [R1+0x2ac], R0 ;  /* 0x0002ac0001007387 */ /* 0x0001e20000100800 */
[----:B------:R-:W-:-:S02]  /*2520*/  IMAD.MOV R7, RZ, RZ, -R3 ;  /* 0x000000ffff077224 */ /* 0x000fc400078e0a03 */
[----:B------:R-:W-:-:S04]  /*2530*/  IMAD.HI.U32 R3, R13, R16, RZ ;  /* 0x000000100d037227 */ /* 0x000fc800078e00ff */
[C---:B------:R-:W-:Y:S01]  /*2540*/  IMAD R68, R11.reuse, R7, R68 ;  /* 0x000000070b447224 */ /* 0x040fe200078e0244 */
[----:B------:R-:W-:Y:S01]  /*2550*/  LOP3.LUT R7, R14, 0x48, RZ, 0xfc, !PT ;  /* 0x000000480e077812 */ /* 0x000fe200078efcff */
[----:B------:R-:W-:Y:S02]  /*2560*/  IMAD.MOV R3, RZ, RZ, -R3 ;  /* 0x000000ffff037224 */ /* 0x000fe400078e0a03 */
[----:B0-----:R-:W-:Y:S01]  /*2570*/  IMAD.MOV.U32 R0, RZ, RZ, R8 ;  /* 0x000000ffff007224 */ /* 0x001fe200078e0008 */
[----:B------:R-:W-:Y:S01]  /*2580*/  IABS R66, R7 ;  /* 0x0000000700427213 */ /* 0x000fe20000000000 */
[C---:B------:R-:W-:Y:S01]  /*2590*/  IMAD R6, R11.reuse, R3, R16 ;  /* 0x000000030b067224 */ /* 0x040fe200078e0210 */
[C---:B------:R-:W-:Y:S01]  /*25a0*/  ISETP.GT.U32.AND P0, PT, R11.reuse, R68, PT ;  /* 0x000000440b00720c */ /* 0x040fe20003f04070 */
[----:B------:R-:W-:Y:S01]  /*25b0*/  @!P3 IMAD.MOV R0, RZ, RZ, -R0 ;  /* 0x000000ffff00b224 */ /* 0x000fe200078e0a00 */
[----:B------:R-:W-:Y:S01]  /*25c0*/  ISETP.GT.U32.AND P3, PT, R11, R10, PT ;  /* 0x0000000a0b00720c */ /* 0x000fe20003f64070 */
[----:B------:R-:W-:Y:S01]  /*25d0*/  IMAD.HI.U32 R3, R13, R66, RZ ;  /* 0x000000420d037227 */ /* 0x000fe200078e00ff */
[----:B------:R-:W-:-:S02]  /*25e0*/  ISETP.GT.U32.AND P1, PT, R11, R6, PT ;  /* 0x000000060b00720c */ /* 0x000fc40003f24070 */
[----:B------:R-:W-:Y:S01]  /*25f0*/  IABS R8, R9 ;  /* 0x0000000900087213 */ /* 0x000fe20000000000 */
[----:B------:R-:W-:Y:S01]  /*2600*/  IMAD.MOV R3, RZ, RZ, -R3 ;  /* 0x000000ffff037224 */ /* 0x000fe200078e0a03 */
[----:B------:R-:W-:Y:S01]  /*2610*/  IABS R16, R15 ;  /* 0x0000000f00107213 */ /* 0x000fe20000000000 */
[----:B------:R-:W-:Y:S01]  /*2620*/  @!P2 IMAD.IADD R67, R67, 0x1, -R11 ;  /* 0x000000014343a824 */ /* 0x000fe200078e0a0b */
[----:B------:R0:W-:Y:S01]  /*2630*/  STL [R1+0x2b0], R0 ;  /* 0x0002b00001007387 */ /* 0x0001e20000100800 */
[----:B------:R-:W-:Y:S02]  /*2640*/  IMAD R66, R11, R3, R66 ;  /* 0x000000030b427224 */ /* 0x000fe400078e0242 */
[----:B------:R-:W-:Y:S01]  /*2650*/  IMAD.HI.U32 R3, R13, R8, RZ ;  /* 0x000000080d037227 */ /* 0x000fe200078e00ff */
[----:B------:R-:W-:-:S03]  /*2660*/  ISETP.GT.U32.AND P2, PT, R11, R67, PT ;  /* 0x000000430b00720c */ /* 0x000fc60003f44070 */
[--C-:B------:R-:W-:Y:S02]  /*2670*/  @!P3 IMAD.IADD R10, R10, 0x1, -R11.reuse ;  /* 0x000000010a0ab824 */ /* 0x100fe400078e0a0b */
[----:B------:R-:W-:Y:S02]  /*2680*/  @!P1 IMAD.IADD R6, R6, 0x1, -R11 ;  /* 0x0000000106069824 */ /* 0x000fe400078e0a0b */
[----:B------:R-:W-:Y:S01]  /*2690*/  IMAD.MOV R3, RZ, RZ, -R3 ;  /* 0x000000ffff037224 */ /* 0x000fe200078e0a03 */
[C---:B------:R-:W-:Y:S01]  /*26a0*/  ISETP.GT.U32.AND P3, PT, R11.reuse, R10, PT ;  /* 0x0000000a0b00720c */ /* 0x040fe20003f64070 */
[--C-:B------:R-:W-:Y:S01]  /*26b0*/  @!P0 IMAD.IADD R68, R68, 0x1, -R11.reuse ;  /* 0x0000000144448824 */ /* 0x100fe200078e0a0b */
[C---:B------:R-:W-:Y:S01]  /*26c0*/  ISETP.GT.U32.AND P1, PT, R11.reuse, R6, PT ;  /* 0x000000060b00720c */ /* 0x040fe20003f24070 */
[----:B------:R-:W-:Y:S02]  /*26d0*/  IMAD R65, R11, R3, R8 ;  /* 0x000000030b417224 */ /* 0x000fe400078e0208 */
[----:B------:R-:W-:Y:S01]  /*26e0*/  @!P2 IMAD.IADD R67, R67, 0x1, -R11 ;  /* 0x000000014343a824 */ /* 0x000fe200078e0a0b */
[C---:B------:R-:W-:Y:S01]  /*26f0*/  ISETP.GT.U32.AND P0, PT, R11.reuse, R68, PT ;  /* 0x000000440b00720c */ /* 0x040fe20003f04070 */
[----:B------:R-:W-:Y:S01]  /*2700*/  VIADD R3, R12, 0x4e ;  /* 0x0000004e0c037836 */ /* 0x000fe20000000000 */
[----:B------:R-:W-:Y:S01]  /*2710*/  ISETP.GT.U32.AND P2, PT, R11, R66, PT ;  /* 0x000000420b00720c */ /* 0x000fe20003f44070 */
[----:B------:R-:W-:-:S03]  /*2720*/  IMAD.HI.U32 R4, R13, R16, RZ ;  /* 0x000000100d047227 */ /* 0x000fc600078e00ff */
[----:B------:R-:W-:Y:S01]  /*2730*/  IABS R8, R3 ;  /* 0x0000000300087213 */ /* 0x000fe20000000000 */
[--C-:B------:R-:W-:Y:S01]  /*2740*/  @!P3 IMAD.IADD R10, R10, 0x1, -R11.reuse ;  /* 0x000000010a0ab824 */ /* 0x100fe200078e0a0b */
[----:B------:R-:W-:Y:S01]  /*2750*/  ISETP.GT.U32.AND P3, PT, R11, R65, PT ;  /* 0x000000410b00720c */ /* 0x000fe20003f64070 */
[--C-:B------:R-:W-:Y:S01]  /*2760*/  @!P1 IMAD.IADD R6, R6, 0x1, -R11.reuse ;  /* 0x0000000106069824 */ /* 0x100fe200078e0a0b */
[----:B------:R-:W-:Y:S01]  /*2770*/  ISETP.GE.AND P1, PT, R15, RZ, PT ;  /* 0x000000ff0f00720c */ /* 0x000fe20003f26270 */
[----:B0-----:R-:W-:Y:S02]  /*2780*/  IMAD.MOV.U32 R0, RZ, RZ, R10 ;  /* 0x000000ffff007224 */ /* 0x001fe400078e000a */
[--C-:B------:R-:W-:Y:S01]  /*2790*/  @!P0 IMAD.IADD R68, R68, 0x1, -R11.reuse ;  /* 0x0000000144448824 */ /* 0x100fe200078e0a0b */
[----:B------:R-:W-:Y:S01]  /*27a0*/  ISETP.GE.AND P0, PT, R17, RZ, PT ;  /* 0x000000ff1100720c */ /* 0x000fe20003f06270 */
[----:B------:R-:W-:Y:S01]  /*27b0*/  IMAD.MOV.U32 R18, RZ, RZ, R6 ;  /* 0x000000ffff127224 */ /* 0x000fe200078e0006 */
[----:B------:R-:W-:Y:S01]  /*27c0*/  LOP3.LUT R6, R14, 0x50, RZ, 0xfc, !PT ;  /* 0x000000500e067812 */ /* 0x000fe200078efcff */
[--C-:B------:R-:W-:Y:S01]  /*27d0*/  @!P2 IMAD.IADD R66, R66, 0x1, -R11.reuse ;  /* 0x000000014242a824 */ /* 0x100fe200078e0a0b */
[----:B------:R-:W-:Y:S01]  /*27e0*/  LOP3.LUT R17, R14, 0x5a, RZ, 0xfc, !PT ;  /* 0x0000005a0e117812 */ /* 0x000fe200078efcff */
[----:B------:R-:W-:Y:S01]  /*27f0*/  @!P4 IMAD.MOV R18, RZ, RZ, -R18 ;  /* 0x000000ffff12c224 */ /* 0x000fe200078e0a12 */
[----:B------:R-:W-:Y:S01]  /*2800*/  ISETP.GE.AND P4, PT, R3, RZ, PT ;  /* 0x000000ff0300720c */ /* 0x000fe20003f86270 */
[----:B------:R-:W-:Y:S01]  /*2810*/  @!P3 IMAD.IADD R65, R65, 0x1, -R11 ;  /* 0x000000014141b824 */ /* 0x000fe200078e0a0b */
[----:B------:R-:W-:Y:S01]  /*2820*/  ISETP.GT.U32.AND P2, PT, R11, R66, PT ;  /* 0x000000420b00720c */ /* 0x000fe20003f44070 */
[----:B------:R-:W-:Y:S01]  /*2830*/  IMAD.HI.U32 R3, R13, R8, RZ ;  /* 0x000000080d037227 */ /* 0x000fe200078e00ff */
[----:B------:R-:W-:-:S02]  /*2840*/  IABS R64, R6 ;  /* 0x0000000600407213 */ /* 0x000fc40000000000 */
[----:B------:R-:W-:Y:S01]  /*2850*/  ISETP.GT.U32.AND P3, PT, R11, R65, PT ;  /* 0x000000410b00720c */ /* 0x000fe20003f64070 */
[----:B------:R-:W-:Y:S02]  /*2860*/  IMAD.MOV R3, RZ, RZ, -R3 ;  /* 0x000000ffff037224 */ /* 0x000fe400078e0a03 */
[----:B------:R-:W-:Y:S01]  /*2870*/  @!P6 IMAD.MOV R68, RZ, RZ, -R68 ;  /* 0x000000ffff44e224 */ /* 0x000fe200078e0a44 */
[----:B------:R-:W-:Y:S01]  /*2880*/  ISETP.GE.AND P6, PT, R7, RZ, PT ;  /* 0x000000ff0700720c */ /* 0x000fe20003fc6270 */
[----:B------:R-:W-:Y:S01]  /*2890*/  IMAD.MOV R4, RZ, RZ, -R4 ;  /* 0x000000ffff047224 */ /* 0x000fe200078e0a04 */
[----:B------:R-:W-:Y:S01]  /*28a0*/  LOP3.LUT R7, R14, 0x52, RZ, 0xfc, !PT ;  /* 0x000000520e077812 */ /* 0x000fe200078efcff */
[----:B------:R-:W-:Y:S01]  /*28b0*/  @!P0 IMAD.MOV R0, RZ, RZ, -R0 ;  /* 0x000000ffff008224 */ /* 0x000fe200078e0a00 */
[----:B------:R-:W-:Y:S01]  /*28c0*/  ISETP.GE.AND P0, PT, R6, RZ, PT ;  /* 0x000000ff0600720c */ /* 0x000fe20003f06270 */
[----:B------:R-:W-:Y:S01]  /*28d0*/  IMAD R8, R11, R3, R8 ;  /* 0x000000030b087224 */ /* 0x000fe200078e0208 */
[----:B------:R-:W-:Y:S01]  /*28e0*/  IABS R10, R7 ;  /* 0x00000007000a7213 */ /* 0x000fe20000000000 */
[----:B------:R-:W-:Y:S01]  /*28f0*/  IMAD.HI.U32 R6, R13, R64, RZ ;  /* 0x000000400d067227 */ /* 0x000fe200078e00ff */
[----:B------:R-:W-:Y:S03]  /*2900*/  STL [R1+0xd38], R68 ;  /* 0x000d384401007387 */ /* 0x000fe60000100800 */
[----:B------:R-:W-:-:S02]  /*2910*/  IMAD R4, R11, R4, R16 ;  /* 0x000000040b047224 */ /* 0x000fc400078e0210 */
[--C-:B------:R-:W-:Y:S01]  /*2920*/  @!P3 IMAD.IADD R65, R65, 0x1, -R11.reuse ;  /* 0x000000014141b824 */ /* 0x100fe200078e0a0b */
[C---:B------:R-:W-:Y:S01]  /*2930*/  ISETP.GT.U32.AND P3, PT, R11.reuse, R8, PT ;  /* 0x000000080b00720c */ /* 0x040fe20003f64070 */
[----:B------:R-:W-:Y:S02]  /*2940*/  IMAD.MOV R6, RZ, RZ, -R6 ;  /* 0x000000ffff067224 */ /* 0x000fe400078e0a06 */
[----:B------:R-:W-:Y:S01]  /*2950*/  @!P2 IMAD.IADD R66, R66, 0x1, -R11 ;  /* 0x000000014242a824 */ /* 0x000fe200078e0a0b */
[C---:B------:R-:W-:Y:S01]  /*2960*/  ISETP.GT.U32.AND P2, PT, R11.reuse, R4, PT ;  /* 0x000000040b00720c */ /* 0x040fe20003f44070 */
[C---:B------:R-:W-:Y:S02]  /*2970*/  IMAD R64, R11.reuse, R6, R64 ;  /* 0x000000060b407224 */ /* 0x040fe400078e0240 */
[----:B------:R-:W-:Y:S02]  /*2980*/  @!P6 IMAD.MOV R66, RZ, RZ, -R66 ;  /* 0x000000ffff42e224 */ /* 0x000fe400078e0a42 */
[----:B------:R-:W-:Y:S01]  /*2990*/  @!P5 IMAD.MOV R67, RZ, RZ, -R67 ;  /* 0x000000ffff43d224 */ /* 0x000fe200078e0a43 */
[----:B------:R-:W-:Y:S01]  /*29a0*/  ISETP.GT.U32.AND P6, PT, R11, R64, PT ;  /* 0x000000400b00720c */ /* 0x000fe20003fc4070 */
[----:B------:R-:W-:Y:S01]  /*29b0*/  IMAD.HI.U32 R3, R13, R10, RZ ;  /* 0x0000000a0d037227 */ /* 0x000fe200078e00ff */
[----:B------:R-:W-:-:S02]  /*29c0*/  ISETP.GE.AND P5, PT, R9, RZ, PT ;  /* 0x000000ff0900720c */ /* 0x000fc40003fa6270 */
[----:B------:R-:W-:Y:S01]  /*29d0*/  LOP3.LUT R9, R14, 0x54, RZ, 0xfc, !PT ;  /* 0x000000540e097812 */ /* 0x000fe200078efcff */
[--C-:B------:R-:W-:Y:S01]  /*29e0*/  @!P3 IMAD.IADD R8, R8, 0x1, -R11.reuse ;  /* 0x000000010808b824 */ /* 0x100fe200078e0a0b */
[----:B------:R-:W-:Y:S01]  /*29f0*/  STL [R1+0xd3c], R67 ;  /* 0x000d3c4301007387 */ /* 0x000fe20000100800 */
[----:B------:R-:W-:Y:S01]  /*2a00*/  @!P2 IMAD.IADD R4, R4, 0x1, -R11 ;  /* 0x000000010404a824 */ /* 0x000fe200078e0a0b */
[----:B------:R-:W-:Y:S01]  /*2a10*/  IABS R16, R9 ;  /* 0x0000000900107213 */ /* 0x000fe20000000000 */
[----:B------:R-:W-:Y:S01]  /*2a20*/  IMAD.MOV R3, RZ, RZ, -R3 ;  /* 0x000000ffff037224 */ /* 0x000fe200078e0a03 */
[C---:B------:R-:W-:Y:S01]  /*2a30*/  ISETP.GT.U32.AND P3, PT, R11.reuse, R8, PT ;  /* 0x000000080b00720c */ /* 0x040fe20003f64070 */
[----:B------:R0:W-:Y:S01]  /*2a40*/  STL [R1+0x2c4], R18 ;  /* 0x0002c41201007387 */ /* 0x0001e20000100800 */
[C---:B------:R-:W-:Y:S01]  /*2a50*/  ISETP.GT.U32.AND P2, PT, R11.reuse, R4, PT ;  /* 0x000000040b00720c */ /* 0x040fe20003f44070 */
[----:B------:R-:W-:Y:S02]  /*2a60*/  @!P6 IMAD.IADD R64, R64, 0x1, -R11 ;  /* 0x000000014040e824 */ /* 0x000fe400078e0a0b */
[----:B------:R-:W-:Y:S01]  /*2a70*/  IMAD R63, R11, R3, R10 ;  /* 0x000000030b3f7224 */ /* 0x000fe200078e020a */
[----:B------:R1:W-:Y:S01]  /*2a80*/  STL [R1+0x2c8], R0 ;  /* 0x0002c80001007387 */ /* 0x0003e20000100800 */
[----:B------:R-:W-:Y:S01]  /*2a90*/  IMAD.HI.U32 R6, R13, R16, RZ ;  /* 0x000000100d067227 */ /* 0x000fe200078e00ff */
[----:B------:R-:W-:-:S02]  /*2aa0*/  ISETP.GT.U32.AND P6, PT, R11, R64, PT ;  /* 0x000000400b00720c */ /* 0x000fc40003fc4070 */
[----:B------:R-:W-:Y:S01]  /*2ab0*/  STL [R1+0xd40], R66 ;  /* 0x000d404201007387 */ /* 0x000fe20000100800 */
[----:B0-----:R-:W-:Y:S01]  /*2ac0*/  IABS R18, R23 ;  /* 0x0000001700127213 */ /* 0x001fe20000000000 */
[----:B------:R-:W-:Y:S02]  /*2ad0*/  IMAD.MOV R6, RZ, RZ, -R6 ;  /* 0x000000ffff067224 */ /* 0x000fe400078e0a06 */
[----:B------:R-:W-:Y:S01]  /*2ae0*/  @!P3 IMAD.IADD R8, R8, 0x1, -R11 ;  /* 0x000000010808b824 */ /* 0x000fe200078e0a0b */
[----:B------:R-:W-:Y:S01]  /*2af0*/  ISETP.GT.U32.AND P3, PT, R11, R63, PT ;  /* 0x0000003f0b00720c */ /* 0x000fe20003f64070 */
[----:B------:R-:W-:-:S04]  /*2b00*/  IMAD.HI.U32 R3, R13, R18, RZ ;  /* 0x000000120d037227 */ /* 0x000fc800078e00ff */
[----:B------:R-:W-:Y:S01]  /*2b10*/  @!P2 IMAD.IADD R4, R4, 0x1, -R11 ;  /* 0x000000010404a824 */ /* 0x000fe200078e0a0b */
[----:B------:R-:W-:Y:S01]  /*2b20*/  ISETP.GE.AND P2, PT, R9, RZ, PT ;  /* 0x000000ff0900720c */ /* 0x000fe20003f46270 */
[C---:B------:R-:W-:Y:S01]  /*2b30*/  IMAD R6, R11.reuse, R6, R16 ;  /* 0x000000060b067224 */ /* 0x040fe200078e0210 */
[----:B------:R-:W-:Y:S01]  /*2b40*/  IABS R16, R17 ;  /* 0x0000001100107213 */ /* 0x000fe20000000000 */
[----:B------:R-:W-:Y:S02]  /*2b50*/  IMAD.MOV R9, RZ, RZ, -R3 ;  /* 0x000000ffff097224 */ /* 0x000fe400078e0a03 */
[----:B------:R-:W-:Y:S01]  /*2b60*/  @!P6 IMAD.IADD R64, R64, 0x1, -R11 ;  /* 0x000000014040e824 */ /* 0x000fe200078e0a0b */
[C---:B------:R-:W-:Y:S01]  /*2b70*/  ISETP.GT.U32.AND P6, PT, R11.reuse, R6, PT ;  /* 0x000000060b00720c */ /* 0x040fe20003fc4070 */
[----:B------:R-:W-:Y:S02]  /*2b80*/  IMAD R18, R11, R9, R18 ;  /* 0x000000090b127224 */ /* 0x000fe400078e0212 */
[----:B------:R-:W-:-:S04]  /*2b90*/  IMAD.HI.U32 R3, R13, R62, RZ ;  /* 0x0000003e0d037227 */ /* 0x000fc800078e00ff */
[----:B------:R-:W-:Y:S01]  /*2ba0*/  @!P3 IMAD.IADD R63, R63, 0x1, -R11 ;  /* 0x000000013f3fb824 */ /* 0x000fe200078e0a0b */
[----:B------:R-:W-:Y:S01]  /*2bb0*/  ISETP.GT.U32.AND P3, PT, R11, R18, PT ;  /* 0x000000120b00720c */ /* 0x000fe20003f64070 */
[----:B------:R-:W-:Y:S02]  /*2bc0*/  IMAD.MOV R10, RZ, RZ, -R3 ;  /* 0x000000ffff0a7224 */ /* 0x000fe400078e0a03 */
[----:B------:R-:W-:Y:S01]  /*2bd0*/  @!P5 IMAD.MOV R65, RZ, RZ, -R65 ;  /* 0x000000ffff41d224 */ /* 0x000fe200078e0a41 */
[----:B------:R-:W-:Y:S01]  /*2be0*/  ISETP.GE.AND P5, PT, R7, RZ, PT ;  /* 0x000000ff0700720c */ /* 0x000fe20003fa6270 */
[----:B------:R-:W-:Y:S02]  /*2bf0*/  IMAD R62, R11, R10, R62 ;  /* 0x0000000a0b3e7224 */ /* 0x000fe400078e023e */
[----:B------:R-:W-:Y:S01]  /*2c00*/  @!P6 IMAD.IADD R6, R6, 0x1, -R11 ;  /* 0x000000010606e824 */ /* 0x000fe200078e0a0b */
[----:B------:R-:W-:Y:S01]  /*2c10*/  STL [R1+0xd44], R65 ;  /* 0x000d444101007387 */ /* 0x000fe20000100800 */
[----:B------:R-:W-:Y:S01]  /*2c20*/  IMAD.HI.U32 R7, R13, R16, RZ ;  /* 0x000000100d077227 */ /* 0x000fe200078e00ff */
[----:B------:R-:W-:-:S03]  /*2c30*/  ISETP.GT.U32.AND P6, PT, R11, R62, PT ;  /* 0x0000003e0b00720c */ /* 0x000fc60003fc4070 */
[----:B------:R-:W-:Y:S01]  /*2c40*/  @!P3 IMAD.IADD R18, R18, 0x1, -R11 ;  /* 0x000000011212b824 */ /* 0x000fe200078e0a0b */
[----:B------:R-:W-:Y:S01]  /*2c50*/  ISETP.GT.U32.AND P3, PT, R11, R63, PT ;  /* 0x0000003f0b00720c */ /* 0x000fe20003f64070 */
[----:B------:R-:W-:Y:S02]  /*2c60*/  VIADD R15, R12, 0x5e ;  /* 0x0000005e0c0f7836 */ /* 0x000fe40000000000 */
[----:B------:R-:W-:-:S03]  /*2c70*/  IMAD.HI.U32 R9, R13, R20, RZ ;  /* 0x000000140d097227 */ /* 0x000fc600078e00ff */
[----:B------:R-:W-:Y:S01]  /*2c80*/  IABS R22, R15 ;  /* 0x0000000f00167213 */ /* 0x000fe20000000000 */
[----:B------:R-:W-:Y:S02]  /*2c90*/  IMAD.MOV R7, RZ, RZ, -R7 ;  /* 0x000000ffff077224 */ /* 0x000fe400078e0a07 */
[----:B------:R-:W-:Y:S02]  /*2ca0*/  IMAD.MOV R9, RZ, RZ, -R9 ;  /* 0x000000ffff097224 */ /* 0x000fe400078e0a09 */
[----:B-1----:R-:W-:Y:S02]  /*2cb0*/  IMAD.MOV.U32 R0, RZ, RZ, R4 ;  /* 0x000000ffff007224 */ /* 0x002fe400078e0004 */
[C---:B------:R-:W-:Y:S01]  /*2cc0*/  IMAD R61, R11.reuse, R7, R16 ;  /* 0x000000070b3d7224 */ /* 0x040fe200078e0210 */
[C---:B------:R-:W-:Y:S01]  /*2cd0*/  LOP3.LUT R7, R14.reuse, 0x60, RZ, 0xfc, !PT ;  /* 0x000000600e077812 */ /* 0x040fe200078efcff */
[C---:B------:R-:W-:Y:S01]  /*2ce0*/  IMAD R16, R11.reuse, R9, R20 ;  /* 0x000000090b107224 */ /* 0x040fe200078e0214 */
[----:B------:R-:W-:Y:S01]  /*2cf0*/  LOP3.LUT R9, R14, 0x62, RZ, 0xfc, !PT ;  /* 0x000000620e097812 */ /* 0x000fe200078efcff */
[----:B------:R-:W-:Y:S01]  /*2d00*/  @!P1 IMAD.MOV R0, RZ, RZ, -R0 ;  /* 0x000000ffff009224 */ /* 0x000fe200078e0a00 */
[C---:B------:R-:W-:Y:S01]  /*2d10*/  ISETP.GT.U32.AND P1, PT, R11.reuse, R6, PT ;  /* 0x000000060b00720c */ /* 0x040fe20003f24070 */
[----:B------:R-:W-:Y:S01]  /*2d20*/  @!P6 IMAD.IADD R62, R62, 0x1, -R11 ;  /* 0x000000013e3ee824 */ /* 0x000fe200078e0a0b */
[----:B------:R-:W-:Y:S01]  /*2d30*/  ISETP.GT.U32.AND P6, PT, R11, R18, PT ;  /* 0x000000120b00720c */ /* 0x000fe20003fc4070 */
[----:B------:R-:W-:Y:S01]  /*2d40*/  IMAD.HI.U32 R3, R13, R22, RZ ;  /* 0x000000160d037227 */ /* 0x000fe200078e00ff */
[----:B------:R0:W-:Y:S01]  /*2d50*/  STL [R1+0x2cc], R0 ;  /* 0x0002cc0001007387 */ /* 0x0001e20000100800 */
[----:B------:R-:W-:-:S02]  /*2d60*/  IABS R60, R7 ;  /* 0x00000007003c7213 */ /* 0x000fc40000000000 */
[----:B------:R-:W-:Y:S01]  /*2d70*/  @!P3 IMAD.IADD R63, R63, 0x1, -R11 ;  /* 0x000000013f3fb824 */ /* 0x000fe200078e0a0b */
[C---:B------:R-:W-:Y:S01]  /*2d80*/  ISETP.GT.U32.AND P3, PT, R11.reuse, R16, PT ;  /* 0x000000100b00720c */ /* 0x040fe20003f64070 */
[----:B------:R-:W-:Y:S02]  /*2d90*/  IMAD.MOV R3, RZ, RZ, -R3 ;  /* 0x000000ffff037224 */ /* 0x000fe400078e0a03 */
[----:B------:R-:W-:Y:S01]  /*2da0*/  @!P0 IMAD.MOV R64, RZ, RZ, -R64 ;  /* 0x000000ffff408224 */ /* 0x000fe200078e0a40 */
[C---:B------:R-:W-:Y:S01]  /*2db0*/  ISETP.GT.U32.AND P0, PT, R11.reuse, R61, PT ;  /* 0x0000003d0b00720c */ /* 0x040fe20003f04070 */
[----:B------:R-:W-:Y:S02]  /*2dc0*/  IMAD R10, R11, R3, R22 ;  /* 0x000000030b0a7224 */ /* 0x000fe400078e0216 */
[----:B0-----:R-:W-:Y:S01]  /*2dd0*/  IMAD.MOV.U32 R0, RZ, RZ, R8 ;  /* 0x000000ffff007224 */ /* 0x001fe200078e0008 */
[----:B------:R-:W-:Y:S01]  /*2de0*/  IABS R8, R9 ;  /* 0x0000000900087213 */ /* 0x000fe20000000000 */
[--C-:B------:R-:W-:Y:S01]  /*2df0*/  @!P1 IMAD.IADD R6, R6, 0x1, -R11.reuse ;  /* 0x0000000106069824 */ /* 0x100fe200078e0a0b */
[----:B------:R-:W-:Y:S01]  /*2e00*/  ISETP.GE.AND P1, PT, R23, RZ, PT ;  /* 0x000000ff1700720c */ /* 0x000fe20003f26270 */
[----:B------:R-:W-:Y:S01]  /*2e10*/  @!P4 IMAD.MOV R0, RZ, RZ, -R0 ;  /* 0x000000ffff00c224 */ /* 0x000fe200078e0a00 */
[C---:B------:R-:W-:Y:S01]  /*2e20*/  ISETP.GT.U32.AND P4, PT, R11.reuse, R62, PT ;  /* 0x0000003e0b00720c */ /* 0x040fe20003f84070 */
[--C-:B------:R-:W-:Y:S01]  /*2e30*/  @!P6 IMAD.IADD R18, R18, 0x1, -R11.reuse ;  /* 0x000000011212e824 */ /* 0x100fe200078e0a0b */
[----:B------:R-:W-:Y:S01]  /*2e40*/  ISETP.GT.U32.AND P6, PT, R11, R10, PT ;  /* 0x0000000a0b00720c */ /* 0x000fe20003fc4070 */
[----:B------:R-:W-:Y:S01]  /*2e50*/  @!P3 IMAD.IADD R16, R16, 0x1, -R11 ;  /* 0x000000011010b824 */ /* 0x000fe200078e0a0b */
[----:B------:R0:W-:Y:S01]  /*2e60*/  STL [R1+0x2d0], R0 ;  /* 0x0002d00001007387 */ /* 0x0001e20000100800 */
[----:B------:R-:W-:Y:S01]  /*2e70*/  @!P5 IMAD.MOV R63, RZ, RZ, -R63 ;  /* 0x000000ffff3fd224 */ /* 0x000fe200078e0a3f */
[----:B------:R-:W-:Y:S01]  /*2e80*/  ISETP.GE.AND P3, PT, R19, RZ, PT ;  /* 0x000000ff1300720c */ /* 0x000fe20003f66270 */
[----:B------:R-:W-:Y:S01]  /*2e90*/  IMAD.HI.U32 R4, R13, R8, RZ ;  /* 0x000000080d047227 */ /* 0x000fe200078e00ff */
[----:B------:R-:W-:Y:S03]  /*2ea0*/  STL [R1+0xd48], R64 ;  /* 0x000d484001007387 */ /* 0x000fe60000100800 */
[----:B------:R-:W-:Y:S01]  /*2eb0*/  IMAD.MOV R4, RZ, RZ, -R4 ;  /* 0x000000ffff047224 */ /* 0x000fe200078e0a04 */
[----:B------:R-:W-:Y:S01]  /*2ec0*/  STL [R1+0xd4c], R63 ;  /* 0x000d4c3f01007387 */ /* 0x000fe20000100800 */
[----:B------:R-:W-:Y:S01]  /*2ed0*/  @!P4 IMAD.IADD R62, R62, 0x1, -R11 ;  /* 0x000000013e3ec824 */ /* 0x000fe200078e0a0b */
[----:B------:R-:W-:Y:S01]  /*2ee0*/  ISETP.GE.AND P4, PT, R21, RZ, PT ;  /* 0x000000ff1500720c */ /* 0x000fe20003f86270 */
[----:B0-----:R-:W-:-:S02]  /*2ef0*/  IMAD.MOV.U32 R0, RZ, RZ, R6 ;  /* 0x000000ffff007224 */ /* 0x001fc400078e0006 */
[--C-:B------:R-:W-:Y:S02]  /*2f00*/  @!P6 IMAD.IADD R10, R10, 0x1, -R11.reuse ;  /* 0x000000010a0ae824 */ /* 0x100fe400078e0a0b */
[----:B------:R-:W-:Y:S01]  /*2f10*/  @!P2 IMAD.MOV R0, RZ, RZ, -R0 ;  /* 0x000000ffff00a224 */ /* 0x000fe200078e0a00 */
[----:B------:R-:W-:Y:S01]  /*2f20*/  ISETP.GT.U32.AND P2, PT, R11, R16, PT ;  /* 0x000000100b00720c */ /* 0x000fe20003f44070 */
[----:B------:R-:W-:Y:S01]  /*2f30*/  IMAD.HI.U32 R3, R13, R60, RZ ;  /* 0x0000003c0d037227 */ /* 0x000fe200078e00ff */
[----:B------:R-:W-:Y:S02]  /*2f40*/  ISETP.GT.U32.AND P6, PT, R11, R10, PT ;  /* 0x0000000a0b00720c */ /* 0x000fe40003fc4070 */
[----:B------:R0:W-:Y:S01]  /*2f50*/  STL [R1+0x2e4], R0 ;  /* 0x0002e40001007387 */ /* 0x0001e20000100800 */
[----:B------:R-:W-:Y:S01]  /*2f60*/  @!P0 IMAD.IADD R61, R61, 0x1, -R11 ;  /* 0x000000013d3d8824 */ /* 0x000fe200078e0a0b */
[----:B------:R-:W-:Y:S01]  /*2f70*/  ISETP.GE.AND P0, PT, R17, RZ, PT ;  /* 0x000000ff1100720c */ /* 0x000fe20003f06270 */
[C---:B------:R-:W-:Y:S01]  /*2f80*/  IMAD R59, R11.reuse, R4, R8 ;  /* 0x000000040b3b7224 */ /* 0x040fe200078e0208 */
[----:B------:R-:W-:Y:S01]  /*2f90*/  LOP3.LUT R4, R14, 0x64, RZ, 0xfc, !PT ;  /* 0x000000640e047812 */ /* 0x000fe200078efcff */
[----:B------:R-:W-:Y:S01]  /*2fa0*/  IMAD.MOV R3, RZ, RZ, -R3 ;  /* 0x000000ffff037224 */ /* 0x000fe200078e0a03 */
[----:B------:R-:W-:Y:S01]  /*2fb0*/  ISETP.GT.U32.AND P5, PT, R11, R61, PT ;  /* 0x0000003d0b00720c */ /* 0x000fe20003fa4070 */
[----:B------:R-:W-:Y:S01]  /*2fc0*/  @!P4 IMAD.MOV R62, RZ, RZ, -R62 ;  /* 0x000000ffff3ec224 */ /* 0x000fe200078e0a3e */
[----:B------:R-:W-:Y:S01]  /*2fd0*/  IABS R8, R4 ;  /* 0x0000000400087213 */ /* 0x000fe20000000000 */
[----:B------:R-:W-:Y:S01]  /*2fe0*/  @!P2 IMAD.IADD R16, R16, 0x1, -R11 ;  /* 0x000000011010a824 */ /* 0x000fe200078e0a0b */
[----:B------:R-:W-:Y:S01]  /*2ff0*/  ISETP.GE.AND P4, PT, R15, RZ, PT ;  /* 0x000000ff0f00720c */ /* 0x000fe20003f86270 */
[----:B0-----:R-:W-:Y:S01]  /*3000*/  IMAD.MOV.U32 R0, RZ, RZ, R18 ;  /* 0x000000ffff007224 */ /* 0x001fe200078e0012 */
[----:B------:R-:W-:Y:S01]  /*3010*/  LOP3.LUT R17, R14, 0x66, RZ, 0xfc, !PT ;  /* 0x000000660e117812 */ /* 0x000fe200078efcff */
[----:B------:R-:W-:Y:S01]  /*3020*/  IMAD R60, R11, R3, R60 ;  /* 0x000000030b3c7224 */ /* 0x000fe200078e023c */
[----:B------:R-:W-:Y:S01]  /*3030*/  ISETP.GE.AND P2, PT, R7, RZ, PT ;  /* 0x000000ff0700720c */ /* 0x000fe20003f46270 */
[----:B------:R-:W-:Y:S01]  /*3040*/  @!P1 IMAD.MOV R0, RZ, RZ, -R0 ;  /* 0x000000ffff009224 */ /* 0x000fe200078e0a00 */
[----:B------:R-:W-:Y:S01]  /*3050*/  IABS R6, R17 ;  /* 0x0000001100067213 */ /* 0x000fe20000000000 */
[----:B------:R-:W-:Y:S01]  /*3060*/  IMAD.HI.U32 R3, R13, R8, RZ ;  /* 0x000000080d037227 */ /* 0x000fe200078e00ff */
[----:B------:R-:W-:-:S02]  /*3070*/  ISETP.GT.U32.AND P1, PT, R11, R60, PT ;  /* 0x0000003c0b00720c */ /* 0x000fc40003f24070 */
[----:B------:R0:W-:Y:S01]  /*3080*/  STL [R1+0x2ec], R0 ;  /* 0x0002ec0001007387 */ /* 0x0001e20000100800 */
[----:B------:R-:W-:Y:S01]  /*3090*/  @!P6 IMAD.IADD R10, R10, 0x1, -R11 ;  /* 0x000000010a0ae824 */ /* 0x000fe200078e0a0b */
[----:B------:R-:W-:Y:S01]  /*30a0*/  ISETP.GE.AND P6, PT, R9, RZ, PT ;  /* 0x000000ff0900720c */ /* 0x000fe20003fc6270 */
[----:B------:R-:W-:Y:S01]  /*30b0*/  IMAD.MOV R3, RZ, RZ, -R3 ;  /* 0x000000ffff037224 */ /* 0x000fe200078e0a03 */
[C---:B------:R-:W-:Y:S01]  /*30c0*/  LOP3.LUT R9, R14.reuse, 0x6c, RZ, 0xfc, !PT ;  /* 0x0000006c0e097812 */ /* 0x040fe200078efcff */
[----:B------:R-:W-:Y:S01]  /*30d0*/  @!P5 IMAD.IADD R61, R61, 0x1, -R11 ;  /* 0x000000013d3dd824 */ /* 0x000fe200078e0a0b */
[C---:B------:R-:W-:Y:S01]  /*30e0*/  ISETP.GT.U32.AND P5, PT, R11.reuse, R59, PT ;  /* 0x0000003b0b00720c */ /* 0x040fe20003fa4070 */
[----:B------:R-:W-:Y:S01]  /*30f0*/  IMAD R8, R11, R3, R8 ;  /* 0x000000030b087224 */ /* 0x000fe200078e0208 */
[C---:B------:R-:W-:Y:S01]  /*3100*/  LOP3.LUT R3, R14.reuse, 0x68, RZ, 0xfc, !PT ;  /* 0x000000680e037812 */ /* 0x040fe200078efcff */
[----:B------:R-:W-:Y:S01]  /*3110*/  @!P0 IMAD.MOV R61, RZ, RZ, -R61 ;  /* 0x000000ffff3d8224 */ /* 0x000fe200078e0a3d */
[----:B------:R-:W-:Y:S01]  /*3120*/  LOP3.LUT R15, R14, 0x72, RZ, 0xfc, !PT ;  /* 0x000000720e0f7812 */ /* 0x000fe200078efcff */
[----:B0-----:R-:W-:Y:S01]  /*3130*/  IMAD.MOV.U32 R0, RZ, RZ, R16 ;  /* 0x000000ffff007224 */ /* 0x001fe200078e0010 */
[----:B------:R-:W-:Y:S01]  /*3140*/  IABS R58, R3 ;  /* 0x00000003003a7213 */ /* 0x000fe20000000000 */
[----:B------:R-:W-:Y:S01]  /*3150*/  @!P1 IMAD.IADD R60, R60, 0x1, -R11 ;  /* 0x000000013c3c9824 */ /* 0x000fe200078e0a0b */
[----:B------:R-:W-:Y:S01]  /*3160*/  ISETP.GE.AND P1, PT, R4, RZ, PT ;  /* 0x000000ff0400720c */ /* 0x000fe20003f26270 */
[----:B------:R-:W-:Y:S01]  /*3170*/  @!P3 IMAD.MOV R0, RZ, RZ, -R0 ;  /* 0x000000ffff00b224 */ /* 0x000fe200078e0a00 */
[----:B------:R-:W-:Y:S01]  /*3180*/  IABS R16, R9 ;  /* 0x0000000900107213 */ /* 0x000fe20000000000 */
[----:B------:R-:W-:Y:S01]  /*3190*/  IMAD.HI.U32 R4, R13, R6, RZ ;  /* 0x000000060d047227 */ /* 0x000fe200078e00ff */
[----:B------:R-:W-:-:S02]  /*31a0*/  ISETP.GT.U32.AND P0, PT, R11, R60, PT ;  /* 0x0000003c0b00720c */ /* 0x000fc40003f04070 */
[----:B------:R0:W-:Y:S01]  /*31b0*/  STL [R1+0x304], R0 ;  /* 0x0003040001007387 */ /* 0x0001e20000100800 */
[--C-:B------:R-:W-:Y:S01]  /*31c0*/  @!P5 IMAD.IADD R59, R59, 0x1, -R11.reuse ;  /* 0x000000013b3bd824 */ /* 0x100fe200078e0a0b */
[----:B------:R-:W-:Y:S01]  /*31d0*/  ISETP.GE.AND P3, PT, R17, RZ, PT ;  /* 0x000000ff1100720c */ /* 0x000fe20003f66270 */
[----:B------:R-:W-:Y:S01]  /*31e0*/  IMAD.MOV R4, RZ, RZ, -R4 ;  /* 0x000000ffff047224 */ /* 0x000fe200078e0a04 */
[C---:B------:R-:W-:Y:S01]  /*31f0*/  LOP3.LUT R18, R14.reuse, 0x70, RZ, 0xfc, !PT ;  /* 0x000000700e127812 */ /* 0x040fe200078efcff */
[----:B------:R-:W-:Y:S01]  /*3200*/  IMAD.HI.U32 R7, R13, R16, RZ ;  /* 0x000000100d077227 */ /* 0x000fe200078e00ff */
[C---:B------:R-:W-:Y:S02]  /*3210*/  ISETP.GT.U32.AND P5, PT, R11.reuse, R59, PT ;  /* 0x0000003b0b00720c */ /* 0x040fe40003fa4070 */
[----:B------:R-:W-:Y:S01]  /*3220*/  IABS R56, R18 ;  /* 0x0000001200387213 */ /* 0x000fe20000000000 */
[C---:B------:R-:W-:Y:S01]  /*3230*/  IMAD R4, R11.reuse, R4, R6 ;  /* 0x000000040b047224 */ /* 0x040fe200078e0206 */
[C---:B------:R-:W-:Y:S01]  /*3240*/  LOP3.LUT R6, R14.reuse, 0x6a, RZ, 0xfc, !PT ;  /* 0x0000006a0e067812 */ /* 0x040fe200078efcff */
[----:B0-----:R-:W-:Y:S01]  /*3250*/  IMAD.MOV.U32 R0, RZ, RZ, R10 ;  /* 0x000000ffff007224 */ /* 0x001fe200078e000a */
[----:B------:R-:W-:Y:S01]  /*3260*/  LOP3.LUT R63, R14, 0x1fa, RZ, 0xfc, !PT ;  /* 0x000001fa0e3f7812 */ /* 0x000fe200078efcff */
[--C-:B------:R-:W-:Y:S01]  /*3270*/  @!P0 IMAD.IADD R60, R60, 0x1, -R11.reuse ;  /* 0x000000013c3c8824 */ /* 0x100fe200078e0a0b */
[----:B------:R-:W-:Y:S01]  /*3280*/  IABS R10, R6 ;  /* 0x00000006000a7213 */ /* 0x000fe20000000000 */
[----:B------:R-:W-:Y:S01]  /*3290*/  @!P4 IMAD.MOV R0, RZ, RZ, -R0 ;  /* 0x000000ffff00c224 */ /* 0x000fe200078e0a00 */
[----:B------:R-:W-:Y:S01]  /*32a0*/  ISETP.GT.U32.AND P4, PT, R11, R8, PT ;  /* 0x000000080b00720c */ /* 0x000fe20003f84070 */
[----:B------:R-:W-:Y:S01]  /*32b0*/  @!P2 IMAD.MOV R60, RZ, RZ, -R60 ;  /* 0x000000ffff3ca224 */ /* 0x000fe200078e0a3c */
[----:B------:R-:W-:Y:S01]  /*32c0*/  ISETP.GE.AND P0, PT, R3, RZ, PT ;  /* 0x000000ff0300720c */ /* 0x000fe20003f06270 */
[----:B------:R-:W-:Y:S01]  /*32d0*/  IMAD.HI.U32 R3, R13, R58, RZ ;  /* 0x0000003a0d037227 */ /* 0x000fe200078e00ff */
[----:B------:R-:W-:Y:S01]  /*32e0*/  ISETP.GE.AND P2, PT, R6, RZ, PT ;  /* 0x000000ff0600720c */ /* 0x000fe20003f46270 */
[----:B------:R0:W-:Y:S02]  /*32f0*/  STL [R1+0x30c], R0 ;  /* 0x00030c0001007387 */ /* 0x0001e40000100800 */
[----:B------:R-:W-:Y:S01]  /*3300*/  @!P5 IMAD.IADD R59, R59, 0x1, -R11 ;  /* 0x000000013b3bd824 */ /* 0x000fe200078e0a0b */
[----:B------:R-:W-:Y:S01]  /*3310*/  ISETP.GT.U32.AND P5, PT, R11, R4, PT ;  /* 0x000000040b00720c */ /* 0x000fe20003fa4070 */
[----:B------:R-:W-:-:S04]  /*3320*/  IMAD.HI.U32 R6, R13, R10, RZ ;  /* 0x0000000a0d067227 */ /* 0x000fc800078e00ff */
[----:B------:R-:W-:Y:S02]  /*3330*/  @!P4 IMAD.IADD R8, R8, 0x1, -R11 ;  /* 0x000000010808c824 */ /* 0x000fe400078e0a0b */
[----:B------:R-:W-:Y:S02]  /*3340*/  IMAD.MOV R3, RZ, RZ, -R3 ;  /* 0x000000ffff037224 */ /* 0x000fe400078e0a03 */
[----:B------:R-:W-:Y:S01]  /*3350*/  IMAD.MOV R6, RZ, RZ, -R6 ;  /* 0x000000ffff067224 */ /* 0x000fe200078e0a06 */
[C---:B------:R-:W-:Y:S01]  /*3360*/  ISETP.GT.U32.AND P4, PT, R11.reuse, R8, PT ;  /* 0x000000080b00720c */ /* 0x040fe20003f84070 */
[C---:B------:R-:W-:Y:S02]  /*3370*/  IMAD R58, R11.reuse, R3, R58 ;  /* 0x000000030b3a7224 */ /* 0x040fe400078e023a */
[----:B------:R-:W-:Y:S02]  /*3380*/  IMAD.MOV R7, RZ, RZ, -R7 ;  /* 0x000000ffff077224 */ /* 0x000fe400078e0a07 */
[----:B------:R-:W-:-:S02]  /*3390*/  IMAD R57, R11, R6, R10 ;  /* 0x000000060b397224 */ /* 0x000fc400078e020a */
[C---:B------:R-:W-:Y:S01]  /*33a0*/  IMAD R6, R11.reuse, R7, R16 ;  /* 0x000000070b067224 */ /* 0x040fe200078e0210 */
[----:B------:R-:W-:Y:S01]  /*33b0*/  IABS R16, R15 ;  /* 0x0000000f00107213 */ /* 0x000fe20000000000 */
[--C-:B------:R-:W-:Y:S02]  /*33c0*/  @!P5 IMAD.IADD R4, R4, 0x1, -R11.reuse ;  /* 0x000000010404d824 */ /* 0x100fe400078e0a0b */
[----:B------:R-:W-:Y:S02]  /*33d0*/  VIADD R17, R12, 0x6e ;  /* 0x0000006e0c117836 */ /* 0x000fe40000000000 */
[----:B------:R-:W-:Y:S01]  /*33e0*/  @!P4 IMAD.IADD R8, R8, 0x1, -R11 ;  /* 0x000000010808c824 */ /* 0x000fe200078e0a0b */
[C---:B------:R-:W-:Y:S01]  /*33f0*/  ISETP.GT.U32.AND P4, PT, R11.reuse, R58, PT ;  /* 0x0000003a0b00720c */ /* 0x040fe20003f84070 */
[----:B------:R-:W-:Y:S01]  /*3400*/  @!P6 IMAD.MOV R59, RZ, RZ, -R59 ;  /* 0x000000ffff3be224 */ /* 0x000fe200078e0a3b */
[----:B------:R-:W-:Y:S01]  /*3410*/  ISETP.GT.U32.AND P5, PT, R11, R4, PT ;  /* 0x000000040b00720c */ /* 0x000fe20003fa4070 */
[----:B0-----:R-:W-:Y:S01]  /*3420*/  IMAD.MOV.U32 R0, RZ, RZ, R8 ;  /* 0x000000ffff007224 */ /* 0x001fe200078e0008 */
[----:B------:R-:W-:-:S02]  /*3430*/  IABS R10, R17 ;  /* 0x00000011000a7213 */ /* 0x000fc40000000000 */
[----:B------:R-:W-:Y:S01]  /*3440*/  ISETP.GE.AND P6, PT, R9, RZ, PT ;  /* 0x000000ff0900720c */ /* 0x000fe20003fc6270 */
[----:B------:R-:W-:Y:S01]  /*3450*/  @!P1 IMAD.MOV R0, RZ, RZ, -R0 ;  /* 0x000000ffff009224 */ /* 0x000fe200078e0a00 */
[----:B------:R-:W-:Y:S01]  /*3460*/  ISETP.GT.U32.AND P1, PT, R11, R6, PT ;  /* 0x000000060b00720c */ /* 0x000fe20003f24070 */
[----:B------:R-:W-:Y:S01]  /*3470*/  IMAD.HI.U32 R3, R13, R10, RZ ;  /* 0x0000000a0d037227 */ /* 0x000fe200078e00ff */
[----:B------:R-:W-:Y:S02]  /*3480*/  LOP3.LUT R9, R14, 0x74, RZ, 0xfc, !PT ;  /* 0x000000740e097812 */ /* 0x000fe400078efcff */
[----:B------:R0:W-:Y:S01]  /*3490*/  STL [R1+0x324], R0 ;  /* 0x0003240001007387 */ /* 0x0001e20000100800 */
[--C-:B------:R-:W-:Y:S01]  /*34a0*/  @!P4 IMAD.IADD R58, R58, 0x1, -R11.reuse ;  /* 0x000000013a3ac824 */ /* 0x100fe200078e0a0b */
[----:B------:R-:W-:Y:S01]  /*34b0*/  IABS R7, R9 ;  /* 0x0000000900077213 */ /* 0x000fe20000000000 */
[----:B------:R-:W-:Y:S01]  /*34c0*/  @!P5 IMAD.IADD R4, R4, 0x1, -R11 ;  /* 0x000000010404d824 */ /* 0x000fe200078e0a0b */
[C---:B------:R-:W-:Y:S01]  /*34d0*/  ISETP.GT.U32.AND P5, PT, R11.reuse, R57, PT ;  /* 0x000000390b00720c */ /* 0x040fe20003fa4070 */
[----:B------:R-:W-:Y:S01]  /*34e0*/  IMAD.MOV R3, RZ, RZ, -R3 ;  /* 0x000000ffff037224 */ /* 0x000fe200078e0a03 */
[----:B------:R-:W-:-:S03]  /*34f0*/  ISETP.GT.U32.AND P4, PT, R11, R58, PT ;  /* 0x0000003a0b00720c */ /* 0x000fc60003f84070 */
[----:B------:R-:W-:Y:S02]  /*3500*/  @!P1 IMAD.IADD R6, R6, 0x1, -R11 ;  /* 0x0000000106069824 */ /* 0x000fe400078e0a0b */
[----:B0-----:R-:W-:Y:S02]  /*3510*/  IMAD.MOV.U32 R0, RZ, RZ, R4 ;  /* 0x000000ffff007224 */ /* 0x001fe400078e0004 */
[C---:B------:R-:W-:Y:S01]  /*3520*/  IMAD R8, R11.reuse, R3, R10 ;  /* 0x000000030b087224 */ /* 0x040fe200078e020a */
[----:B------:R-:W-:Y:S01]  /*3530*/  ISETP.GT.U32.AND P1, PT, R11, R6, PT ;  /* 0x000000060b00720c */ /* 0x000fe20003f24070 */
[----:B------:R-:W-:Y:S02]  /*3540*/  IMAD.MOV.U32 R10, RZ, RZ, R7 ;  /* 0x000000ffff0a7224 */ /* 0x000fe400078e0007 */
[----:B------:R-:W-:-:S04]  /*3550*/  IMAD.HI.U32 R4, R13, R16, RZ ;  /* 0x000000100d047227 */ /* 0x000fc800078e00ff */
[----:B------:R-:W-:-:S04]  /*3560*/  IMAD.HI.U32 R3, R13, R56, RZ ;  /* 0x000000380d037227 */ /* 0x000fc800078e00ff */
[----:B------:R-:W-:Y:S01]  /*3570*/  @!P4 IMAD.IADD R58, R58, 0x1, -R11 ;  /* 0x000000013a3ac824 */ /* 0x000fe200078e0a0b */
[----:B------:R-:W-:Y:S01]  /*3580*/  ISETP.GT.U32.AND P4, PT, R11, R8, PT ;  /* 0x000000080b00720c */ /* 0x000fe20003f84070 */
[----:B------:R-:W-:-:S04]  /*3590*/  IMAD.HI.U32 R7, R13, R10, RZ ;  /* 0x0000000a0d077227 */ /* 0x000fc800078e00ff */
[----:B------:R-:W-:Y:S02]  /*35a0*/  IMAD.MOV R4, RZ, RZ, -R4 ;  /* 0x000000ffff047224 */ /* 0x000fe400078e0a04 */
[----:B------:R-:W-:Y:S01]  /*35b0*/  @!P3 IMAD.MOV R0, RZ, RZ, -R0 ;  /* 0x000000ffff00b224 */ /* 0x000fe200078e0a00 */
[----:B------:R-:W-:Y:S01]  /*35c0*/  ISETP.GE.AND P3, PT, R17, RZ, PT ;  /* 0x000000ff1100720c */ /* 0x000fe20003f66270 */
[----:B------:R-:W-:Y:S01]  /*35d0*/  IMAD.MOV R3, RZ, RZ, -R3 ;  /* 0x000000ffff037224 */ /* 0x000fe200078e0a03 */
[C---:B------:R-:W-:Y:S01]  /*35e0*/  LOP3.LUT R17, R14.reuse, 0x82, RZ, 0xfc, !PT ;  /* 0x000000820e117812 */ /* 0x040fe200078efcff */
[----:B------:R-:W-:Y:S01]  /*35f0*/  IMAD.MOV R7, RZ, RZ, -R7 ;  /* 0x000000ffff077224 */ /* 0x000fe200078e0a07 */
[----:B------:R0:W-:Y:S01]  /*3600*/  STL [R1+0x32c], R0 ;  /* 0x00032c0001007387 */ /* 0x0001e20000100800 */
[----:B------:R-:W-:Y:S01]  /*3610*/  IMAD R55, R11, R4, R16 ;  /* 0x000000040b377224 */ /* 0x000fe200078e0210 */
[----:B------:R-:W-:Y:S01]  /*3620*/  LOP3.LUT R16, R14, 0x76, RZ, 0xfc, !PT ;  /* 0x000000760e107812 */ /* 0x000fe200078efcff */
[----:B------:R-:W-:-:S02]  /*3630*/  @!P1 IMAD.IADD R6, R6, 0x1, -R11 ;  /* 0x0000000106069824 */ /* 0x000fc400078e0a0b */
[C---:B------:R-:W-:Y:S01]  /*3640*/  IMAD R56, R11.reuse, R3, R56 ;  /* 0x000000030b387224 */ /* 0x040fe200078e0238 */
[C---:B------:R-:W-:Y:S01]  /*3650*/  ISETP.GT.U32.AND P1, PT, R11.reuse, R55, PT ;  /* 0x000000370b00720c */ /* 0x040fe20003f24070 */
[C---:B------:R-:W-:Y:S01]  /*3660*/  IMAD R4, R11.reuse, R7, R10 ;  /* 0x000000070b047224 */ /* 0x040fe200078e020a */
[----:B------:R-:W-:Y:S01]  /*3670*/  IABS R10, R16 ;  /* 0x00000010000a7213 */ /* 0x000fe20000000000 */
[----:B------:R-:W-:Y:S01]  /*3680*/  @!P0 IMAD.MOV R58, RZ, RZ, -R58 ;  /* 0x000000ffff3a8224 */ /* 0x000fe200078e0a3a */
[C---:B------:R-:W-:Y:S01]  /*3690*/  ISETP.GT.U32.AND P0, PT, R11.reuse, R56, PT ;  /* 0x000000380b00720c */ /* 0x040fe20003f04070 */
[----:B0-----:R-:W-:Y:S01]  /*36a0*/  IMAD.MOV.U32 R0, RZ, RZ, R6 ;  /* 0x000000ffff007224 */ /* 0x001fe200078e0006 */
[----:B------:R-:W-:Y:S01]  /*36b0*/  LOP3.LUT R6, R14, 0x78, RZ, 0xfc, !PT ;  /* 0x000000780e067812 */ /* 0x000fe200078efcff */
[----:B------:R-:W-:Y:S01]  /*36c0*/  @!P4 IMAD.IADD R8, R8, 0x1, -R11 ;  /* 0x000000010808c824 */ /* 0x000fe200078e0a0b */
[----:B------:R-:W-:Y:S01]  /*36d0*/  LOP3.LUT R7, R14, 0x7a, RZ, 0xfc, !PT ;  /* 0x0000007a0e077812 */ /* 0x000fe200078efcff */
[----:B------:R-:W-:Y:S01]  /*36e0*/  @!P6 IMAD.MOV R0, RZ, RZ, -R0 ;  /* 0x000000ffff00e224 */ /* 0x000fe200078e0a00 */
[----:B------:R-:W-:Y:S01]  /*36f0*/  ISETP.GT.U32.AND P6, PT, R11, R4, PT ;  /* 0x000000040b00720c */ /* 0x000fe20003fc4070 */
[----:B------:R-:W-:Y:S01]  /*3700*/  IMAD.HI.U32 R3, R13, R10, RZ ;  /* 0x0000000a0d037227 */ /* 0x000fe200078e00ff */
[----:B------:R-:W-:-:S02]  /*3710*/  ISETP.GT.U32.AND P4, PT, R11, R8, PT ;  /* 0x000000080b00720c */ /* 0x000fc40003f84070 */
[----:B------:R-:W-:Y:S01]  /*3720*/  IABS R54, R6 ;  /* 0x0000000600367213 */ /* 0x000fe20000000000 */
[--C-:B------:R-:W-:Y:S01]  /*3730*/  @!P1 IMAD.IADD R55, R55, 0x1, -R11.reuse ;  /* 0x0000000137379824 */ /* 0x100fe200078e0a0b */
[----:B------:R0:W-:Y:S01]  /*3740*/  STL [R1+0x344], R0 ;  /* 0x0003440001007387 */ /* 0x0001e20000100800 */
[----:B------:R-:W-:Y:S02]  /*3750*/  @!P5 IMAD.IADD R57, R57, 0x1, -R11 ;  /* 0x000000013939d824 */ /* 0x000fe400078e0a0b */
[----:B------:R-:W-:Y:S02]  /*3760*/  IMAD.MOV R3, RZ, RZ, -R3 ;  /* 0x000000ffff037224 */ /* 0x000fe400078e0a03 */
[--C-:B------:R-:W-:Y:S01]  /*3770*/  @!P0 IMAD.IADD R56, R56, 0x1, -R11.reuse ;  /* 0x0000000138388824 */ /* 0x100fe200078e0a0b */
[C---:B------:R-:W-:Y:S01]  /*3780*/  ISETP.GT.U32.AND P5, PT, R11.reuse, R57, PT ;  /* 0x000000390b00720c */ /* 0x040fe20003fa4070 */
[----:B------:R-:W-:Y:S01]  /*3790*/  @!P6 IMAD.IADD R4, R4, 0x1, -R11 ;  /* 0x000000010404e824 */ /* 0x000fe200078e0a0b */
[C---:B------:R-:W-:Y:S01]  /*37a0*/  ISETP.GT.U32.AND P6, PT, R11.reuse, R55, PT ;  /* 0x000000370b00720c */ /* 0x040fe20003fc4070 */
[C---:B------:R-:W-:Y:S01]  /*37b0*/  IMAD R10, R11.reuse, R3, R10 ;  /* 0x000000030b0a7224 */ /* 0x040fe200078e020a */
[----:B------:R-:W-:Y:S01]  /*37c0*/  ISETP.GT.U32.AND P1, PT, R11, R56, PT ;  /* 0x000000380b00720c */ /* 0x000fe20003f24070 */
[----:B------:R-:W-:Y:S01]  /*37d0*/  IMAD.HI.U32 R3, R13, R54, RZ ;  /* 0x000000360d037227 */ /* 0x000fe200078e00ff */
[----:B------:R-:W-:-:S03]  /*37e0*/  ISETP.GE.AND P0, PT, R16, RZ, PT ;  /* 0x000000ff1000720c */ /* 0x000fc60003f06270 */
[----:B------:R-:W-:Y:S01]  /*37f0*/  @!P4 IMAD.IADD R8, R8, 0x1, -R11 ;  /* 0x000000010808c824 */ /* 0x000fe200078e0a0b */
[----:B------:R-:W-:Y:S01]  /*3800*/  ISETP.GE.AND P4, PT, R9, RZ, PT ;  /* 0x000000ff0900720c */ /* 0x000fe20003f86270 */
[----:B------:R-:W-:Y:S02]  /*3810*/  IMAD.MOV R3, RZ, RZ, -R3 ;  /* 0x000000ffff037224 */ /* 0x000fe400078e0a03 */
[----:B0-----:R-:W-:Y:S01]  /*3820*/  IMAD.MOV.U32 R0, RZ, RZ, R8 ;  /* 0x000000ffff007224 */ /* 0x001fe200078e0008 */
[----:B------:R-:W-:Y:S01]  /*3830*/  IABS R8, R7 ;  /* 0x0000000700087213 */ /* 0x000fe20000000000 */
[C---:B------:R-:W-:Y:S02]  /*3840*/  IMAD R54, R11.reuse, R3, R54 ;  /* 0x000000030b367224 */ /* 0x040fe400078e0236 */
[----:B------:R-:W-:Y:S01]  /*3850*/  @!P3 IMAD.MOV R0, RZ, RZ, -R0 ;  /* 0x000000ffff00b224 */ /* 0x000fe200078e0a00 */
[----:B------:R-:W-:Y:S01]  /*3860*/  ISETP.GT.U32.AND P3, PT, R11, R4, PT ;  /* 0x000000040b00720c */ /* 0x000fe20003f64070 */
[--C-:B------:R-:W-:Y:S01]  /*3870*/  @!P6 IMAD.IADD R55, R55, 0x1, -R11.reuse ;  /* 0x000000013737e824 */ /* 0x100fe200078e0a0b */
[----:B------:R-:W-:Y:S01]  /*3880*/  ISETP.GT.U32.AND P6, PT, R11, R54, PT ;  /* 0x000000360b00720c */ /* 0x000fe20003fc4070 */
[--C-:B------:R-:W-:Y:S01]  /*3890*/  @!P5 IMAD.IADD R57, R57, 0x1, -R11.reuse ;  /* 0x000000013939d824 */ /* 0x100fe200078e0a0b */
[----:B------:R-:W-:Y:S01]  /*38a0*/  ISETP.GE.AND P5, PT, R18, RZ, PT ;  /* 0x000000ff1200720c */ /* 0x000fe20003fa6270 */
[----:B------:R-:W-:Y:S01]  /*38b0*/  @!P1 IMAD.IADD R56, R56, 0x1, -R11 ;  /* 0x0000000138389824 */ /* 0x000fe200078e0a0b */
[----:B------:R-:W-:Y:S01]  /*38c0*/  ISETP.GT.U32.AND P1, PT, R11, R10, PT ;  /* 0x0000000a0b00720c */ /* 0x000fe20003f24070 */
[----:B------:R-:W-:Y:S01]  /*38d0*/  @!P2 IMAD.MOV R57, RZ, RZ, -R57 ;  /* 0x000000ffff39a224 */ /* 0x000fe200078e0a39 */
[----:B------:R-:W-:Y:S01]  /*38e0*/  ISETP.GE.AND P2, PT, R15, RZ, PT ;  /* 0x000000ff0f00720c */ /* 0x000fe20003f46270 */
[----:B------:R-:W-:Y:S01]  /*38f0*/  VIADD R9, R12, 0x7e ;  /* 0x0000007e0c097836 */ /* 0x000fe20000000000 */
[----:B------:R-:W-:Y:S01]  /*3900*/  LOP3.LUT R15, R14, 0x7c, RZ, 0xfc, !PT ;  /* 0x0000007c0e0f7812 */ /* 0x000fe200078efcff */
[C---:B------:R-:W-:Y:S01]  /*3910*/  IMAD.HI.U32 R3, R13.reuse, R8, RZ ;  /* 0x000000080d037227 */ /* 0x040fe200078e00ff */
[----:B------:R0:W-:Y:S02]  /*3920*/  STL [R1+0x34c], R0 ;  /* 0x00034c0001007387 */ /* 0x0001e40000100800 */
[----:B------:R-:W-:Y:S01]  /*3930*/  IABS R16, R15 ;  /* 0x0000000f00107213 */ /* 0x000fe20000000000 */
[--C-:B------:R-:W-:Y:S01]  /*3940*/  @!P3 IMAD.IADD R4, R4, 0x1, -R11.reuse ;  /* 0x000000010404b824 */ /* 0x100fe200078e0a0b */
[----:B------:R-:W-:Y:S01]  /*3950*/  IABS R18, R9 ;  /* 0x0000000900127213 */ /* 0x000fe20000000000 */
[----:B------:R-:W-:Y:S01]  /*3960*/  @!P6 IMAD.IADD R54, R54, 0x1, -R11 ;  /* 0x000000013636e824 */ /* 0x000fe200078e0a0b */
[----:B------:R-:W-:Y:S01]  /*3970*/  ISETP.GE.AND P3, PT, R6, RZ, PT ;  /* 0x000000ff0600720c */ /* 0x000fe20003f66270 */
[----:B------:R-:W-:-:S03]  /*3980*/  IMAD.HI.U32 R6, R13, R16, RZ ;  /* 0x000000100d067227 */ /* 0x000fc600078e00ff */
[----:B------:R-:W-:Y:S01]  /*3990*/  ISETP.GT.U32.AND P6, PT, R11, R54, PT ;  /* 0x000000360b00720c */ /* 0x000fe20003fc4070 */
[----:B------:R-:W-:Y:S02]  /*39a0*/  IMAD.MOV R3, RZ, RZ, -R3 ;  /* 0x000000ffff037224 */ /* 0x000fe400078e0a03 */
[----:B------:R-:W-:Y:S01]  /*39b0*/  @!P1 IMAD.IADD R10, R10, 0x1, -R11 ;  /* 0x000000010a0a9824 */ /* 0x000fe200078e0a0b */
[----:B------:R-:W-:Y:S01]  /*39c0*/  ISETP.GE.AND P1, PT, R7, RZ, PT ;  /* 0x000000ff0700720c */ /* 0x000fe20003f26270 */
[----:B------:R-:W-:-:S04]  /*39d0*/  IMAD.HI.U32 R7, R13, R18, RZ ;  /* 0x000000120d077227 */ /* 0x000fc800078e00ff */
[----:B------:R-:W-:Y:S02]  /*39e0*/  IMAD.MOV R6, RZ, RZ, -R6 ;  /* 0x000000ffff067224 */ /* 0x000fe400078e0a06 */
[C---:B------:R-:W-:Y:S02]  /*39f0*/  IMAD R53, R11.reuse, R3, R8 ;  /* 0x000000030b357224 */ /* 0x040fe400078e0208 */
[----:B------:R-:W-:Y:S02]  /*3a00*/  IMAD.MOV R7, RZ, RZ, -R7 ;  /* 0x000000ffff077224 */ /* 0x000fe400078e0a07 */
[C---:B------:R-:W-:Y:S01]  /*3a10*/  IMAD R6, R11.reuse, R6, R16 ;  /* 0x000000060b067224 */ /* 0x040fe200078e0210 */
[----:B------:R-:W-:Y:S01]  /*3a20*/  IABS R16, R17 ;  /* 0x0000001100107213 */ /* 0x000fe20000000000 */
[----:B0-----:R-:W-:Y:S02]  /*3a30*/  IMAD.MOV.U32 R0, RZ, RZ, R4 ;  /* 0x000000ffff007224 */ /* 0x001fe400078e0004 */
[----:B------:R-:W-:Y:S01]  /*3a40*/  @!P2 IMAD.MOV R55, RZ, RZ, -R55 ;  /* 0x000000ffff37a224 */ /* 0x000fe200078e0a37 */
[C---:B------:R-:W-:Y:S01]  /*3a50*/  ISETP.GT.U32.AND P2, PT, R11.reuse, R53, PT ;  /* 0x000000350b00720c */ /* 0x040fe20003f44070 */
[C---:B------:R-:W-:Y:S01]  /*3a60*/  IMAD R8, R11.reuse, R7, R18 ;  /* 0x000000070b087224 */ /* 0x040fe200078e0212 */
[----:B------:R-:W-:Y:S01]  /*3a70*/  LOP3.LUT R18, R14, 0x80, RZ, 0xfc, !PT ;  /* 0x000000800e127812 */ /* 0x000fe200078efcff */
[----:B------:R-:W-:Y:S01]  /*3a80*/  @!P4 IMAD.MOV R0, RZ, RZ, -R0 ;  /* 0x000000ffff00c224 */ /* 0x000fe200078e0a00 */
[C---:B------:R-:W-:Y:S01]  /*3a90*/  ISETP.GT.U32.AND P4, PT, R11.reuse, R6, PT ;  /* 0x000000060b00720c */ /* 0x040fe20003f84070 */
[--C-:B------:R-:W-:Y:S01]  /*3aa0*/  @!P6 IMAD.IADD R54, R54, 0x1, -R11.reuse ;  /* 0x000000013636e824 */ /* 0x100fe200078e0a0b */
[C---:B------:R-:W-:Y:S01]  /*3ab0*/  ISETP.GT.U32.AND P6, PT, R11.reuse, R8, PT ;  /* 0x000000080b00720c */ /* 0x040fe20003fc4070 */
[----:B------:R-:W-:Y:S01]  /*3ac0*/  @!P5 IMAD.MOV R56, RZ, RZ, -R56 ;  /* 0x000000ffff38d224 */ /* 0x000fe200078e0a38 */
[----:B------:R-:W-:Y:S01]  /*3ad0*/  IABS R52, R18 ;  /* 0x0000001200347213 */ /* 0x000fe20000000000 */
[----:B------:R0:W-:Y:S01]  /*3ae0*/  STL [R1+0x364], R0 ;  /* 0x0003640001007387 */ /* 0x0001e20000100800 */
[----:B------:R-:W-:Y:S01]  /*3af0*/  ISETP.GT.U32.AND P5, PT, R11, R10, PT ;  /* 0x0000000a0b00720c */ /* 0x000fe20003fa4070 */
[----:B------:R-:W-:Y:S01]  /*3b00*/  @!P3 IMAD.MOV R54, RZ, RZ, -R54 ;  /* 0x000000ffff36b224 */ /* 0x000fe200078e0a36 */
[----:B------:R-:W-:Y:S01]  /*3b10*/  LOP3.LUT R7, R14, 0x84, RZ, 0xfc, !PT ;  /* 0x000000840e077812 */ /* 0x000fe200078efcff */
[----:B------:R-:W-:Y:S01]  /*3b20*/  @!P2 IMAD.IADD R53, R53, 0x1, -R11 ;  /* 0x000000013535a824 */ /* 0x000fe200078e0a0b */
[----:B------:R-:W-:Y:S01]  /*3b30*/  ISETP.GE.AND P2, PT, R9, RZ, PT ;  /* 0x000000ff0900720c */ /* 0x000fe20003f46270 */
[----:B------:R-:W-:-:S04]  /*3b40*/  IMAD.HI.U32 R3, R13, R52, RZ ;  /* 0x000000340d037227 */ /* 0x000fc800078e00ff */
[--C-:B------:R-:W-:Y:S01]  /*3b50*/  @!P4 IMAD.IADD R6, R6, 0x1, -R11.reuse ;  /* 0x000000010606c824 */ /* 0x100fe200078e0a0b */
[C---:B------:R-:W-:Y:S01]  /*3b60*/  ISETP.GT.U32.AND P4, PT, R11.reuse, R53, PT ;  /* 0x000000350b00720c */ /* 0x040fe20003f84070 */
[----:B------:R-:W-:Y:S02]  /*3b70*/  @!P6 IMAD.IADD R8, R8, 0x1, -R11 ;  /* 0x000000010808e824 */ /* 0x000fe400078e0a0b */
[----:B------:R-:W-:Y:S01]  /*3b80*/  IMAD.MOV R4, RZ, RZ, -R3 ;  /* 0x000000ffff047224 */ /* 0x000fe200078e0a03 */
[----:B------:R-:W-:Y:S01]  /*3b90*/  ISETP.GT.U32.AND P6, PT, R11, R6, PT ;  /* 0x000000060b00720c */ /* 0x000fe20003fc4070 */
[----:B------:R-:W-:-:S04]  /*3ba0*/  IMAD.HI.U32 R3, R13, R16, RZ ;  /* 0x000000100d037227 */ /* 0x000fc800078e00ff */
[----:B------:R-:W-:Y:S01]  /*3bb0*/  IMAD R52, R11, R4, R52 ;  /* 0x000000040b347224 */ /* 0x000fe200078e0234 */
[----:B------:R-:W-:Y:S01]  /*3bc0*/  IABS R4, R7 ;  /* 0x0000000700047213 */ /* 0x000fe20000000000 */
[----:B------:R-:W-:Y:S02]  /*3bd0*/  IMAD.MOV R3, RZ, RZ, -R3 ;  /* 0x000000ffff037224 */ /* 0x000fe400078e0a03 */
[--C-:B------:R-:W-:Y:S01]  /*3be0*/  @!P4 IMAD.IADD R53, R53, 0x1, -R11.reuse ;  /* 0x000000013535c824 */ /* 0x100fe200078e0a0b */
[C---:B------:R-:W-:Y:S01]  /*3bf0*/  ISETP.GT.U32.AND P4, PT, R11.reuse, R52, PT ;  /* 0x000000340b00720c */ /* 0x040fe20003f84070 */
[C---:B------:R-:W-:Y:S01]  /*3c00*/  IMAD R51, R11.reuse, R3, R16 ;  /* 0x000000030b337224 */ /* 0x040fe200078e0210 */
[----:B------:R-:W-:Y:S01]  /*3c10*/  LOP3.LUT R16, R14, 0x88, RZ, 0xfc, !PT ;  /* 0x000000880e107812 */ /* 0x000fe200078efcff */
[--C-:B------:R-:W-:Y:S02]  /*3c20*/  @!P6 IMAD.IADD R6, R6, 0x1, -R11.reuse ;  /* 0x000000010606e824 */ /* 0x100fe400078e0a0b */
[----:B------:R-:W-:Y:S01]  /*3c30*/  @!P5 IMAD.IADD R10, R10, 0x1, -R11 ;  /* 0x000000010a0ad824 */ /* 0x000fe200078e0a0b */
[----:B------:R-:W-:Y:S01]  /*3c40*/  ISETP.GT.U32.AND P6, PT, R11, R51, PT ;  /* 0x000000330b00720c */ /* 0x000fe20003fc4070 */
[----:B------:R-:W-:Y:S01]  /*3c50*/  IMAD.HI.U32 R3, R13, R4, RZ ;  /* 0x000000040d037227 */ /* 0x000fe200078e00ff */
[----:B------:R-:W-:-:S02]  /*3c60*/  ISETP.GE.AND P5, PT, R15, RZ, PT ;  /* 0x000000ff0f00720c */ /* 0x000fc40003fa6270 */
[----:B------:R-:W-:Y:S01]  /*3c70*/  LOP3.LUT R15, R14, 0x86, RZ, 0xfc, !PT ;  /* 0x000000860e0f7812 */ /* 0x000fe200078efcff */
[----:B0-----:R-:W-:Y:S01]  /*3c80*/  IMAD.MOV.U32 R0, RZ, RZ, R10 ;  /* 0x000000ffff007224 */ /* 0x001fe200078e000a */
[----:B------:R-:W-:Y:S01]  /*3c90*/  IABS R50, R16 ;  /* 0x0000001000327213 */ /* 0x000fe20000000000 */
[----:B------:R-:W-:Y:S01]  /*3ca0*/  @!P4 IMAD.IADD R52, R52, 0x1, -R11 ;  /* 0x000000013434c824 */ /* 0x000fe200078e0a0b */
[----:B------:R-:W-:Y:S01]  /*3cb0*/  IABS R10, R15 ;  /* 0x0000000f000a7213 */ /* 0x000fe20000000000 */
[----:B------:R-:W-:Y:S01]  /*3cc0*/  IMAD.MOV R9, RZ, RZ, -R3 ;  /* 0x000000ffff097224 */ /* 0x000fe200078e0a03 */
[----:B------:R-:W-:Y:S01]  /*3cd0*/  ISETP.GE.AND P4, PT, R17, RZ, PT ;  /* 0x000000ff1100720c */ /* 0x000fe20003f86270 */
[----:B------:R-:W-:Y:S01]  /*3ce0*/  @!P0 IMAD.MOV R0, RZ, RZ, -R0 ;  /* 0x000000ffff008224 */ /* 0x000fe200078e0a00 */
[----:B------:R-:W-:Y:S01]  /*3cf0*/  ISETP.GT.U32.AND P0, PT, R11, R8, PT ;  /* 0x000000080b00720c */ /* 0x000fe20003f04070 */
[----:B------:R-:W-:Y:S01]  /*3d00*/  @!P6 IMAD.IADD R51, R51, 0x1, -R11 ;  /* 0x000000013333e824 */ /* 0x000fe200078e0a0b */
[----:B------:R-:W-:Y:S01]  /*3d10*/  ISETP.GT.U32.AND P6, PT, R11, R52, PT ;  /* 0x000000340b00720c */ /* 0x000fe20003fc4070 */
[----:B------:R-:W-:Y:S01]  /*3d20*/  IMAD.HI.U32 R3, R13, R10, RZ ;  /* 0x0000000a0d037227 */ /* 0x000fe200078e00ff */
[----:B------:R0:W-:Y:S03]  /*3d30*/  STL [R1+0x36c], R0 ;  /* 0x00036c0001007387 */ /* 0x0001e60000100800 */
[----:B------:R-:W-:-:S02]  /*3d40*/  IMAD R4, R11, R9, R4 ;  /* 0x000000090b047224 */ /* 0x000fc400078e0204 */
[----:B------:R-:W-:Y:S02]  /*3d50*/  IMAD.MOV R9, RZ, RZ, -R3 ;  /* 0x000000ffff097224 */ /* 0x000fe400078e0a03 */
[----:B------:R-:W-:Y:S01]  /*3d60*/  IMAD.MOV.U32 R19, RZ, RZ, R6 ;  /* 0x000000ffff137224 */ /* 0x000fe200078e0006 */
[C---:B------:R-:W-:Y:S01]  /*3d70*/  ISETP.GT.U32.AND P3, PT, R11.reuse, R4, PT ;  /* 0x000000040b00720c */ /* 0x040fe20003f64070 */
[C---:B------:R-:W-:Y:S02]  /*3d80*/  IMAD R6, R11.reuse, R9, R10 ;  /* 0x000000090b067224 */ /* 0x040fe400078e020a */
[----:B------:R-:W-:Y:S01]  /*3d90*/  @!P1 IMAD.MOV R53, RZ, RZ, -R53 ;  /* 0x000000ffff359224 */ /* 0x000fe200078e0a35 */
[C---:B------:R-:W-:Y:S01]  /*3da0*/  ISETP.GT.U32.AND P1, PT, R11.reuse, R51, PT ;  /* 0x000000330b00720c */ /* 0x040fe20003f24070 */
[----:B------:R-:W-:Y:S01]  /*3db0*/  @!P6 IMAD.IADD R52, R52, 0x1, -R11 ;  /* 0x000000013434e824 */ /* 0x000fe200078e0a0b */
[----:B------:R-:W-:Y:S01]  /*3dc0*/  ISETP.GT.U32.AND P6, PT, R11, R6, PT ;  /* 0x000000060b00720c */ /* 0x000fe20003fc4070 */
[----:B------:R-:W-:Y:S01]  /*3dd0*/  @!P5 IMAD.MOV R19, RZ, RZ, -R19 ;  /* 0x000000ffff13d224 */ /* 0x000fe200078e0a13 */
[----:B------:R-:W-:Y:S01]  /*3de0*/  ISETP.GE.AND P5, PT, R7, RZ, PT ;  /* 0x000000ff0700720c */ /* 0x000fe20003fa6270 */
[----:B------:R-:W-:Y:S01]  /*3df0*/  @!P0 IMAD.IADD R8, R8, 0x1, -R11 ;  /* 0x0000000108088824 */ /* 0x000fe200078e0a0b */
[----:B------:R-:W-:Y:S01]  /*3e00*/  LOP3.LUT R7, R14, 0x8a, RZ, 0xfc, !PT ;  /* 0x0000008a0e077812 */ /* 0x000fe200078efcff */
[----:B------:R-:W-:Y:S01]  /*3e10*/  IMAD.HI.U32 R3, R13, R50, RZ ;  /* 0x000000320d037227 */ /* 0x000fe200078e00ff */
[----:B------:R-:W-:Y:S01]  /*3e20*/  ISETP.GE.AND P0, PT, R18, RZ, PT ;  /* 0x000000ff1200720c */ /* 0x000fe20003f06270 */
[----:B------:R-:W-:Y:S02]  /*3e30*/  STL [R1+0x384], R19 ;  /* 0x0003841301007387 */ /* 0x000fe40000100800 */
[----:B0-----:R-:W-:Y:S01]  /*3e40*/  IMAD.MOV.U32 R0, RZ, RZ, R8 ;  /* 0x000000ffff007224 */ /* 0x001fe200078e0008 */
[----:B------:R-:W-:Y:S01]  /*3e50*/  IABS R8, R7 ;  /* 0x0000000700087213 */ /* 0x000fe20000000000 */
[----:B------:R-:W-:-:S02]  /*3e60*/  IMAD.MOV R3, RZ, RZ, -R3 ;  /* 0x000000ffff037224 */ /* 0x000fc400078e0a03 */
[--C-:B------:R-:W-:Y:S01]  /*3e70*/  @!P3 IMAD.IADD R4, R4, 0x1, -R11.reuse ;  /* 0x000000010404b824 */ /* 0x100fe200078e0a0b */
[----:B------:R-:W-:Y:S01]  /*3e80*/  ISETP.GE.AND P3, PT, R7, RZ, PT ;  /* 0x000000ff0700720c */ /* 0x000fe20003f66270 */
[--C-:B------:R-:W-:Y:S01]  /*3e90*/  @!P1 IMAD.IADD R51, R51, 0x1, -R11.reuse ;  /* 0x0000000133339824 */ /* 0x100fe200078e0a0b */
[----:B------:R-:W-:Y:S01]  /*3ea0*/  ISETP.GE.AND P1, PT, R16, RZ, PT ;  /* 0x000000ff1000720c */ /* 0x000fe20003f26270 */
[C---:B------:R-:W-:Y:S01]  /*3eb0*/  IMAD R50, R11.reuse, R3, R50 ;  /* 0x000000030b327224 */ /* 0x040fe200078e0232 */
[----:B------:R-:W-:Y:S01]  /*3ec0*/  LOP3.LUT R3, R14, 0x90, RZ, 0xfc, !PT ;  /* 0x000000900e037812 */ /* 0x000fe200078efcff */
[----:B------:R-:W-:Y:S01]  /*3ed0*/  @!P6 IMAD.IADD R6, R6, 0x1, -R11 ;  /* 0x000000010606e824 */ /* 0x000fe200078e0a0b */
[----:B------:R-:W-:Y:S01]  /*3ee0*/  ISETP.GT.U32.AND P6, PT, R11, R4, PT ;  /* 0x000000040b00720c */ /* 0x000fe20003fc4070 */
[----:B------:R-:W-:Y:S01]  /*3ef0*/  IMAD.HI.U32 R7, R13, R8, RZ ;  /* 0x000000080d077227 */ /* 0x000fe200078e00ff */
[----:B------:R-:W-:-:S03]  /*3f00*/  IABS R48, R3 ;  /* 0x0000000300307213 */ /* 0x000fc60000000000 */
[----:B------:R-:W-:Y:S01]  /*3f10*/  @!P4 IMAD.MOV R51, RZ, RZ, -R51 ;  /* 0x000000ffff33c224 */ /* 0x000fe200078e0a33 */
[C---:B------:R-:W-:Y:S01]  /*3f20*/  ISETP.GT.U32.AND P4, PT, R11.reuse, R50, PT ;  /* 0x000000320b00720c */ /* 0x040fe20003f84070 */
[----:B------:R-:W-:Y:S02]  /*3f30*/  IMAD.MOV R7, RZ, RZ, -R7 ;  /* 0x000000ffff077224 */ /* 0x000fe400078e0a07 */
[----:B------:R-:W-:Y:S01]  /*3f40*/  @!P0 IMAD.MOV R52, RZ, RZ, -R52 ;  /* 0x000000ffff348224 */ /* 0x000fe200078e0a34 */
[----:B------:R-:W-:Y:S01]  /*3f50*/  ISETP.GT.U32.AND P0, PT, R11, R6, PT ;  /* 0x000000060b00720c */ /* 0x000fe20003f04070 */
[----:B------:R-:W-:Y:S01]  /*3f60*/  @!P2 IMAD.MOV R0, RZ, RZ, -R0 ;  /* 0x000000ffff00a224 */ /* 0x000fe200078e0a00 */
[----:B------:R-:W-:Y:S01]  /*3f70*/  ISETP.GE.AND P2, PT, R15, RZ, PT ;  /* 0x000000ff0f00720c */ /* 0x000fe20003f46270 */
[C---:B------:R-:W-:Y:S01]  /*3f80*/  IMAD R49, R11.reuse, R7, R8 ;  /* 0x000000070b317224 */ /* 0x040fe200078e0208 */
[----:B------:R-:W-:Y:S01]  /*3f90*/  LOP3.LUT R15, R14, 0x8c, RZ, 0xfc, !PT ;  /* 0x0000008c0e0f7812 */ /* 0x000fe200078efcff */
[----:B------:R-:W-:Y:S01]  /*3fa0*/  VIADD R9, R12, 0x8e ;  /* 0x0000008e0c097836 */ /* 0x000fe20000000000 */
[----:B------:R0:W-:Y:S01]  /*3fb0*/  STL [R1+0x38c], R0 ;  /* 0x00038c0001007387 */ /* 0x0001e20000100800 */
[--C-:B------:R-:W-:Y:S01]  /*3fc0*/  @!P6 IMAD.IADD R4, R4, 0x1, -R11.reuse ;  /* 0x000000010404e824 */ /* 0x100fe200078e0a0b */
[----:B------:R-:W-:Y:S01]  /*3fd0*/  IABS R10, R15 ;  /* 0x0000000f000a7213 */ /* 0x000fe20000000000 */
[----:B------:R-:W-:Y:S01]  /*3fe0*/  @!P4 IMAD.IADD R50, R50, 0x1, -R11 ;  /* 0x000000013232c824 */ /* 0x000fe200078e0a0b */
[----:B------:R-:W-:Y:S01]  /*3ff0*/  ISETP.GT.U32.AND P6, PT, R11, R49, PT ;  /* 0x000000310b00720c */ /* 0x000fe20003fc4070 */
[----:B------:R-:W-:Y:S01]  /*4000*/  VIADD R17, R12, 0x9e ;  /* 0x0000009e0c117836 */ /* 0x000fe20000000000 */
[----:B------:R-:W-:Y:S01]  /*4010*/  IABS R16, R9 ;  /* 0x0000000900107213 */ /* 0x000fe20000000000 */
[----:B------:R-:W-:Y:S01]  /*4020*/  IMAD.HI.U32 R7, R13, R10, RZ ;  /* 0x0000000a0d077227 */ /* 0x000fe200078e00ff */
[----:B------:R-:W-:-:S02]  /*4030*/  ISETP.GE.AND P4, PT, R9, RZ, PT ;  /* 0x000000ff0900720c */ /* 0x000fc40003f86270 */
[----:B------:R-:W-:Y:S01]  /*4040*/  LOP3.LUT R9, R14, 0x98, RZ, 0xfc, !PT ;  /* 0x000000980e097812 */ /* 0x000fe200078efcff */
[----:B0-----:R-:W-:Y:S02]  /*4050*/  IMAD.MOV.U32 R0, RZ, RZ, R4 ;  /* 0x000000ffff007224 */ /* 0x001fe400078e0004 */
[----:B------:R-:W-:Y:S01]  /*4060*/  @!P0 IMAD.IADD R6, R6, 0x1, -R11 ;  /* 0x0000000106068824 */ /* 0x000fe200078e0a0b */
[----:B------:R-:W-:Y:S01]  /*4070*/  ISETP.GE.AND P0, PT, R15, RZ, PT ;  /* 0x000000ff0f00720c */ /* 0x000fe20003f06270 */
[----:B------:R-:W-:Y:S01]  /*4080*/  @!P5 IMAD.MOV R0, RZ, RZ, -R0 ;  /* 0x000000ffff00d224 */ /* 0x000fe200078e0a00 */
[----:B------:R-:W-:Y:S01]  /*4090*/  ISETP.GT.U32.AND P5, PT, R11, R50, PT ;  /* 0x000000320b00720c */ /* 0x000fe20003fa4070 */
[----:B------:R-:W-:Y:S01]  /*40a0*/  IMAD.HI.U32 R8, R13, R16, RZ ;  /* 0x000000100d087227 */ /* 0x000fe200078e00ff */
[----:B------:R-:W-:Y:S02]  /*40b0*/  IABS R46, R9 ;  /* 0x00000009002e7213 */ /* 0x000fe40000000000 */
[----:B------:R0:W-:Y:S01]  /*40c0*/  STL [R1+0x3a4], R0 ;  /* 0x0003a40001007387 */ /* 0x0001e20000100800 */
[----:B------:R-:W-:-:S02]  /*40d0*/  IMAD.MOV R15, RZ, RZ, -R7 ;  /* 0x000000ffff0f7224 */ /* 0x000fc400078e0a07 */
[----:B------:R-:W-:Y:S02]  /*40e0*/  IMAD.MOV R8, RZ, RZ, -R8 ;  /* 0x000000ffff087224 */ /* 0x000fe400078e0a08 */
[----:B------:R-:W-:Y:S01]  /*40f0*/  IMAD R10, R11, R15, R10 ;  /* 0x0000000f0b0a7224 */ /* 0x000fe200078e020a */
[C---:B------:R-:W-:Y:S01]  /*4100*/  LOP3.LUT R15, R14.reuse, 0x94, RZ, 0xfc, !PT ;  /* 0x000000940e0f7812 */ /* 0x040fe200078efcff */
[----:B------:R-:W-:Y:S02]  /*4110*/  @!P6 IMAD.IADD R49, R49, 0x1, -R11 ;  /* 0x000000013131e824 */ /* 0x000fe400078e0a0b */
[C---:B------:R-:W-:Y:S01]  /*4120*/  IMAD R16, R11.reuse, R8, R16 ;  /* 0x000000080b107224 */ /* 0x040fe200078e0210 */
[----:B------:R-:W-:Y:S01]  /*4130*/  LOP3.LUT R8, R14, 0x96, RZ, 0xfc, !PT ;  /* 0x000000960e087812 */ /* 0x000fe200078efcff */
[----:B0-----:R-:W-:Y:S01]  /*4140*/  IMAD.MOV.U32 R0, RZ, RZ, R6 ;  /* 0x000000ffff007224 */ /* 0x001fe200078e0006 */
[----:B------:R-:W-:Y:S01]  /*4150*/  ISETP.GT.U32.AND P6, PT, R11, R49, PT ;  /* 0x000000310b00720c */ /* 0x000fe20003fc4070 */
[----:B------:R-:W-:Y:S01]  /*4160*/  IMAD.HI.U32 R7, R13, R48, RZ ;  /* 0x000000300d077227 */ /* 0x000fe200078e00ff */
[----:B------:R-:W-:-:S02]  /*4170*/  IABS R6, R15 ;  /* 0x0000000f00067213 */ /* 0x000fc40000000000 */
[----:B------:R-:W-:Y:S01]  /*4180*/  IABS R18, R8 ;  /* 0x0000000800127213 */ /* 0x000fe20000000000 */
[----:B------:R-:W-:Y:S01]  /*4190*/  @!P2 IMAD.MOV R0, RZ, RZ, -R0 ;  /* 0x000000ffff00a224 */ /* 0x000fe200078e0a00 */
[C---:B------:R-:W-:Y:S01]  /*41a0*/  ISETP.GT.U32.AND P2, PT, R11.reuse, R10, PT ;  /* 0x0000000a0b00720c */ /* 0x040fe20003f44070 */
[----:B------:R-:W-:Y:S01]  /*41b0*/  @!P5 IMAD.IADD R50, R50, 0x1, -R11 ;  /* 0x000000013232d824 */ /* 0x000fe200078e0a0b */
[C---:B------:R-:W-:Y:S01]  /*41c0*/  ISETP.GT.U32.AND P5, PT, R11.reuse, R16, PT ;  /* 0x000000100b00720c */ /* 0x040fe20003fa4070 */
[----:B------:R-:W-:Y:S01]  /*41d0*/  IMAD.MOV R7, RZ, RZ, -R7 ;  /* 0x000000ffff077224 */ /* 0x000fe200078e0a07 */
[----:B------:R0:W-:Y:S01]  /*41e0*/  STL [R1+0x3ac], R0 ;  /* 0x0003ac0001007387 */ /* 0x0001e20000100800 */
[----:B------:R-:W-:Y:S02]  /*41f0*/  @!P1 IMAD.MOV R50, RZ, RZ, -R50 ;  /* 0x000000ffff329224 */ /* 0x000fe400078e0a32 */
[----:B------:R-:W-:Y:S01]  /*4200*/  IMAD R48, R11, R7, R48 ;  /* 0x000000070b307224 */ /* 0x000fe200078e0230 */
[----:B------:R-:W-:Y:S01]  /*4210*/  LOP3.LUT R7, R14, 0x92, RZ, 0xfc, !PT ;  /* 0x000000920e077812 */ /* 0x000fe200078efcff */
[----:B------:R-:W-:-:S03]  /*4220*/  @!P6 IMAD.IADD R49, R49, 0x1, -R11 ;  /* 0x000000013131e824 */ /* 0x000fc600078e0a0b */
[----:B------:R-:W-:Y:S01]  /*4230*/  IABS R4, R7 ;  /* 0x0000000700047213 */ /* 0x000fe20000000000 */
[--C-:B------:R-:W-:Y:S01]  /*4240*/  @!P2 IMAD.IADD R10, R10, 0x1, -R11.reuse ;  /* 0x000000010a0aa824 */ /* 0x100fe200078e0a0b */
[----:B------:R-:W-:Y:S01]  /*4250*/  ISETP.GT.U32.AND P6, PT, R11, R48, PT ;  /* 0x000000300b00720c */ /* 0x000fe20003fc4070 */
[----:B------:R-:W-:Y:S01]  /*4260*/  @!P5 IMAD.IADD R16, R16, 0x1, -R11 ;  /* 0x000000011010d824 */ /* 0x000fe200078e0a0b */
[----:B------:R-:W-:Y:S01]  /*4270*/  ISETP.GE.AND P2, PT, R3, RZ, PT ;  /* 0x000000ff0300720c */ /* 0x000fe20003f46270 */
[----:B------:R-:W-:Y:S01]  /*4280*/  IMAD.HI.U32 R47, R13, R4, RZ ;  /* 0x000000040d2f7227 */ /* 0x000fe200078e00ff */
[----:B------:R-:W-:-:S03]  /*4290*/  ISETP.GT.U32.AND P5, PT, R11, R10, PT ;  /* 0x0000000a0b00720c */ /* 0x000fc60003fa4070 */
[----:B------:R-:W-:Y:S02]  /*42a0*/  IMAD.MOV R47, RZ, RZ, -R47 ;  /* 0x000000ffff2f7224 */ /* 0x000fe400078e0a2f */
[----:B------:R-:W-:-:S04]  /*42b0*/  IMAD.HI.U32 R3, R13, R6, RZ ;  /* 0x000000060d037227 */ /* 0x000fc800078e00ff */
[--C-:B------:R-:W-:Y:S01]  /*42c0*/  @!P6 IMAD.IADD R48, R48, 0x1, -R11.reuse ;  /* 0x000000013030e824 */ /* 0x100fe200078e0a0b */
[C---:B------:R-:W-:Y:S01]  /*42d0*/  ISETP.GT.U32.AND P6, PT, R11.reuse, R16, PT ;  /* 0x000000100b00720c */ /* 0x040fe20003fc4070 */
[C---:B------:R-:W-:Y:S01]  /*42e0*/  IMAD R47, R11.reuse, R47, R4 ;  /* 0x0000002f0b2f7224 */ /* 0x040fe200078e0204 */
[----:B------:R-:W-:Y:S01]  /*42f0*/  LOP3.LUT R4, R14, 0x9a, RZ, 0xfc, !PT ;  /* 0x0000009a0e047812 */ /* 0x000fe200078efcff */
[----:B------:R-:W-:Y:S01]  /*4300*/  @!P5 IMAD.IADD R10, R10, 0x1, -R11 ;  /* 0x000000010a0ad824 */ /* 0x000fe200078e0a0b */
[C---:B------:R-:W-:Y:S01]  /*4310*/  ISETP.GT.U32.AND P1, PT, R11.reuse, R48, PT ;  /* 0x000000300b00720c */ /* 0x040fe20003f24070 */
[----:B------:R-:W-:Y:S01]  /*4320*/  @!P3 IMAD.MOV R49, RZ, RZ, -R49 ;  /* 0x000000ffff31b224 */ /* 0x000fe200078e0a31 */
[----:B------:R-:W-:Y:S01]  /*4330*/  ISETP.GT.U32.AND P5, PT, R11, R47, PT ;  /* 0x0000002f0b00720c */ /* 0x000fe20003fa4070 */
[----:B0-----:R-:W-:Y:S01]  /*4340*/  IMAD.MOV.U32 R0, RZ, RZ, R10 ;  /* 0x000000ffff007224 */ /* 0x001fe200078e000a */
[----:B------:R-:W-:Y:S01]  /*4350*/  ISETP.GE.AND P3, PT, R7, RZ, PT ;  /* 0x000000ff0700720c */ /* 0x000fe20003f66270 */
[----:B------:R-:W-:Y:S01]  /*4360*/  IMAD.MOV R3, RZ, RZ, -R3 ;  /* 0x000000ffff037224 */ /* 0x000fe200078e0a03 */
[----:B------:R-:W-:Y:S01]  /*4370*/  IABS R45, R4 ;  /* 0x00000004002d7213 */ /* 0x000fe20000000000 */
[----:B------:R-:W-:-:S04]  /*4380*/  IMAD.HI.U32 R7, R13, R46, RZ ;  /* 0x0000002e0d077227 */ /* 0x000fc800078e00ff */
[----:B------:R-:W-:Y:S02]  /*4390*/  @!P0 IMAD.MOV R0, RZ, RZ, -R0 ;  /* 0x000000ffff008224 */ /* 0x000fe400078e0a00 */
[C---:B------:R-:W-:Y:S02]  /*43a0*/  IMAD R6, R11.reuse, R3, R6 ;  /* 0x000000030b067224 */ /* 0x040fe400078e0206 */
[----:B------:R-:W-:Y:S01]  /*43b0*/  IMAD.MOV R7, RZ, RZ, -R7 ;  /* 0x000000ffff077224 */ /* 0x000fe200078e0a07 */
[----:B------:R0:W-:Y:S01]  /*43c0*/  STL [R1+0x3c4], R0 ;  /* 0x0003c40001007387 */ /* 0x0001e20000100800 */
[--C-:B------:R-:W-:Y:S01]  /*43d0*/  @!P6 IMAD.IADD R16, R16, 0x1, -R11.reuse ;  /* 0x000000011010e824 */ /* 0x100fe200078e0a0b */
[C---:B------:R-:W-:Y:S01]  /*43e0*/  ISETP.GT.U32.AND P6, PT, R11.reuse, R6, PT ;  /* 0x000000060b00720c */ /* 0x040fe20003fc4070 */
[----:B------:R-:W-:Y:S01]  /*43f0*/  IMAD R46, R11, R7, R46 ;  /* 0x000000070b2e7224 */ /* 0x000fe200078e022e */
[----:B------:R-:W-:Y:S01]  /*4400*/  LOP3.LUT R7, R14, 0x9c, RZ, 0xfc, !PT ;  /* 0x0000009c0e077812 */ /* 0x000fe200078efcff */
[----:B------:R-:W-:-:S02]  /*4410*/  @!P5 IMAD.IADD R47, R47, 0x1, -R11 ;  /* 0x000000012f2fd824 */ /* 0x000fc400078e0a0b */
[----:B------:R-:W-:-:S03]  /*4420*/  IMAD.HI.U32 R3, R13, R18, RZ ;  /* 0x000000120d037227 */ /* 0x000fc600078e00ff */
[C---:B------:R-:W-:Y:S01]  /*4430*/  ISETP.GT.U32.AND P0, PT, R11.reuse, R47, PT ;  /* 0x0000002f0b00720c */ /* 0x040fe20003f04070 */
[----:B0-----:R-:W-:Y:S02]  /*4440*/  IMAD.MOV.U32 R0, RZ, RZ, R16 ;  /* 0x000000ffff007224 */ /* 0x001fe400078e0010 */
[----:B------:R-:W-:Y:S02]  /*4450*/  IMAD.MOV R3, RZ, RZ, -R3 ;  /* 0x000000ffff037224 */ /* 0x000fe400078e0a03 */
[----:B------:R-:W-:Y:S01]  /*4460*/  @!P4 IMAD.MOV R0, RZ, RZ, -R0 ;  /* 0x000000ffff00c224 */ /* 0x000fe200078e0a00 */
[----:B------:R-:W-:Y:S01]  /*4470*/  ISETP.GT.U32.AND P4, PT, R11, R46, PT ;  /* 0x0000002e0b00720c */ /* 0x000fe20003f84070 */
[--C-:B------:R-:W-:Y:S01]  /*4480*/  @!P1 IMAD.IADD R48, R48, 0x1, -R11.reuse ;  /* 0x0000000130309824 */ /* 0x100fe200078e0a0b */
[----:B------:R-:W-:Y:S01]  /*4490*/  ISETP.GE.AND P1, PT, R15, RZ, PT ;  /* 0x000000ff0f00720c */ /* 0x000fe20003f26270 */
[C---:B------:R-:W-:Y:S01]  /*44a0*/  IMAD R3, R11.reuse, R3, R18 ;  /* 0x000000030b037224 */ /* 0x040fe200078e0212 */
[----:B------:R-:W-:Y:S01]  /*44b0*/  IABS R15, R7 ;  /* 0x00000007000f7213 */ /* 0x000fe20000000000 */
[--C-:B------:R-:W-:Y:S01]  /*44c0*/  @!P6 IMAD.IADD R6, R6, 0x1, -R11.reuse ;  /* 0x000000010606e824 */ /* 0x100fe200078e0a0b */
[----:B------:R0:W-:Y:S01]  /*44d0*/  STL [R1+0x3cc], R0 ;  /* 0x0003cc0001007387 */ /* 0x0001e20000100800 */
[----:B------:R-:W-:Y:S01]  /*44e0*/  @!P2 IMAD.MOV R48, RZ, RZ, -R48 ;  /* 0x000000ffff30a224 */ /* 0x000fe200078e0a30 */
[----:B------:R-:W-:Y:S01]  /*44f0*/  ISETP.GT.U32.AND P5, PT, R11, R3, PT ;  /* 0x000000030b00720c */ /* 0x000fe20003fa4070 */
[----:B------:R-:W-:Y:S01]  /*4500*/  @!P0 IMAD.IADD R47, R47, 0x1, -R11 ;  /* 0x000000012f2f8824 */ /* 0x000fe200078e0a0b */
[----:B------:R-:W-:Y:S01]  /*4510*/  ISETP.GT.U32.AND P6, PT, R11, R6, PT ;  /* 0x000000060b00720c */ /* 0x000fe20003fc4070 */
[----:B------:R-:W-:Y:S01]  /*4520*/  IMAD.HI.U32 R10, R13, R45, RZ ;  /* 0x0000002d0d0a7227 */ /* 0x000fe200078e00ff */
[----:B------:R-:W-:-:S02]  /*4530*/  ISETP.GE.AND P2, PT, R8, RZ, PT ;  /* 0x000000ff0800720c */ /* 0x000fc40003f46270 */
[----:B------:R-:W-:Y:S01]  /*4540*/  ISETP.GE.AND P0, PT, R9, RZ, PT ;  /* 0x000000ff0900720c */ /* 0x000fe20003f06270 */
[----:B------:R-:W-:Y:S01]  /*4550*/  @!P4 IMAD.IADD R46, R46, 0x1, -R11 ;  /* 0x000000012e2ec824 */ /* 0x000fe200078e0a0b */
[----:B------:R-:W-:Y:S01]  /*4560*/  ISETP.GE.AND P4, PT, R4, RZ, PT ;  /* 0x000000ff0400720c */ /* 0x000fe20003f86270 */
[----:B------:R-:W-:Y:S01]  /*4570*/  IMAD.MOV.U32 R8, RZ, RZ, R15 ;  /* 0x000000ffff087224 */ /* 0x000fe200078e000f */
[----:B------:R-:W-:Y:S01]  /*4580*/  LOP3.LUT R18, R14, 0xa6, RZ, 0xfc, !PT ;  /* 0x000000a60e127812 */ /* 0x000fe200078efcff */
[----:B------:R-:W-:Y:S01]  /*4590*/  @!P3 IMAD.MOV R47, RZ, RZ, -R47 ;  /* 0x000000ffff2fb224 */ /* 0x000fe200078e0a2f */
[----:B------:R-:W-:Y:S01]  /*45a0*/  ISETP.GT.U32.AND P3, PT, R11, R46, PT ;  /* 0x0000002e0b00720c */ /* 0x000fe20003f64070 */
[----:B------:R-:W-:Y:S02]  /*45b0*/  IMAD.MOV R10, RZ, RZ, -R10 ;  /* 0x000000ffff0a7224 */ /* 0x000fe400078e0a0a */
[----:B------:R-:W-:-:S04]  /*45c0*/  IMAD.HI.U32 R9, R13, R8, RZ ;  /* 0x000000080d097227 */ /* 0x000fc800078e00ff */
[----:B------:R-:W-:Y:S01]  /*45d0*/  IMAD R45, R11, R10, R45 ;  /* 0x0000000a0b2d7224 */ /* 0x000fe200078e022d */
[----:B------:R-:W-:Y:S01]  /*45e0*/  LOP3.LUT R10, R14, 0xa8, RZ, 0xfc, !PT ;  /* 0x000000a80e0a7812 */ /* 0x000fe200078efcff */
[----:B------:R-:W-:Y:S02]  /*45f0*/  IMAD.MOV R9, RZ, RZ, -R9 ;  /* 0x000000ffff097224 */ /* 0x000fe400078e0a09 */
[--C-:B------:R-:W-:Y:S01]  /*4600*/  @!P5 IMAD.IADD R3, R3, 0x1, -R11.reuse ;  /* 0x000000010303d824 */ /* 0x100fe200078e0a0b */
[----:B------:R-:W-:Y:S01]  /*4610*/  IABS R42, R10 ;  /* 0x0000000a002a7213 */ /* 0x000fe20000000000 */
[--C-:B------:R-:W-:Y:S01]  /*4620*/  @!P6 IMAD.IADD R6, R6, 0x1, -R11.reuse ;  /* 0x000000010606e824 */ /* 0x100fe200078e0a0b */
[C---:B------:R-:W-:Y:S01]  /*4630*/  ISETP.GT.U32.AND P6, PT, R11.reuse, R45, PT ;  /* 0x0000002d0b00720c */ /* 0x040fe20003fc4070 */
[C---:B------:R-:W-:Y:S01]  /*4640*/  IMAD R4, R11.reuse, R9, R8 ;  /* 0x000000090b047224 */ /* 0x040fe200078e0208 */
[C---:B------:R-:W-:Y:S01]  /*4650*/  ISETP.GT.U32.AND P5, PT, R11.reuse, R3, PT ;  /* 0x000000030b00720c */ /* 0x040fe20003fa4070 */
[----:B------:R-:W-:Y:S01]  /*4660*/  @!P3 IMAD.IADD R46, R46, 0x1, -R11 ;  /* 0x000000012e2eb824 */ /* 0x000fe200078e0a0b */
[----:B------:R-:W-:Y:S01]  /*4670*/  LOP3.LUT R9, R14, 0xaa, RZ, 0xfc, !PT ;  /* 0x000000aa0e097812 */ /* 0x000fe200078efcff */
[----:B0-----:R-:W-:Y:S01]  /*4680*/  IMAD.MOV.U32 R0, RZ, RZ, R6 ;  /* 0x000000ffff007224 */ /* 0x001fe200078e0006 */
[----:B------:R-:W-:Y:S01]  /*4690*/  ISETP.GT.U32.AND P3, PT, R11, R4, PT ;  /* 0x000000040b00720c */ /* 0x000fe20003f64070 */
[----:B------:R-:W-:Y:S01]  /*46a0*/  @!P0 IMAD.MOV R46, RZ, RZ, -R46 ;  /* 0x000000ffff2e8224 */ /* 0x000fe200078e0a2e */
[----:B------:R-:W-:Y:S01]  /*46b0*/  ISETP.GE.AND P0, PT, R43, RZ, PT ;  /* 0x000000ff2b00720c */ /* 0x000fe20003f06270 */
[----:B------:R-:W-:Y:S01]  /*46c0*/  @!P1 IMAD.MOV R0, RZ, RZ, -R0 ;  /* 0x000000ffff009224 */ /* 0x000fe200078e0a00 */
[----:B------:R-:W-:-:S02]  /*46d0*/  ISETP.GE.AND P1, PT, R17, RZ, PT ;  /* 0x000000ff1100720c */ /* 0x000fc40003f26270 */
[----:B------:R-:W-:Y:S01]  /*46e0*/  IABS R17, R17 ;  /* 0x0000001100117213 */ /* 0x000fe20000000000 */
[--C-:B------:R-:W-:Y:S01]  /*46f0*/  @!P6 IMAD.IADD R45, R45, 0x1, -R11.reuse ;  /* 0x000000012d2de824 */ /* 0x100fe200078e0a0b */
[----:B------:R0:W-:Y:S01]  /*4700*/  STL [R1+0x3e4], R0 ;  /* 0x0003e40001007387 */ /* 0x0001e20000100800 */
[--C-:B------:R-:W-:Y:S01]  /*4710*/  @!P5 IMAD.IADD R3, R3, 0x1, -R11.reuse ;  /* 0x000000010303d824 */ /* 0x100fe200078e0a0b */
[----:B------:R-:W-:Y:S02]  /*4720*/  IABS R43, R43 ;  /* 0x0000002b002b7213 */ /* 0x000fe40000000000 */
[----:B------:R-:W-:Y:S01]  /*4730*/  ISETP.GT.U32.AND P6, PT, R11, R45, PT ;  /* 0x0000002d0b00720c */ /* 0x000fe20003fc4070 */
[----:B------:R-:W-:Y:S01]  /*4740*/  @!P3 IMAD.IADD R4, R4, 0x1, -R11 ;  /* 0x000000010404b824 */ /* 0x000fe200078e0a0b */
[----:B------:R-:W-:Y:S01]  /*4750*/  ISETP.GE.AND P5, PT, R7, RZ, PT ;  /* 0x000000ff0700720c */ /* 0x000fe20003fa6270 */
[----:B------:R-:W-:Y:S01]  /*4760*/  IMAD.HI.U32 R6, R13, R43, RZ ;  /* 0x0000002b0d067227 */ /* 0x000fe200078e00ff */
[----:B------:R-:W-:-:S02]  /*4770*/  LOP3.LUT R7, R14, 0xa4, RZ, 0xfc, !PT ;  /* 0x000000a40e077812 */ /* 0x000fc400078efcff */
[----:B------:R-:W-:Y:S01]  /*4780*/  ISETP.GT.U32.AND P3, PT, R11, R4, PT ;  /* 0x000000040b00720c */ /* 0x000fe20003f64070 */
[----:B0-----:R-:W-:Y:S01]  /*4790*/  IMAD.MOV.U32 R0, RZ, RZ, R3 ;  /* 0x000000ffff007224 */ /* 0x001fe200078e0003 */
[----:B------:R-:W-:Y:S01]  /*47a0*/  IABS R41, R9 ;  /* 0x0000000900297213 */ /* 0x000fe20000000000 */
[----:B------:R-:W-:-:S04]  /*47b0*/  IMAD.HI.U32 R3, R13, R17, RZ ;  /* 0x000000110d037227 */ /* 0x000fc800078e00ff */
[----:B------:R-:W-:Y:S01]  /*47c0*/  @!P2 IMAD.MOV R0, RZ, RZ, -R0 ;  /* 0x000000ffff00a224 */ /* 0x000fe200078e0a00 */
[----:B------:R-:W-:Y:S01]  /*47d0*/  ISETP.GE.AND P2, PT, R44, RZ, PT ;  /* 0x000000ff2c00720c */ /* 0x000fe20003f46270 */
[----:B------:R-:W-:Y:S01]  /*47e0*/  IMAD.MOV R3, RZ, RZ, -R3 ;  /* 0x000000ffff037224 */ /* 0x000fe200078e0a03 */
[----:B------:R-:W-:Y:S01]  /*47f0*/  IABS R44, R44 ;  /* 0x0000002c002c7213 */ /* 0x000fe20000000000 */
[----:B------:R-:W-:Y:S01]  /*4800*/  @!P6 IMAD.IADD R45, R45, 0x1, -R11 ;  /* 0x000000012d2de824 */ /* 0x000fe200078e0a0b */
[----:B------:R0:W-:Y:S01]  /*4810*/  STL [R1+0x3f0], R0 ;  /* 0x0003f00001007387 */ /* 0x0001e20000100800 */
[----:B------:R-:W-:Y:S01]  /*4820*/  IMAD R17, R11, R3, R17 ;  /* 0x000000030b117224 */ /* 0x000fe200078e0211 */
[----:B------:R-:W-:Y:S01]  /*4830*/  ISETP.GE.AND P6, PT, R7, RZ, PT ;  /* 0x000000ff0700720c */ /* 0x000fe20003fc6270 */
[----:B------:R-:W-:Y:S01]  /*4840*/  IMAD.HI.U32 R8, R13, R44, RZ ;  /* 0x0000002c0d087227 */ /* 0x000fe200078e00ff */
[----:B------:R-:W-:-:S03]  /*4850*/  IABS R7, R7 ;  /* 0x0000000700077213 */ /* 0x000fc60000000000 */
[----:B------:R-:W-:Y:S01]  /*4860*/  @!P4 IMAD.MOV R45, RZ, RZ, -R45 ;  /* 0x000000ffff2dc224 */ /* 0x000fe200078e0a2d */
[C---:B------:R-:W-:Y:S01]  /*4870*/  ISETP.GT.U32.AND P4, PT, R11.reuse, R17, PT ;  /* 0x000000110b00720c */ /* 0x040fe20003f84070 */
[----:B------:R-:W-:Y:S02]  /*4880*/  IMAD.MOV R8, RZ, RZ, -R8 ;  /* 0x000000ffff087224 */ /* 0x000fe400078e0a08 */
[----:B------:R-:W-:Y:S02]  /*4890*/  IMAD.MOV R6, RZ, RZ, -R6 ;  /* 0x000000ffff067224 */ /* 0x000fe400078e0a06 */
[----:B------:R-:W-:Y:S02]  /*48a0*/  @!P3 IMAD.IADD R4, R4, 0x1, -R11 ;  /* 0x000000010404b824 */ /* 0x000fe400078e0a0b */
[C---:B------:R-:W-:Y:S02]  /*48b0*/  IMAD R44, R11.reuse, R8, R44 ;  /* 0x000000080b2c7224 */ /* 0x040fe400078e022c */
[----:B------:R-:W-:-:S02]  /*48c0*/  IMAD R43, R11, R6, R43 ;  /* 0x000000060b2b7224 */ /* 0x000fc400078e022b */
[----:B0-----:R-:W-:Y:S01]  /*48d0*/  IMAD.MOV.U32 R0, RZ, RZ, R4 ;  /* 0x000000ffff007224 */ /* 0x001fe200078e0004 */
[----:B------:R-:W-:Y:S01]  /*48e0*/  ISETP.GT.U32.AND P3, PT, R11, R44, PT ;  /* 0x0000002c0b00720c */ /* 0x000fe20003f64070 */
[----:B------:R-:W-:Y:S01]  /*48f0*/  @!P4 IMAD.IADD R17, R17, 0x1, -R11 ;  /* 0x000000011111c824 */ /* 0x000fe200078e0a0b */
[----:B------:R-:W-:Y:S01]  /*4900*/  LOP3.LUT R4, R14, 0xac, RZ, 0xfc, !PT ;  /* 0x000000ac0e047812 */ /* 0x000fe200078efcff */
[----:B------:R-:W-:Y:S01]  /*4910*/  @!P5 IMAD.MOV R0, RZ, RZ, -R0 ;  /* 0x000000ffff00d224 */ /* 0x000fe200078e0a00 */
[----:B------:R-:W-:Y:S01]  /*4920*/  ISETP.GT.U32.AND P5, PT, R11, R43, PT ;  /* 0x0000002b0b00720c */ /* 0x000fe20003fa4070 */
[----:B------:R-:W-:Y:S01]  /*4930*/  IMAD.HI.U32 R3, R13, R7, RZ ;  /* 0x000000070d037227 */ /* 0x000fe200078e00ff */
[----:B------:R-:W-:Y:S02]  /*4940*/  ISETP.GT.U32.AND P4, PT, R11, R17, PT ;  /* 0x000000110b00720c */ /* 0x000fe40003f84070 */
[----:B------:R0:W-:Y:S01]  /*4950*/  STL [R1+0x3ec], R0 ;  /* 0x0003ec0001007387 */ /* 0x0001e20000100800 */
[----:B------:R-:W-:Y:S01]  /*4960*/  IMAD.MOV R3, RZ, RZ, -R3 ;  /* 0x000000ffff037224 */ /* 0x000fe200078e0a03 */
[----:B------:R-:W-:Y:S01]  /*4970*/  IABS R6, R4 ;  /* 0x0000000400067213 */ /* 0x000fe20000000000 */
[----:B------:R-:W-:-:S04]  /*4980*/  IMAD.HI.U32 R8, R13, R42, RZ ;  /* 0x0000002a0d087227 */ /* 0x000fc800078e00ff */
[----:B------:R-:W-:Y:S01]  /*4990*/  IMAD R7, R11, R3, R7 ;  /* 0x000000030b077224 */ /* 0x000fe200078e0207 */
[----:B------:R-:W-:Y:S01]  /*49a0*/  IABS R3, R18 ;  /* 0x0000001200037213 */ /* 0x000fe20000000000 */
[--C-:B------:R-:W-:Y:S02]  /*49b0*/  @!P3 IMAD.IADD R44, R44, 0x1, -R11.reuse ;  /* 0x000000012c2cb824 */ /* 0x100fe400078e0a0b */
[--C-:B------:R-:W-:Y:S02]  /*49c0*/  @!P5 IMAD.IADD R43, R43, 0x1, -R11.reuse ;  /* 0x000000012b2bd824 */ /* 0x100fe400078e0a0b */
[----:B------:R-:W-:Y:S01]  /*49d0*/  IMAD.HI.U32 R15, R13, R3, RZ ;  /* 0x000000030d0f7227 */ /* 0x000fe200078e00ff */
[C---:B------:R-:W-:Y:S02]  /*49e0*/  ISETP.GT.U32.AND P3, PT, R11.reuse, R44, PT ;  /* 0x0000002c0b00720c */ /* 0x040fe40003f64070 */
[----:B------:R-:W-:Y:S01]  /*49f0*/  ISETP.GT.U32.AND P5, PT, R11, R43, PT ;  /* 0x0000002b0b00720c */ /* 0x000fe20003fa4070 */
[----:B------:R-:W-:Y:S01]  /*4a00*/  @!P4 IMAD.IADD R17, R17, 0x1, -R11 ;  /* 0x000000011111c824 */ /* 0x000fe200078e0a0b */
[----:B------:R-:W-:Y:S01]  /*4a10*/  ISETP.GT.U32.AND P4, PT, R11, R7, PT ;  /* 0x000000070b00720c */ /* 0x000fe20003f84070 */
[----:B------:R-:W-:-:S02]  /*4a20*/  IMAD.MOV R15, RZ, RZ, -R15 ;  /* 0x000000ffff0f7224 */ /* 0x000fc400078e0a0f */
[----:B------:R-:W-:Y:S02]  /*4a30*/  IMAD.MOV R8, RZ, RZ, -R8 ;  /* 0x000000ffff087224 */ /* 0x000fe400078e0a08 */
[C---:B------:R-:W-:Y:S02]  /*4a40*/  IMAD R3, R11.reuse, R15, R3 ;  /* 0x0000000f0b037224 */ /* 0x040fe400078e0203 */
[C---:B------:R-:W-:Y:S02]  /*4a50*/  IMAD R42, R11.reuse, R8, R42 ;  /* 0x000000080b2a7224 */ /* 0x040fe400078e022a */
[--C-:B------:R-:W-:Y:S01]  /*4a60*/  @!P3 IMAD.IADD R44, R44, 0x1, -R11.reuse ;  /* 0x000000012c2cb824 */ /* 0x100fe200078e0a0b */
[----:B------:R-:W-:Y:S01]  /*4a70*/  ISETP.GT.U32.AND P3, PT, R11, R3, PT ;  /* 0x000000030b00720c */ /* 0x000fe20003f64070 */
[----:B------:R-:W-:Y:S01]  /*4a80*/  @!P5 IMAD.IADD R43, R43, 0x1, -R11 ;  /* 0x000000012b2bd824 */ /* 0x000fe200078e0a0b */
[----:B------:R-:W-:Y:S01]  /*4a90*/  ISETP.GT.U32.AND P5, PT, R11, R42, PT ;  /* 0x0000002a0b00720c */ /* 0x000fe20003fa4070 */
[----:B0-----:R-:W-:-:S02]  /*4aa0*/  IMAD.MOV.U32 R0, RZ, RZ, R17 ;  /* 0x000000ffff007224 */ /* 0x001fc400078e0011 */
[--C-:B------:R-:W-:Y:S01]  /*4ab0*/  @!P4 IMAD.IADD R7, R7, 0x1, -R11.reuse ;  /* 0x000000010707c824 */ /* 0x100fe200078e0a0b */
[----:B------:R-:W-:Y:S01]  /*4ac0*/  ISETP.GE.AND P4, PT, R18, RZ, PT ;  /* 0x000000ff1200720c */ /* 0x000fe20003f86270 */
[----:B------:R-:W-:Y:S02]  /*4ad0*/  VIADD R8, R12, 0xae ;  /* 0x000000ae0c087836 */ /* 0x000fe40000000000 */
[----:B------:R-:W-:Y:S01]  /*4ae0*/  @!P1 IMAD.MOV R0, RZ, RZ, -R0 ;  /* 0x000000ffff009224 */ /* 0x000fe200078e0a00 */
[----:B------:R-:W-:Y:S01]  /*4af0*/  ISETP.GT.U32.AND P1, PT, R11, R7, PT ;  /* 0x000000070b00720c */ /* 0x000fe20003f24070 */
[----:B------:R-:W-:Y:S01]  /*4b00*/  IMAD.HI.U32 R15, R13, R6, RZ ;  /* 0x000000060d0f7227 */ /* 0x000fe200078e00ff */
[----:B------:R-:W-:Y:S02]  /*4b10*/  IABS R17, R8 ;  /* 0x0000000800117213 */ /* 0x000fe40000000000 */
[----:B------:R0:W-:Y:S01]  /*4b20*/  STL [R1+0x404], R0 ;  /* 0x0004040001007387 */ /* 0x0001e20000100800 */
[--C-:B------:R-:W-:Y:S01]  /*4b30*/  @!P3 IMAD.IADD R3, R3, 0x1, -R11.reuse ;  /* 0x000000010303b824 */ /* 0x100fe200078e0a0b */
[----:B------:R-:W-:Y:S01]  /*4b40*/  ISETP.GE.AND P3, PT, R10, RZ, PT ;  /* 0x000000ff0a00720c */ /* 0x000fe20003f66270 */
[----:B------:R-:W-:-:S02]  /*4b50*/  @!P5 IMAD.IADD R42, R42, 0x1, -R11 ;  /* 0x000000012a2ad824 */ /* 0x000fc400078e0a0b */
[----:B------:R-:W-:Y:S02]  /*4b60*/  IMAD.MOV R15, RZ, RZ, -R15 ;  /* 0x000000ffff0f7224 */ /* 0x000fe400078e0a0f */
[----:B------:R-:W-:Y:S01]  /*4b70*/  IMAD.HI.U32 R16, R13, R41, RZ ;  /* 0x000000290d107227 */ /* 0x000fe200078e00ff */
[----:B------:R-:W-:-:S03]  /*4b80*/  ISETP.GT.U32.AND P5, PT, R11, R42, PT ;  /* 0x0000002a0b00720c */ /* 0x000fc60003fa4070 */
[----:B------:R-:W-:Y:S02]  /*4b90*/  IMAD.MOV.U32 R10, RZ, RZ, R17 ;  /* 0x000000ffff0a7224 */ /* 0x000fe400078e0011 */
[----:B------:R-:W-:Y:S02]  /*4ba0*/  IMAD R6, R11, R15, R6 ;  /* 0x0000000f0b067224 */ /* 0x000fe400078e0206 */
[----:B------:R-:W-:Y:S02]  /*4bb0*/  IMAD.MOV R16, RZ, RZ, -R16 ;  /* 0x000000ffff107224 */ /* 0x000fe400078e0a10 */
[----:B------:R-:W-:-:S04]  /*4bc0*/  IMAD.HI.U32 R15, R13, R10, RZ ;  /* 0x0000000a0d0f7227 */ /* 0x000fc800078e00ff */
[----:B------:R-:W-:Y:S02]  /*4bd0*/  @!P1 IMAD.IADD R7, R7, 0x1, -R11 ;  /* 0x0000000107079824 */ /* 0x000fe400078e0a0b */
[C---:B------:R-:W-:Y:S02]  /*4be0*/  IMAD R41, R11.reuse, R16, R41 ;  /* 0x000000100b297224 */ /* 0x040fe400078e0229 */
[----:B------:R-:W-:Y:S02]  /*4bf0*/  IMAD.MOV R15, RZ, RZ, -R15 ;  /* 0x000000ffff0f7224 */ /* 0x000fe400078e0a0f */
[----:B------:R-:W-:Y:S01]  /*4c00*/  @!P2 IMAD.MOV R44, RZ, RZ, -R44 ;  /* 0x000000ffff2ca224 */ /* 0x000fe200078e0a2c */
[C---:B------:R-:W-:Y:S01]  /*4c10*/  ISETP.GT.U32.AND P2, PT, R11.reuse, R3, PT ;  /* 0x000000030b00720c */ /* 0x040fe20003f44070 */
[----:B0-----:R-:W-:Y:S01]  /*4c20*/  IMAD.MOV.U32 R0, RZ, RZ, R7 ;  /* 0x000000ffff007224 */ /* 0x001fe200078e0007 */
[C---:B------:R-:W-:Y:S01]  /*4c30*/  ISETP.GT.U32.AND P1, PT, R11.reuse, R41, PT ;  /* 0x000000290b00720c */ /* 0x040fe20003f24070 */
[C---:B------:R-:W-:Y:S01]  /*4c40*/  IMAD R7, R11.reuse, R15, R10 ;  /* 0x0000000f0b077224 */ /* 0x040fe200078e020a */
[----:B------:R-:W-:Y:S01]  /*4c50*/  LOP3.LUT R10, R14, 0xb0, RZ, 0xfc, !PT ;  /* 0x000000b00e0a7812 */ /* 0x000fe200078efcff */
[----:B------:R-:W-:Y:S01]  /*4c60*/  @!P6 IMAD.MOV R0, RZ, RZ, -R0 ;  /* 0x000000ffff00e224 */ /* 0x000fe200078e0a00 */
[C---:B------:R-:W-:Y:S01]  /*4c70*/  ISETP.GT.U32.AND P6, PT, R11.reuse, R6, PT ;  /* 0x000000060b00720c */ /* 0x040fe20003fc4070 */
[----:B------:R-:W-:Y:S01]  /*4c80*/  @!P5 IMAD.IADD R42, R42, 0x1, -R11 ;  /* 0x000000012a2ad824 */ /* 0x000fe200078e0a0b */
[----:B------:R-:W-:Y:S01]  /*4c90*/  ISETP.GT.U32.AND P5, PT, R11, R7, PT ;  /* 0x000000070b00720c */ /* 0x000fe20003fa4070 */
[----:B------:R-:W-:Y:S01]  /*4ca0*/  @!P0 IMAD.MOV R43, RZ, RZ, -R43 ;  /* 0x000000ffff2b8224 */ /* 0x000fe200078e0a2b */
[----:B------:R-:W-:Y:S01]  /*4cb0*/  IABS R40, R10 ;  /* 0x0000000a00287213 */ /* 0x000fe20000000000 */
[----:B------:R0:W-:Y:S01]  /*4cc0*/  STL [R1+0x40c], R0 ;  /* 0x00040c0001007387 */ /* 0x0001e20000100800 */
[----:B------:R-:W-:Y:S01]  /*4cd0*/  ISETP.GE.AND P0, PT, R9, RZ, PT ;  /* 0x000000ff0900720c */ /* 0x000fe20003f06270 */
[--C-:B------:R-:W-:Y:S01]  /*4ce0*/  @!P2 IMAD.IADD R3, R3, 0x1, -R11.reuse ;  /* 0x000000010303a824 */ /* 0x100fe200078e0a0b */
[----:B------:R-:W-:Y:S01]  /*4cf0*/  ISETP.GE.AND P2, PT, R4, RZ, PT ;  /* 0x000000ff0400720c */ /* 0x000fe20003f46270 */
[----:B------:R-:W-:Y:S01]  /*4d00*/  @!P1 IMAD.IADD R41, R41, 0x1, -R11 ;  /* 0x0000000129299824 */ /* 0x000fe200078e0a0b */
[----:B------:R-:W-:Y:S01]  /*4d10*/  LOP3.LUT R4, R14, 0xb2, RZ, 0xfc, !PT ;  /* 0x000000b20e047812 */ /* 0x000fe200078efcff */
[----:B------:R-:W-:Y:S01]  /*4d20*/  IMAD.HI.U32 R9, R13, R40, RZ ;  /* 0x000000280d097227 */ /* 0x000fe200078e00ff */
[----:B------:R-:W-:-:S02]  /*4d30*/  ISETP.GE.AND P1, PT, R8, RZ, PT ;  /* 0x000000ff0800720c */ /* 0x000fc40003f26270 */
[----:B------:R-:W-:Y:S01]  /*4d40*/  IABS R39, R4 ;  /* 0x0000000400277213 */ /* 0x000fe20000000000 */
[----:B------:R-:W-:Y:S01]  /*4d50*/  @!P6 IMAD.IADD R6, R6, 0x1, -R11 ;  /* 0x000000010606e824 */ /* 0x000fe200078e0a0b */
[----:B------:R-:W-:Y:S01]  /*4d60*/  ISETP.GT.U32.AND P6, PT, R11, R41, PT ;  /* 0x000000290b00720c */ /* 0x000fe20003fc4070 */
[----:B0-----:R-:W-:Y:S01]  /*4d70*/  IMAD.MOV.U32 R0, RZ, RZ, R3 ;  /* 0x000000ffff007224 */ /* 0x001fe200078e0003 */
[C---:B------:R-:W-:Y:S01]  /*4d80*/  LOP3.LUT R8, R14.reuse, 0xb4, RZ, 0xfc, !PT ;  /* 0x000000b40e087812 */ /* 0x040fe200078efcff */
[----:B------:R-:W-:Y:S01]  /*4d90*/  @!P5 IMAD.IADD R7, R7, 0x1, -R11 ;  /* 0x000000010707d824 */ /* 0x000fe200078e0a0b */
[C---:B------:R-:W-:Y:S01]  /*4da0*/  ISETP.GT.U32.AND P5, PT, R11.reuse, R6, PT ;  /* 0x000000060b00720c */ /* 0x040fe20003fa4070 */
[----:B------:R-:W-:Y:S02]  /*4db0*/  @!P4 IMAD.MOV R0, RZ, RZ, -R0 ;  /* 0x000000ffff00c224 */ /* 0x000fe400078e0a00 */
[----:B------:R-:W-:Y:S01]  /*4dc0*/  IMAD.MOV R3, RZ, RZ, -R9 ;  /* 0x000000ffff037224 */ /* 0x000fe200078e0a09 */
[----:B------:R-:W-:Y:S01]  /*4dd0*/  ISETP.GT.U32.AND P4, PT, R11, R7, PT ;  /* 0x000000070b00720c */ /* 0x000fe20003f84070 */
[----:B------:R-:W-:Y:S01]  /*4de0*/  IMAD.HI.U32 R15, R13, R39, RZ ;  /* 0x000000270d0f7227 */ /* 0x000fe200078e00ff */
[----:B------:R-:W-:Y:S01]  /*4df0*/  LOP3.LUT R9, R14, 0xb6, RZ, 0xfc, !PT ;  /* 0x000000b60e097812 */ /* 0x000fe200078efcff */
[----:B------:R0:W-:Y:S02]  /*4e00*/  STL [R1+0x424], R0 ;  /* 0x0004240001007387 */ /* 0x0001e40000100800 */
[----:B------:R-:W-:Y:S01]  /*4e10*/  IMAD R40, R11, R3, R40 ;  /* 0x000000030b287224 */ /* 0x000fe200078e0228 */
[----:B------:R-:W-:Y:S01]  /*4e20*/  IABS R3, R8 ;  /* 0x0000000800037213 */ /* 0x000fe20000000000 */
[----:B------:R-:W-:Y:S01]  /*4e30*/  IMAD.MOV R15, RZ, RZ, -R15 ;  /* 0x000000ffff0f7224 */ /* 0x000fe200078e0a0f */
[----:B------:R-:W-:Y:S01]  /*4e40*/  IABS R18, R9 ;  /* 0x0000000900127213 */ /* 0x000fe20000000000 */
[----:B------:R-:W-:Y:S01]  /*4e50*/  @!P6 IMAD.IADD R41, R41, 0x1, -R11 ;  /* 0x000000012929e824 */ /* 0x000fe200078e0a0b */
[C---:B------:R-:W-:Y:S01]  /*4e60*/  ISETP.GT.U32.AND P6, PT, R11.reuse, R40, PT ;  /* 0x000000280b00720c */ /* 0x040fe20003fc4070 */
[----:B------:R-:W-:-:S02]  /*4e70*/  IMAD R39, R11, R15, R39 ;  /* 0x0000000f0b277224 */ /* 0x000fc400078e0227 */
[----:B------:R-:W-:Y:S02]  /*4e80*/  @!P4 IMAD.IADD R7, R7, 0x1, -R11 ;  /* 0x000000010707c824 */ /* 0x000fe400078e0a0b */
[----:B------:R-:W-:Y:S01]  /*4e90*/  IMAD.HI.U32 R16, R13, R3, RZ ;  /* 0x000000030d107227 */ /* 0x000fe200078e00ff */
[----:B------:R-:W-:-:S03]  /*4ea0*/  ISETP.GT.U32.AND P4, PT, R11, R39, PT ;  /* 0x000000270b00720c */ /* 0x000fc60003f84070 */
[----:B------:R-:W-:Y:S01]  /*4eb0*/  @!P5 IMAD.IADD R6, R6, 0x1, -R11 ;  /* 0x000000010606d824 */ /* 0x000fe200078e0a0b */
[----:B------:R-:W-:Y:S01]  /*4ec0*/  ISETP.GE.AND P5, PT, R10, RZ, PT ;  /* 0x000000ff0a00720c */ /* 0x000fe20003fa6270 */
[----:B------:R-:W-:Y:S01]  /*4ed0*/  IMAD.MOV R16, RZ, RZ, -R16 ;  /* 0x000000ffff107224 */ /* 0x000fe200078e0a10 */
[----:B------:R-:W-:Y:S01]  /*4ee0*/  LOP3.LUT R10, R14, 0xb8, RZ, 0xfc, !PT ;  /* 0x000000b80e0a7812 */ /* 0x000fe200078efcff */
[----:B------:R-:W-:-:S03]  /*4ef0*/  IMAD.HI.U32 R15, R13, R18, RZ ;  /* 0x000000120d0f7227 */ /* 0x000fc600078e00ff */
[----:B------:R-:W-:Y:S01]  /*4f00*/  IABS R38, R10 ;  /* 0x0000000a00267213 */ /* 0x000fe20000000000 */
[----:B------:R-:W-:Y:S01]  /*4f10*/  @!P6 IMAD.IADD R40, R40, 0x1, -R11 ;  /* 0x000000012828e824 */ /* 0x000fe200078e0a0b */
[----:B------:R-:W-:Y:S01]  /*4f20*/  ISETP.GE.AND P6, PT, R4, RZ, PT ;  /* 0x000000ff0400720c */ /* 0x000fe20003fc6270 */
[----:B------:R-:W-:Y:S01]  /*4f30*/  IMAD R3, R11, R16, R3 ;  /* 0x000000100b037224 */ /* 0x000fe200078e0203 */
[C---:B------:R-:W-:Y:S01]  /*4f40*/  LOP3.LUT R4, R14.reuse, 0xba, RZ, 0xfc, !PT ;  /* 0x000000ba0e047812 */ /* 0x040fe200078efcff */
[----:B------:R-:W-:Y:S01]  /*4f50*/  IMAD.MOV R15, RZ, RZ, -R15 ;  /* 0x000000ffff0f7224 */ /* 0x000fe200078e0a0f */
[----:B------:R-:W-:Y:S01]  /*4f60*/  LOP3.LUT R16, R14, 0xc0, RZ, 0xfc, !PT ;  /* 0x000000c00e107812 */ /* 0x000fe200078efcff */
[----:B------:R-:W-:Y:S01]  /*4f70*/  @!P4 IMAD.IADD R39, R39, 0x1, -R11 ;  /* 0x000000012727c824 */ /* 0x000fe200078e0a0b */
[----:B------:R-:W-:Y:S01]  /*4f80*/  IABS R37, R4 ;  /* 0x0000000400257213 */ /* 0x000fe20000000000 */
[----:B------:R-:W-:Y:S01]  /*4f90*/  @!P3 IMAD.MOV R42, RZ, RZ, -R42 ;  /* 0x000000ffff2ab224 */ /* 0x000fe200078e0a2a */
[C---:B------:R-:W-:Y:S01]  /*4fa0*/  ISETP.GT.U32.AND P3, PT, R11.reuse, R40, PT ;  /* 0x000000280b00720c */ /* 0x040fe20003f64070 */
[----:B------:R-:W-:Y:S01]  /*4fb0*/  @!P0 IMAD.MOV R41, RZ, RZ, -R41 ;  /* 0x000000ffff298224 */ /* 0x000fe200078e0a29 */
[C---:B------:R-:W-:Y:S01]  /*4fc0*/  ISETP.GT.U32.AND P0, PT, R11.reuse, R3, PT ;  /* 0x000000030b00720c */ /* 0x040fe20003f04070 */
[C---:B------:R-:W-:Y:S01]  /*4fd0*/  IMAD R18, R11.reuse, R15, R18 ;  /* 0x0000000f0b127224 */ /* 0x040fe200078e0212 */
[----:B------:R-:W-:Y:S01]  /*4fe0*/  ISETP.GT.U32.AND P4, PT, R11, R39, PT ;  /* 0x000000270b00720c */ /* 0x000fe20003f84070 */
[----:B------:R-:W-:Y:S01]  /*4ff0*/  IMAD.MOV.U32 R17, RZ, RZ, R6 ;  /* 0x000000ffff117224 */ /* 0x000fe200078e0006 */
[----:B------:R-:W-:Y:S01]  /*5000*/  IABS R36, R16 ;  /* 0x0000001000247213 */ /* 0x000fe20000000000 */
[----:B------:R-:W-:-:S04]  /*5010*/  IMAD.HI.U32 R15, R13, R38, RZ ;  /* 0x000000260d0f7227 */ /* 0x000fc800078e00ff */
[----:B------:R-:W-:Y:S01]  /*5020*/  @!P2 IMAD.MOV R17, RZ, RZ, -R17 ;  /* 0x000000ffff11a224 */ /* 0x000fe200078e0a11 */
[----:B------:R-:W-:Y:S01]  /*5030*/  ISETP.GT.U32.AND P2, PT, R11, R18, PT ;  /* 0x000000120b00720c */ /* 0x000fe20003f44070 */
[----:B------:R-:W-:-:S03]  /*5040*/  IMAD.HI.U32 R6, R13, R37, RZ ;  /* 0x000000250d067227 */ /* 0x000fc600078e00ff */
[----:B------:R-:W-:Y:S01]  /*5050*/  STL [R1+0x42c], R17 ;  /* 0x00042c1101007387 */ /* 0x000fe20000100800 */
[----:B------:R-:W-:Y:S02]  /*5060*/  IMAD.MOV R15, RZ, RZ, -R15 ;  /* 0x000000ffff0f7224 */ /* 0x000fe400078e0a0f */
[--C-:B------:R-:W-:Y:S01]  /*5070*/  @!P3 IMAD.IADD R40, R40, 0x1, -R11.reuse ;  /* 0x000000012828b824 */ /* 0x100fe200078e0a0b */
[----:B------:R-:W-:Y:S01]  /*5080*/  ISETP.GE.AND P3, PT, R9, RZ, PT ;  /* 0x000000ff0900720c */ /* 0x000fe20003f66270 */
[----:B------:R-:W-:Y:S02]  /*5090*/  IMAD.MOV R6, RZ, RZ, -R6 ;  /* 0x000000ffff067224 */ /* 0x000fe400078e0a06 */
[----:B------:R-:W-:Y:S02]  /*50a0*/  IMAD R38, R11, R15, R38 ;  /* 0x0000000f0b267224 */ /* 0x000fe400078e0226 */
[--C-:B------:R-:W-:Y:S02]  /*50b0*/  @!P0 IMAD.IADD R3, R3, 0x1, -R11.reuse ;  /* 0x0000000103038824 */ /* 0x100fe400078e0a0b */
[----:B------:R-:W-:Y:S01]  /*50c0*/  @!P4 IMAD.IADD R39, R39, 0x1, -R11 ;  /* 0x000000012727c824 */ /* 0x000fe200078e0a0b */
[----:B------:R-:W-:Y:S01]  /*50d0*/  ISETP.GE.AND P4, PT, R10, RZ, PT ;  /* 0x000000ff0a00720c */ /* 0x000fe20003f86270 */
[C---:B------:R-:W-:Y:S01]  /*50e0*/  IMAD R37, R11.reuse, R6, R37 ;  /* 0x000000060b257224 */ /* 0x040fe200078e0225 */
[C---:B------:R-:W-:Y:S01]  /*50f0*/  ISETP.GT.U32.AND P0, PT, R11.reuse, R3, PT ;  /* 0x000000030b00720c */ /* 0x040fe20003f04070 */
[----:B------:R-:W-:Y:S01]  /*5100*/  @!P5 IMAD.MOV R40, RZ, RZ, -R40 ;  /* 0x000000ffff28d224 */ /* 0x000fe200078e0a28 */
[----:B------:R-:W-:Y:S01]  /*5110*/  ISETP.GT.U32.AND P5, PT, R11, R38, PT ;  /* 0x000000260b00720c */ /* 0x000fe20003fa4070 */
[----:B------:R-:W-:-:S02]  /*5120*/  @!P2 IMAD.IADD R18, R18, 0x1, -R11 ;  /* 0x000000011212a824 */ /* 0x000fc400078e0a0b */
[----:B------:R-:W-:Y:S01]  /*5130*/  @!P6 IMAD.MOV R39, RZ, RZ, -R39 ;  /* 0x000000ffff27e224 */ /* 0x000fe200078e0a27 */
[C---:B------:R-:W-:Y:S01]  /*5140*/  ISETP.GT.U32.AND P6, PT, R11.reuse, R37, PT ;  /* 0x000000250b00720c */ /* 0x040fe20003fc4070 */
[----:B0-----:R-:W-:Y:S01]  /*5150*/  IMAD.MOV.U32 R0, RZ, RZ, R7 ;  /* 0x000000ffff007224 */ /* 0x001fe200078e0007 */
[----:B------:R-:W-:Y:S01]  /*5160*/  ISETP.GT.U32.AND P2, PT, R11, R18, PT ;  /* 0x000000120b00720c */ /* 0x000fe20003f44070 */
[----:B------:R-:W-:Y:S02]  /*5170*/  VIADD R6, R12, 0xbe ;  /* 0x000000be0c067836 */ /* 0x000fe40000000000 */
[----:B------:R-:W-:Y:S01]  /*5180*/  @!P1 IMAD.MOV R0, RZ, RZ, -R0 ;  /* 0x000000ffff009224 */ /* 0x000fe200078e0a00 */
[----:B------:R-:W-:Y:S01]  /*5190*/  ISETP.GE.AND P1, PT, R8, RZ, PT ;  /* 0x000000ff0800720c */ /* 0x000fe20003f26270 */
[--C-:B------:R-:W-:Y:S01]  /*51a0*/  @!P0 IMAD.IADD R3, R3, 0x1, -R11.reuse ;  /* 0x0000000103038824 */ /* 0x100fe200078e0a0b */
[----:B------:R-:W-:Y:S01]  /*51b0*/  LOP3.LUT R8, R14, 0xbc, RZ, 0xfc, !PT ;  /* 0x000000bc0e087812 */ /* 0x000fe200078efcff */
[--C-:B------:R-:W-:Y:S01]  /*51c0*/  @!P5 IMAD.IADD R38, R38, 0x1, -R11.reuse ;  /* 0x000000012626d824 */ /* 0x100fe200078e0a0b */
[----:B------:R-:W-:Y:S01]  /*51d0*/  IABS R7, R6 ;  /* 0x0000000600077213 */ /* 0x000fe20000000000 */
[----:B------:R0:W-:Y:S01]  /*51e0*/  STL [R1+0x444], R0 ;  /* 0x0004440001007387 */ /* 0x0001e20000100800 */
[----:B------:R-:W-:Y:S01]  /*51f0*/  IABS R9, R8 ;  /* 0x0000000800097213 */ /* 0x000fe20000000000 */
[----:B------:R-:W-:Y:S01]  /*5200*/  @!P6 IMAD.IADD R37, R37, 0x1, -R11 ;  /* 0x000000012525e824 */ /* 0x000fe200078e0a0b */
[----:B------:R-:W-:Y:S01]  /*5210*/  ISETP.GE.AND P0, PT, R4, RZ, PT ;  /* 0x000000ff0400720c */ /* 0x000fe20003f06270 */
[----:B------:R-:W-:Y:S01]  /*5220*/  IMAD.MOV.U32 R4, RZ, RZ, R7 ;  /* 0x000000ffff047224 */ /* 0x000fe200078e0007 */
[----:B------:R-:W-:Y:S01]  /*5230*/  ISETP.GT.U32.AND P5, PT, R11, R38, PT ;  /* 0x000000260b00720c */ /* 0x000fe20003fa4070 */
[----:B------:R-:W-:Y:S01]  /*5240*/  IMAD.HI.U32 R7, R13, R9, RZ ;  /* 0x000000090d077227 */ /* 0x000fe200078e00ff */
[----:B------:R-:W-:-:S03]  /*5250*/  ISETP.GT.U32.AND P6, PT, R11, R37, PT ;  /* 0x000000250b00720c */ /* 0x000fc60003fc4070 */
[----:B------:R-:W-:Y:S01]  /*5260*/  @!P2 IMAD.IADD R18, R18, 0x1, -R11 ;  /* 0x000000011212a824 */ /* 0x000fe200078e0a0b */
[----:B------:R-:W-:Y:S01]  /*5270*/  ISETP.GE.AND P2, PT, R8, RZ, PT ;  /* 0x000000ff0800720c */ /* 0x000fe20003f46270 */
[----:B------:R-:W-:-:S04]  /*5280*/  IMAD.HI.U32 R8, R13, R4, RZ ;  /* 0x000000040d087227 */ /* 0x000fc800078e00ff */
[----:B------:R-:W-:Y:S02]  /*5290*/  IMAD.MOV R7, RZ, RZ, -R7 ;  /* 0x000000ffff077224 */ /* 0x000fe400078e0a07 */
[----:B0-----:R-:W-:Y:S02]  /*52a0*/  IMAD.MOV.U32 R0, RZ, RZ, R3 ;  /* 0x000000ffff007224 */ /* 0x001fe400078e0003 */
[----:B------:R-:W-:Y:S01]  /*52b0*/  IMAD.MOV R3, RZ, RZ, -R8 ;  /* 0x000000ffff037224 */ /* 0x000fe200078e0a08 */
[C---:B------:R-:W-:Y:S01]  /*52c0*/  LOP3.LUT R8, R14.reuse, 0xc4, RZ, 0xfc, !PT ;  /* 0x000000c40e087812 */ /* 0x040fe200078efcff */
[C---:B------:R-:W-:Y:S01]  /*52d0*/  IMAD R9, R11.reuse, R7, R9 ;  /* 0x000000070b097224 */ /* 0x040fe200078e0209 */
[----:B------:R-:W-:Y:S01]  /*52e0*/  LOP3.LUT R7, R14, 0xc6, RZ, 0xfc, !PT ;  /* 0x000000c60e077812 */ /* 0x000fe200078efcff */
[C---:B------:R-:W-:Y:S01]  /*52f0*/  IMAD R4, R11.reuse, R3, R4 ;  /* 0x000000030b047224 */ /* 0x040fe200078e0204 */
[----:B------:R-:W-:Y:S01]  /*5300*/  IABS R15, R8 ;  /* 0x00000008000f7213 */ /* 0x000fe20000000000 */
[--C-:B------:R-:W-:Y:S01]  /*5310*/  @!P5 IMAD.IADD R38, R38, 0x1, -R11.reuse ;  /* 0x000000012626d824 */ /* 0x100fe200078e0a0b */
[----:B------:R-:W-:Y:S01]  /*5320*/  ISETP.GT.U32.AND P5, PT, R11, R9, PT ;  /* 0x000000090b00720c */ /* 0x000fe20003fa4070 */
[----:B------:R-:W-:Y:S01]  /*5330*/  @!P6 IMAD.IADD R37, R37, 0x1, -R11 ;  /* 0x000000012525e824 */ /* 0x000fe200078e0a0b */
[----:B------:R-:W-:Y:S01]  /*5340*/  ISETP.GT.U32.AND P6, PT, R11, R4, PT ;  /* 0x000000040b00720c */ /* 0x000fe20003fc4070 */
[----:B------:R-:W-:Y:S01]  /*5350*/  @!P1 IMAD.MOV R0, RZ, RZ, -R0 ;  /* 0x000000ffff009224 */ /* 0x000fe200078e0a00 */
[----:B------:R-:W-:Y:S01]  /*5360*/  ISETP.GE.AND P1, PT, R6, RZ, PT ;  /* 0x000000ff0600720c */ /* 0x000fe20003f26270 */
[----:B------:R-:W-:Y:S01]  /*5370*/  IMAD.HI.U32 R3, R13, R36, RZ ;  /* 0x000000240d037227 */ /* 0x000fe200078e00ff */
[----:B------:R-:W-:-:S02]  /*5380*/  LOP3.LUT R6, R14, 0xc2, RZ, 0xfc, !PT ;  /* 0x000000c20e067812 */ /* 0x000fc400078efcff */
[----:B------:R-:W-:Y:S01]  /*5390*/  IABS R10, R7 ;  /* 0x00000007000a7213 */ /* 0x000fe20000000000 */
[----:B------:R-:W-:Y:S01]  /*53a0*/  IMAD.MOV R3, RZ, RZ, -R3 ;  /* 0x000000ffff037224 */ /* 0x000fe200078e0a03 */
[----:B------:R-:W-:Y:S01]  /*53b0*/  IABS R35, R6 ;  /* 0x0000000600237213 */ /* 0x000fe20000000000 */
[----:B------:R-:W-:Y:S01]  /*53c0*/  IMAD.HI.U32 R17, R13, R15, RZ ;  /* 0x0000000f0d117227 */ /* 0x000fe200078e00ff */
[----:B------:R0:W-:Y:S03]  /*53d0*/  STL [R1+0x44c], R0 ;  /* 0x00044c0001007387 */ /* 0x0001e60000100800 */
[--C-:B------:R-:W-:Y:S02]  /*53e0*/  @!P5 IMAD.IADD R9, R9, 0x1, -R11.reuse ;  /* 0x000000010909d824 */ /* 0x100fe400078e0a0b */
[----:B------:R-:W-:Y:S02]  /*53f0*/  @!P6 IMAD.IADD R4, R4, 0x1, -R11 ;  /* 0x000000010404e824 */ /* 0x000fe400078e0a0b */
[----:B------:R-:W-:Y:S01]  /*5400*/  IMAD.HI.U32 R19, R13, R35, RZ ;  /* 0x000000230d137227 */ /* 0x000fe200078e00ff */
[----:B------:R-:W-:-:S03]  /*5410*/  ISETP.GT.U32.AND P6, PT, R11, R9, PT ;  /* 0x000000090b00720c */ /* 0x000fc60003fc4070 */
[----:B------:R-:W-:Y:S02]  /*5420*/  IMAD.MOV R19, RZ, RZ, -R19 ;  /* 0x000000ffff137224 */ /* 0x000fe400078e0a13 */
[C---:B------:R-:W-:Y:S01]  /*5430*/  IMAD R36, R11.reuse, R3, R36 ;  /* 0x000000030b247224 */ /* 0x040fe200078e0224 */
[----:B------:R-:W-:Y:S01]  /*5440*/  LOP3.LUT R3, R14, 0xc8, RZ, 0xfc, !PT ;  /* 0x000000c80e037812 */ /* 0x000fe200078efcff */
[C---:B------:R-:W-:Y:S02]  /*5450*/  IMAD R35, R11.reuse, R19, R35 ;  /* 0x000000130b237224 */ /* 0x040fe400078e0223 */
[----:B------:R-:W-:Y:S01]  /*5460*/  IMAD.MOV R17, RZ, RZ, -R17 ;  /* 0x000000ffff117224 */ /* 0x000fe200078e0a11 */
[----:B------:R-:W-:Y:S01]  /*5470*/  ISETP.GT.U32.AND P5, PT, R11, R36, PT ;  /* 0x000000240b00720c */ /* 0x000fe20003fa4070 */
[----:B0-----:R-:W-:Y:S02]  /*5480*/  IMAD.MOV.U32 R0, RZ, RZ, R18 ;  /* 0x000000ffff007224 */ /* 0x001fe400078e0012 */
[----:B------:R-:W-:Y:S01]  /*5490*/  @!P6 IMAD.IADD R9, R9, 0x1, -R11 ;  /* 0x000000010909e824 */ /* 0x000fe200078e0a0b */
[C---:B------:R-:W-:Y:S01]  /*54a0*/  ISETP.GT.U32.AND P6, PT, R11.reuse, R35, PT ;  /* 0x000000230b00720c */ /* 0x040fe20003fc4070 */
[----:B------:R-:W-:-:S02]  /*54b0*/  IMAD R15, R11, R17, R15 ;  /* 0x000000110b0f7224 */ /* 0x000fc400078e020f */
[----:B------:R-:W-:-:S04]  /*54c0*/  IMAD.HI.U32 R17, R13, R10, RZ ;  /* 0x0000000a0d117227 */ /* 0x000fc800078e00ff */
[----:B------:R-:W-:Y:S01]  /*54d0*/  @!P4 IMAD.MOV R38, RZ, RZ, -R38 ;  /* 0x000000ffff26c224 */ /* 0x000fe200078e0a26 */
[C---:B------:R-:W-:Y:S01]  /*54e0*/  ISETP.GT.U32.AND P4, PT, R11.reuse, R4, PT ;  /* 0x000000040b00720c */ /* 0x040fe20003f84070 */
[----:B------:R-:W-:Y:S02]  /*54f0*/  IMAD.MOV R17, RZ, RZ, -R17 ;  /* 0x000000ffff117224 */ /* 0x000fe400078e0a11 */
[----:B------:R-:W-:Y:S01]  /*5500*/  @!P3 IMAD.MOV R0, RZ, RZ, -R0 ;  /* 0x000000ffff00b224 */ /* 0x000fe200078e0a00 */
[----:B------:R-:W-:Y:S01]  /*5510*/  ISETP.GE.AND P3, PT, R16, RZ, PT ;  /* 0x000000ff1000720c */ /* 0x000fe20003f66270 */
[----:B------:R-:W-:Y:S01]  /*5520*/  @!P0 IMAD.MOV R37, RZ, RZ, -R37 ;  /* 0x000000ffff258224 */ /* 0x000fe200078e0a25 */
[----:B------:R-:W-:Y:S01]  /*5530*/  ISETP.GE.AND P0, PT, R6, RZ, PT ;  /* 0x000000ff0600720c */ /* 0x000fe20003f06270 */
[----:B------:R-:W-:Y:S01]  /*5540*/  IMAD R6, R11, R17, R10 ;  /* 0x000000110b067224 */ /* 0x000fe200078e020a */
[----:B------:R0:W-:Y:S01]  /*5550*/  STL [R1+0x464], R0 ;  /* 0x0004640001007387 */ /* 0x0001e20000100800 */
[--C-:B------:R-:W-:Y:S01]  /*5560*/  @!P5 IMAD.IADD R36, R36, 0x1, -R11.reuse ;  /* 0x000000012424d824 */ /* 0x100fe200078e0a0b */
[----:B------:R-:W-:Y:S01]  /*5570*/  IABS R16, R3 ;  /* 0x0000000300107213 */ /* 0x000fe20000000000 */
[--C-:B------:R-:W-:Y:S01]  /*5580*/  @!P6 IMAD.IADD R35, R35, 0x1, -R11.reuse ;  /* 0x000000012323e824 */ /* 0x100fe200078e0a0b */
[C---:B------:R-:W-:Y:S01]  /*5590*/  ISETP.GT.U32.AND P6, PT, R11.reuse, R6, PT ;  /* 0x000000060b00720c */ /* 0x040fe20003fc4070 */
[----:B------:R-:W-:Y:S01]  /*55a0*/  @!P4 IMAD.IADD R4, R4, 0x1, -R11 ;  /* 0x000000010404c824 */ /* 0x000fe200078e0a0b */
[----:B------:R-:W-:Y:S01]  /*55b0*/  ISETP.GT.U32.AND P5, PT, R11, R36, PT ;  /* 0x000000240b00720c */ /* 0x000fe20003fa4070 */
[----:B------:R-:W-:Y:S01]  /*55c0*/  IMAD.HI.U32 R18, R13, R16, RZ ;  /* 0x000000100d127227 */ /* 0x000fe200078e00ff */
[----:B------:R-:W-:-:S02]  /*55d0*/  LOP3.LUT R10, R14, 0xca, RZ, 0xfc, !PT ;  /* 0x000000ca0e0a7812 */ /* 0x000fc400078efcff */
[----:B------:R-:W-:Y:S01]  /*55e0*/  ISETP.GE.AND P4, PT, R8, RZ, PT ;  /* 0x000000ff0800720c */ /* 0x000fe20003f86270 */
[----:B0-----:R-:W-:Y:S01]  /*55f0*/  IMAD.MOV.U32 R0, RZ, RZ, R9 ;  /* 0x000000ffff007224 */ /* 0x001fe200078e0009 */
[----:B------:R-:W-:Y:S01]  /*5600*/  IABS R33, R10 ;  /* 0x0000000a00217213 */ /* 0x000fe20000000000 */
[----:B------:R-:W-:Y:S01]  /*5610*/  IMAD.MOV R18, RZ, RZ, -R18 ;  /* 0x000000ffff127224 */ /* 0x000fe200078e0a12 */
[----:B------:R-:W-:Y:S01]  /*5620*/  LOP3.LUT R9, R14, 0xd0, RZ, 0xfc, !PT ;  /* 0x000000d00e097812 */ /* 0x000fe200078efcff */
[----:B------:R-:W-:Y:S01]  /*5630*/  @!P2 IMAD.MOV R0, RZ, RZ, -R0 ;  /* 0x000000ffff00a224 */ /* 0x000fe200078e0a00 */
[----:B------:R-:W-:Y:S01]  /*5640*/  ISETP.GT.U32.AND P2, PT, R11, R15, PT ;  /* 0x0000000f0b00720c */ /* 0x000fe20003f44070 */
[--C-:B------:R-:W-:Y:S01]  /*5650*/  @!P6 IMAD.IADD R6, R6, 0x1, -R11.reuse ;  /* 0x000000010606e824 */ /* 0x100fe200078e0a0b */
[----:B------:R-:W-:Y:S01]  /*5660*/  IABS R32, R9 ;  /* 0x0000000900207213 */ /* 0x000fe20000000000 */
[----:B------:R-:W-:Y:S01]  /*5670*/  @!P5 IMAD.IADD R36, R36, 0x1, -R11 ;  /* 0x000000012424d824 */ /* 0x000fe200078e0a0b */
[----:B------:R0:W-:Y:S01]  /*5680*/  STL [R1+0x46c], R0 ;  /* 0x00046c0001007387 */ /* 0x0001e20000100800 */
[----:B------:R-:W-:Y:S01]  /*5690*/  ISETP.GE.AND P5, PT, R7, RZ, PT ;  /* 0x000000ff0700720c */ /* 0x000fe20003fa6270 */
[----:B------:R-:W-:Y:S01]  /*56a0*/  IMAD.HI.U32 R7, R13, R33, RZ ;  /* 0x000000210d077227 */ /* 0x000fe200078e00ff */
[----:B------:R-:W-:-:S03]  /*56b0*/  ISETP.GT.U32.AND P6, PT, R11, R6, PT ;  /* 0x000000060b00720c */ /* 0x000fc60003fc4070 */
[C---:B------:R-:W-:Y:S01]  /*56c0*/  IMAD R34, R11.reuse, R18, R16 ;  /* 0x000000120b227224 */ /* 0x040fe200078e0210 */
[----:B------:R-:W-:Y:S01]  /*56d0*/  LOP3.LUT R16, R14, 0xcc, RZ, 0xfc, !PT ;  /* 0x000000cc0e107812 */ /* 0x000fe200078efcff */
[----:B------:R-:W-:Y:S02]  /*56e0*/  IMAD.MOV R7, RZ, RZ, -R7 ;  /* 0x000000ffff077224 */ /* 0x000fe400078e0a07 */
[----:B0-----:R-:W-:Y:S01]  /*56f0*/  IMAD.MOV.U32 R0, RZ, RZ, R4 ;  /* 0x000000ffff007224 */ /* 0x001fe200078e0004 */
[----:B------:R-:W-:Y:S01]  /*5700*/  IABS R17, R16 ;  /* 0x0000001000117213 */ /* 0x000fe20000000000 */
[C---:B------:R-:W-:Y:S02]  /*5710*/  IMAD R33, R11.reuse, R7, R33 ;  /* 0x000000070b217224 */ /* 0x040fe400078e0221 */
[----:B------:R-:W-:Y:S01]  /*5720*/  @!P1 IMAD.MOV R0, RZ, RZ, -R0 ;  /* 0x000000ffff009224 */ /* 0x000fe200078e0a00 */
[----:B------:R-:W-:Y:S01]  /*5730*/  ISETP.GT.U32.AND P1, PT, R11, R35, PT ;  /* 0x000000230b00720c */ /* 0x000fe20003f24070 */
[----:B------:R-:W-:-:S02]  /*5740*/  @!P2 IMAD.IADD R15, R15, 0x1, -R11 ;  /* 0x000000010f0fa824 */ /* 0x000fc400078e0a0b */
[----:B------:R-:W-:Y:S01]  /*5750*/  @!P6 IMAD.IADD R6, R6, 0x1, -R11 ;  /* 0x000000010606e824 */ /* 0x000fe200078e0a0b */
[C---:B------:R-:W-:Y:S01]  /*5760*/  ISETP.GT.U32.AND P6, PT, R11.reuse, R33, PT ;  /* 0x000000210b00720c */ /* 0x040fe20003fc4070 */
[----:B------:R-:W-:Y:S01]  /*5770*/  VIADD R4, R12, 0xce ;  /* 0x000000ce0c047836 */ /* 0x000fe20000000000 */
[----:B------:R-:W-:Y:S01]  /*5780*/  ISETP.GT.U32.AND P2, PT, R11, R15, PT ;  /* 0x0000000f0b00720c */ /* 0x000fe20003f44070 */
[C---:B------:R-:W-:Y:S01]  /*5790*/  IMAD.HI.U32 R18, R13.reuse, R17, RZ ;  /* 0x000000110d127227 */ /* 0x040fe200078e00ff */
[----:B------:R0:W-:Y:S02]  /*57a0*/  STL [R1+0x484], R0 ;  /* 0x0004840001007387 */ /* 0x0001e40000100800 */
[----:B------:R-:W-:Y:S01]  /*57b0*/  IABS R8, R4 ;  /* 0x0000000400087213 */ /* 0x000fe20000000000 */
[----:B------:R-:W-:-:S04]  /*57c0*/  IMAD.HI.U32 R7, R13, R32, RZ ;  /* 0x000000200d077227 */ /* 0x000fc800078e00ff */
[--C-:B------:R-:W-:Y:S01]  /*57d0*/  @!P1 IMAD.IADD R35, R35, 0x1, -R11.reuse ;  /* 0x0000000123239824 */ /* 0x100fe200078e0a0b */
[----:B------:R-:W-:Y:S01]  /*57e0*/  ISETP.GT.U32.AND P1, PT, R11, R34, PT ;  /* 0x000000220b00720c */ /* 0x000fe20003f24070 */
[--C-:B------:R-:W-:Y:S02]  /*57f0*/  @!P6 IMAD.IADD R33, R33, 0x1, -R11.reuse ;  /* 0x000000012121e824 */ /* 0x100fe400078e0a0b */
[----:B------:R-:W-:Y:S01]  /*5800*/  @!P2 IMAD.IADD R15, R15, 0x1, -R11 ;  /* 0x000000010f0fa824 */ /* 0x000fe200078e0a0b */
[----:B------:R-:W-:Y:S01]  /*5810*/  ISETP.GE.AND P2, PT, R3, RZ, PT ;  /* 0x000000ff0300720c */ /* 0x000fe20003f46270 */
[----:B------:R-:W-:-:S04]  /*5820*/  IMAD.HI.U32 R3, R13, R8, RZ ;  /* 0x000000080d037227 */ /* 0x000fc800078e00ff */
[----:B------:R-:W-:Y:S02]  /*5830*/  IMAD.MOV R18, RZ, RZ, -R18 ;  /* 0x000000ffff127224 */ /* 0x000fe400078e0a12 */
[----:B------:R-:W-:Y:S02]  /*5840*/  IMAD.MOV R7, RZ, RZ, -R7 ;  /* 0x000000ffff077224 */ /* 0x000fe400078e0a07 */
[----:B------:R-:W-:Y:S01]  /*5850*/  @!P1 IMAD.IADD R34, R34, 0x1, -R11 ;  /* 0x0000000122229824 */ /* 0x000fe200078e0a0b */
[----:B------:R-:W-:Y:S01]  /*5860*/  ISETP.GE.AND P1, PT, R10, RZ, PT ;  /* 0x000000ff0a00720c */ /* 0x000fe20003f26270 */
[----:B------:R-:W-:Y:S02]  /*5870*/  IMAD.MOV R3, RZ, RZ, -R3 ;  /* 0x000000ffff037224 */ /* 0x000fe400078e0a03 */
[C---:B------:R-:W-:Y:S01]  /*5880*/  IMAD R10, R11.reuse, R18, R17 ;  /* 0x000000120b0a7224 */ /* 0x040fe200078e0211 */
[C---:B------:R-:W-:Y:S01]  /*5890*/  ISETP.GT.U32.AND P6, PT, R11.reuse, R34, PT ;  /* 0x000000220b00720c */ /* 0x040fe20003fc4070 */
[C---:B------:R-:W-:Y:S01]  /*58a0*/  IMAD R32, R11.reuse, R7, R32 ;  /* 0x000000070b207224 */ /* 0x040fe200078e0220 */
[C---:B------:R-:W-:Y:S01]  /*58b0*/  LOP3.LUT R7, R14.reuse, 0xd4, RZ, 0xfc, !PT ;  /* 0x000000d40e077812 */ /* 0x040fe200078efcff */
[C---:B------:R-:W-:Y:S01]  /*58c0*/  IMAD R8, R11.reuse, R3, R8 ;  /* 0x000000030b087224 */ /* 0x040fe200078e0208 */
[----:B------:R-:W-:Y:S01]  /*58d0*/  LOP3.LUT R3, R14, 0xd2, RZ, 0xfc, !PT ;  /* 0x000000d20e037812 */ /* 0x000fe200078efcff */
[----:B------:R-:W-:Y:S01]  /*58e0*/  @!P3 IMAD.MOV R36, RZ, RZ, -R36 ;  /* 0x000000ffff24b224 */ /* 0x000fe200078e0a24 */
[C---:B------:R-:W-:Y:S01]  /*58f0*/  ISETP.GT.U32.AND P3, PT, R11.reuse, R10, PT ;  /* 0x0000000a0b00720c */ /* 0x040fe20003f64070 */
[----:B------:R-:W-:Y:S01]  /*5900*/  IMAD.MOV.U32 R19, RZ, RZ, R15 ;  /* 0x000000ffff137224 */ /* 0x000fe200078e000f */
[----:B------:R-:W-:Y:S01]  /*5910*/  IABS R31, R3 ;  /* 0x00000003001f7213 */ /* 0x000fe20000000000 */
[----:B------:R-:W-:Y:S01]  /*5920*/  @!P0 IMAD.MOV R35, RZ, RZ, -R35 ;  /* 0x000000ffff238224 */ /* 0x000fe200078e0a23 */
[C---:B------:R-:W-:Y:S01]  /*5930*/  ISETP.GT.U32.AND P0, PT, R11.reuse, R33, PT ;  /* 0x000000210b00720c */ /* 0x040fe20003f04070 */
[----:B------:R-:W-:Y:S01]  /*5940*/  @!P4 IMAD.MOV R19, RZ, RZ, -R19 ;  /* 0x000000ffff13c224 */ /* 0x000fe200078e0a13 */
[C---:B------:R-:W-:Y:S01]  /*5950*/  ISETP.GT.U32.AND P4, PT, R11.reuse, R8, PT ;  /* 0x000000080b00720c */ /* 0x040fe20003f84070 */
[----:B------:R-:W-:Y:S01]  /*5960*/  @!P6 IMAD.IADD R34, R34, 0x1, -R11 ;  /* 0x000000012222e824 */ /* 0x000fe200078e0a0b */
[----:B------:R-:W-:Y:S01]  /*5970*/  ISETP.GT.U32.AND P6, PT, R11, R32, PT ;  /* 0x000000200b00720c */ /* 0x000fe20003fc4070 */
[----:B------:R-:W-:Y:S01]  /*5980*/  IMAD.HI.U32 R15, R13, R31, RZ ;  /* 0x0000001f0d0f7227 */ /* 0x000fe200078e00ff */
[----:B------:R-:W-:Y:S01]  /*5990*/  IABS R17, R7 ;  /* 0x0000000700117213 */ /* 0x000fe20000000000 */
[----:B------:R-:W-:Y:S01]  /*59a0*/  STL [R1+0x48c], R19 ;  /* 0x00048c1301007387 */ /* 0x000fe20000100800 */
[----:B------:R-:W-:Y:S01]  /*59b0*/  LOP3.LUT R18, R14, 0xe6, RZ, 0xfc, !PT ;  /* 0x000000e60e127812 */ /* 0x000fe200078efcff */
[----:B0-----:R-:W-:-:S02]  /*59c0*/  IMAD.MOV.U32 R0, RZ, RZ, R6 ;  /* 0x000000ffff007224 */ /* 0x001fc400078e0006 */
[----:B------:R-:W-:Y:S02]  /*59d0*/  IMAD.MOV R15, RZ, RZ, -R15 ;  /* 0x000000ffff0f7224 */ /* 0x000fe400078e0a0f */
[----:B------:R-:W-:Y:S01]  /*59e0*/  @!P3 IMAD.IADD R10, R10, 0x1, -R11 ;  /* 0x000000010a0ab824 */ /* 0x000fe200078e0a0b */
[----:B------:R-:W-:Y:S01]  /*59f0*/  ISETP.GE.AND P3, PT, R9, RZ, PT ;  /* 0x000000ff0900720c */ /* 0x000fe20003f66270 */
[----:B------:R-:W-:Y:S01]  /*5a00*/  IMAD.MOV.U32 R6, RZ, RZ, R17 ;  /* 0x000000ffff067224 */ /* 0x000fe200078e0011 */
[----:B------:R-:W-:Y:S01]  /*5a10*/  LOP3.LUT R17, R14, 0xe8, RZ, 0xfc, !PT ;  /* 0x000000e80e117812 */ /* 0x000fe200078efcff */
[--C-:B------:R-:W-:Y:S01]  /*5a20*/  @!P0 IMAD.IADD R33, R33, 0x1, -R11.reuse ;  /* 0x0000000121218824 */ /* 0x100fe200078e0a0b */
[----:B------:R-:W-:Y:S01]  /*5a30*/  ISETP.GE.AND P0, PT, R4, RZ, PT ;  /* 0x000000ff0400720c */ /* 0x000fe20003f06270 */
[----:B------:R-:W-:Y:S01]  /*5a40*/  @!P6 IMAD.IADD R32, R32, 0x1, -R11 ;  /* 0x000000012020e824 */ /* 0x000fe200078e0a0b */
[----:B------:R-:W-:Y:S01]  /*5a50*/  IABS R26, R17 ;  /* 0x00000011001a7213 */ /* 0x000fe20000000000 */
[----:B------:R-:W-:-:S02]  /*5a60*/  IMAD R31, R11, R15, R31 ;  /* 0x0000000f0b1f7224 */ /* 0x000fc400078e021f */
[----:B------:R-:W-:Y:S01]  /*5a70*/  @!P4 IMAD.IADD R8, R8, 0x1, -R11 ;  /* 0x000000010808c824 */ /* 0x000fe200078e0a0b */
[----:B------:R-:W-:Y:S01]  /*5a80*/  ISETP.GT.U32.AND P4, PT, R11, R10, PT ;  /* 0x0000000a0b00720c */ /* 0x000fe20003f84070 */
[----:B------:R-:W-:-:S03]  /*5a90*/  IMAD.HI.U32 R4, R13, R6, RZ ;  /* 0x000000060d047227 */ /* 0x000fc600078e00ff */
[C---:B------:R-:W-:Y:S01]  /*5aa0*/  ISETP.GT.U32.AND P6, PT, R11.reuse, R8, PT ;  /* 0x000000080b00720c */ /* 0x040fe20003fc4070 */
[----:B------:R-:W-:Y:S01]  /*5ab0*/  @!P2 IMAD.MOV R34, RZ, RZ, -R34 ;  /* 0x000000ffff22a224 */ /* 0x000fe200078e0a22 */
[C---:B------:R-:W-:Y:S01]  /*5ac0*/  ISETP.GT.U32.AND P2, PT, R11.reuse, R32, PT ;  /* 0x000000200b00720c */ /* 0x040fe20003f44070 */
[----:B------:R-:W-:Y:S01]  /*5ad0*/  @!P1 IMAD.MOV R33, RZ, RZ, -R33 ;  /* 0x000000ffff219224 */ /* 0x000fe200078e0a21 */
[C---:B------:R-:W-:Y:S01]  /*5ae0*/  ISETP.GT.U32.AND P1, PT, R11.reuse, R31, PT ;  /* 0x0000001f0b00720c */ /* 0x040fe20003f24070 */
[----:B------:R-:W-:Y:S02]  /*5af0*/  IMAD.MOV R4, RZ, RZ, -R4 ;  /* 0x000000ffff047224 */ /* 0x000fe400078e0a04 */
[----:B------:R-:W-:Y:S01]  /*5b00*/  @!P5 IMAD.MOV R0, RZ, RZ, -R0 ;  /* 0x000000ffff00d224 */ /* 0x000fe200078e0a00 */
[----:B------:R-:W-:Y:S01]  /*5b10*/  ISETP.GE.AND P5, PT, R16, RZ, PT ;  /* 0x000000ff1000720c */ /* 0x000fe20003fa6270 */
[----:B------:R-:W-:Y:S01]  /*5b20*/  IMAD R6, R11, R4, R6 ;  /* 0x000000040b067224 */ /* 0x000fe200078e0206 */
[----:B------:R-:W-:Y:S01]  /*5b30*/  LOP3.LUT R16, R14, 0xd6, RZ, 0xfc, !PT ;  /* 0x000000d60e107812 */ /* 0x000fe200078efcff */
[--C-:B------:R-:W-:Y:S01]  /*5b40*/  @!P4 IMAD.IADD R10, R10, 0x1, -R11.reuse ;  /* 0x000000010a0ac824 */ /* 0x100fe200078e0a0b */
[----:B------:R-:W-:Y:S01]  /*5b50*/  LOP3.LUT R4, R14, 0xd8, RZ, 0xfc, !PT ;  /* 0x000000d80e047812 */ /* 0x000fe200078efcff */
[----:B------:R0:W-:Y:S01]  /*5b60*/  STL [R1+0x4a4], R0 ;  /* 0x0004a40001007387 */ /* 0x0001e20000100800 */
[----:B------:R-:W-:Y:S01]  /*5b70*/  IABS R9, R16 ;  /* 0x0000001000097213 */ /* 0x000fe20000000000 */
[--C-:B------:R-:W-:Y:S01]  /*5b80*/  @!P2 IMAD.IADD R32, R32, 0x1, -R11.reuse ;  /* 0x000000012020a824 */ /* 0x100fe200078e0a0b */
[----:B------:R-:W-:Y:S01]  /*5b90*/  IABS R30, R4 ;  /* 0x00000004001e7213 */ /* 0x000fe20000000000 */
[----:B------:R-:W-:Y:S01]  /*5ba0*/  @!P1 IMAD.IADD R31, R31, 0x1, -R11 ;  /* 0x000000011f1f9824 */ /* 0x000fe200078e0a0b */
[----:B------:R-:W-:Y:S01]  /*5bb0*/  ISETP.GE.AND P4, PT, R3, RZ, PT ;  /* 0x000000ff0300720c */ /* 0x000fe20003f86270 */
[----:B------:R-:W-:Y:S01]  /*5bc0*/  IMAD.MOV.U32 R3, RZ, RZ, R9 ;  /* 0x000000ffff037224 */ /* 0x000fe200078e0009 */
[----:B------:R-:W-:Y:S01]  /*5bd0*/  ISETP.GE.AND P2, PT, R7, RZ, PT ;  /* 0x000000ff0700720c */ /* 0x000fe20003f46270 */
[----:B------:R-:W-:Y:S01]  /*5be0*/  IMAD.HI.U32 R9, R13, R30, RZ ;  /* 0x0000001e0d097227 */ /* 0x000fe200078e00ff */
[----:B------:R-:W-:-:S02]  /*5bf0*/  LOP3.LUT R7, R14, 0xda, RZ, 0xfc, !PT ;  /* 0x000000da0e077812 */ /* 0x000fc400078efcff */
[----:B------:R-:W-:Y:S01]  /*5c00*/  ISETP.GE.AND P1, PT, R16, RZ, PT ;  /* 0x000000ff1000720c */ /* 0x000fe20003f26270 */
[----:B0-----:R-:W-:Y:S01]  /*5c10*/  IMAD.MOV.U32 R0, RZ, RZ, R10 ;  /* 0x000000ffff007224 */ /* 0x001fe200078e000a */
[----:B------:R-:W-:Y:S01]  /*5c20*/  IABS R29, R7 ;  /* 0x00000007001d7213 */ /* 0x000fe20000000000 */
[----:B------:R-:W-:Y:S01]  /*5c30*/  @!P6 IMAD.IADD R8, R8, 0x1, -R11 ;  /* 0x000000010808e824 */ /* 0x000fe200078e0a0b */
[C---:B------:R-:W-:Y:S01]  /*5c40*/  ISETP.GT.U32.AND P6, PT, R11.reuse, R6, PT ;  /* 0x000000060b00720c */ /* 0x040fe20003fc4070 */
[----:B------:R-:W-:Y:S01]  /*5c50*/  @!P5 IMAD.MOV R0, RZ, RZ, -R0 ;  /* 0x000000ffff00d224 */ /* 0x000fe200078e0a00 */
[----:B------:R-:W-:Y:S01]  /*5c60*/  ISETP.GT.U32.AND P5, PT, R11, R31, PT ;  /* 0x0000001f0b00720c */ /* 0x000fe20003fa4070 */
[----:B------:R-:W-:Y:S02]  /*5c70*/  IMAD.MOV R9, RZ, RZ, -R9 ;  /* 0x000000ffff097224 */ /* 0x000fe400078e0a09 */
[----:B------:R-:W-:Y:S01]  /*5c80*/  IMAD.HI.U32 R15, R13, R3, RZ ;  /* 0x000000030d0f7227 */ /* 0x000fe200078e00ff */
[----:B------:R0:W-:Y:S03]  /*5c90*/  STL [R1+0x4ac], R0 ;  /* 0x0004ac0001007387 */ /* 0x0001e60000100800 */
[----:B------:R-:W-:-:S02]  /*5ca0*/  IMAD R30, R11, R9, R30 ;  /* 0x000000090b1e7224 */ /* 0x000fc400078e021e */
[----:B------:R-:W-:-:S04]  /*5cb0*/  IMAD.HI.U32 R9, R13, R29, RZ ;  /* 0x0000001d0d097227 */ /* 0x000fc800078e00ff */
[----:B------:R-:W-:Y:S01]  /*5cc0*/  IMAD.MOV R10, RZ, RZ, -R15 ;  /* 0x000000ffff0a7224 */ /* 0x000fe200078e0a0f */
[----:B------:R-:W-:Y:S01]  /*5cd0*/  IABS R15, R18 ;  /* 0x00000012000f7213 */ /* 0x000fe20000000000 */
[----:B------:R-:W-:Y:S02]  /*5ce0*/  IMAD.MOV R9, RZ, RZ, -R9 ;  /* 0x000000ffff097224 */ /* 0x000fe400078e0a09 */
[----:B------:R-:W-:Y:S01]  /*5cf0*/  IMAD R3, R11, R10, R3 ;  /* 0x0000000a0b037224 */ /* 0x000fe200078e0203 */
[----:B------:R-:W-:Y:S01]  /*5d00*/  LOP3.LUT R10, R14, 0xec, RZ, 0xfc, !PT ;  /* 0x000000ec0e0a7812 */ /* 0x000fe200078efcff */
[----:B0-----:R-:W-:Y:S02]  /*5d10*/  IMAD.MOV.U32 R0, RZ, RZ, R8 ;  /* 0x000000ffff007224 */ /* 0x001fe400078e0008 */
[----:B------:R-:W-:Y:S01]  /*5d20*/  @!P5 IMAD.IADD R31, R31, 0x1, -R11 ;  /* 0x000000011f1fd824 */ /* 0x000fe200078e0a0b */
[C---:B------:R-:W-:Y:S01]  /*5d30*/  ISETP.GT.U32.AND P5, PT, R11.reuse, R30, PT ;  /* 0x0000001e0b00720c */ /* 0x040fe20003fa4070 */
[----:B------:R-:W-:-:S02]  /*5d40*/  IMAD R29, R11, R9, R29 ;  /* 0x000000090b1d7224 */ /* 0x000fc400078e021d */
[----:B------:R-:W-:Y:S02]  /*5d50*/  @!P6 IMAD.IADD R6, R6, 0x1, -R11 ;  /* 0x000000010606e824 */ /* 0x000fe400078e0a0b */
[----:B------:R-:W-:Y:S01]  /*5d60*/  @!P0 IMAD.MOV R0, RZ, RZ, -R0 ;  /* 0x000000ffff008224 */ /* 0x000fe200078e0a00 */
[C---:B------:R-:W-:Y:S01]  /*5d70*/  ISETP.GT.U32.AND P0, PT, R11.reuse, R3, PT ;  /* 0x000000030b00720c */ /* 0x040fe20003f04070 */
[----:B------:R-:W-:Y:S01]  /*5d80*/  @!P4 IMAD.MOV R31, RZ, RZ, -R31 ;  /* 0x000000ffff1fc224 */ /* 0x000fe200078e0a1f */
[C---:B------:R-:W-:Y:S01]  /*5d90*/  ISETP.GT.U32.AND P4, PT, R11.reuse, R29, PT ;  /* 0x0000001d0b00720c */ /* 0x040fe20003f84070 */
[----:B------:R-:W-:Y:S01]  /*5da0*/  VIADD R8, R12, 0xde ;  /* 0x000000de0c087836 */ /* 0x000fe20000000000 */
[----:B------:R-:W-:Y:S01]  /*5db0*/  ISETP.GT.U32.AND P6, PT, R11, R6, PT ;  /* 0x000000060b00720c */ /* 0x000fe20003fc4070 */
[----:B------:R0:W-:Y:S01]  /*5dc0*/  STL [R1+0x4c4], R0 ;  /* 0x0004c40001007387 */ /* 0x0001e20000100800 */
[----:B------:R-:W-:Y:S01]  /*5dd0*/  @!P3 IMAD.MOV R32, RZ, RZ, -R32 ;  /* 0x000000ffff20b224 */ /* 0x000fe200078e0a20 */
[----:B------:R-:W-:Y:S01]  /*5de0*/  ISETP.GE.AND P3, PT, R4, RZ, PT ;  /* 0x000000ff0400720c */ /* 0x000fe20003f66270 */
[----:B------:R-:W-:Y:S01]  /*5df0*/  @!P5 IMAD.IADD R30, R30, 0x1, -R11 ;  /* 0x000000011e1ed824 */ /* 0x000fe200078e0a0b */
[----:B------:R-:W-:-:S02]  /*5e00*/  IABS R20, R8 ;  /* 0x0000000800147213 */ /* 0x000fc40000000000 */
[----:B------:R-:W-:Y:S02]  /*5e10*/  LOP3.LUT R4, R14, 0xdc, RZ, 0xfc, !PT ;  /* 0x000000dc0e047812 */ /* 0x000fe400078efcff */
[--C-:B------:R-:W-:Y:S01]  /*5e20*/  @!P0 IMAD.IADD R3, R3, 0x1, -R11.reuse ;  /* 0x0000000103038824 */ /* 0x100fe200078e0a0b */
[----:B------:R-:W-:Y:S01]  /*5e30*/  ISETP.GT.U32.AND P5, PT, R11, R30, PT ;  /* 0x0000001e0b00720c */ /* 0x000fe20003fa4070 */
[--C-:B------:R-:W-:Y:S01]  /*5e40*/  @!P4 IMAD.IADD R29, R29, 0x1, -R11.reuse ;  /* 0x000000011d1dc824 */ /* 0x100fe200078e0a0b */
[----:B------:R-:W-:Y:S01]  /*5e50*/  IABS R21, R4 ;  /* 0x0000000400157213 */ /* 0x000fe20000000000 */
[----:B------:R-:W-:Y:S01]  /*5e60*/  @!P6 IMAD.IADD R6, R6, 0x1, -R11 ;  /* 0x000000010606e824 */ /* 0x000fe200078e0a0b */
[C---:B------:R-:W-:Y:S02]  /*5e70*/  ISETP.GT.U32.AND P0, PT, R11.reuse, R3, PT ;  /* 0x000000030b00720c */ /* 0x040fe40003f04070 */
[----:B------:R-:W-:Y:S01]  /*5e80*/  ISETP.GT.U32.AND P4, PT, R11, R29, PT ;  /* 0x0000001d0b00720c */ /* 0x000fe20003f84070 */
[----:B0-----:R-:W-:Y:S01]  /*5e90*/  IMAD.MOV.U32 R0, RZ, RZ, R6 ;  /* 0x000000ffff007224 */ /* 0x001fe200078e0006 */
[----:B------:R-:W-:Y:S01]  /*5ea0*/  ISETP.GE.AND P6, PT, R7, RZ, PT ;  /* 0x000000ff0700720c */ /* 0x000fe20003fc6270 */
[----:B------:R-:W-:Y:S01]  /*5eb0*/  IMAD.HI.U32 R6, R13, R20, RZ ;  /* 0x000000140d067227 */ /* 0x000fe200078e00ff */
[----:B------:R-:W-:-:S03]  /*5ec0*/  LOP3.LUT R7, R14, 0xe0, RZ, 0xfc, !PT ;  /* 0x000000e00e077812 */ /* 0x000fc600078efcff */
[----:B------:R-:W-:Y:S01]  /*5ed0*/  IMAD.MOV R6, RZ, RZ, -R6 ;  /* 0x000000ffff067224 */ /* 0x000fe200078e0a06 */
[----:B------:R-:W-:Y:S01]  /*5ee0*/  IABS R28, R7 ;  /* 0x00000007001c7213 */ /* 0x000fe20000000000 */
[----:B------:R-:W-:-:S04]  /*5ef0*/  IMAD.HI.U32 R9, R13, R21, RZ ;  /* 0x000000150d097227 */ /* 0x000fc800078e00ff */
[----:B------:R-:W-:Y:S02]  /*5f00*/  IMAD R20, R11, R6, R20 ;  /* 0x000000060b147224 */ /* 0x000fe400078e0214 */
[----:B------:R-:W-:Y:S01]  /*5f10*/  @!P2 IMAD.MOV R0, RZ, RZ, -R0 ;  /* 0x000000ffff00a224 */ /* 0x000fe200078e0a00 */
[----:B------:R-:W-:Y:S01]  /*5f20*/  ISETP.GE.AND P2, PT, R4, RZ, PT ;  /* 0x000000ff0400720c */ /* 0x000fe20003f46270 */
[--C-:B------:R-:W-:Y:S01]  /*5f30*/  @!P0 IMAD.IADD R3, R3, 0x1, -R11.reuse ;  /* 0x0000000103038824 */ /* 0x100fe200078e0a0b */
[----:B------:R-:W-:Y:S01]  /*5f40*/  ISETP.GE.AND P0, PT, R8, RZ, PT ;  /* 0x000000ff0800720c */ /* 0x000fe20003f06270 */
[----:B------:R-:W-:Y:S01]  /*5f50*/  @!P4 IMAD.IADD R29, R29, 0x1, -R11 ;  /* 0x000000011d1dc824 */ /* 0x000fe200078e0a0b */
[----:B------:R-:W-:Y:S01]  /*5f60*/  ISETP.GT.U32.AND P4, PT, R11, R20, PT ;  /* 0x000000140b00720c */ /* 0x000fe20003f84070 */
[----:B------:R-:W-:Y:S01]  /*5f70*/  IMAD.MOV R8, RZ, RZ, -R9 ;  /* 0x000000ffff087224 */ /* 0x000fe200078e0a09 */
[----:B------:R0:W-:Y:S01]  /*5f80*/  STL [R1+0x4cc], R0 ;  /* 0x0004cc0001007387 */ /* 0x0001e20000100800 */
[----:B------:R-:W-:-:S04]  /*5f90*/  IMAD.HI.U32 R4, R13, R28, RZ ;  /* 0x0000001c0d047227 */ /* 0x000fc800078e00ff */
[----:B------:R-:W-:Y:S01]  /*5fa0*/  IMAD R21, R11, R8, R21 ;  /* 0x000000080b157224 */ /* 0x000fe200078e0215 */
[----:B------:R-:W-:Y:S01]  /*5fb0*/  LOP3.LUT R8, R14, 0xe4, RZ, 0xfc, !PT ;  /* 0x000000e40e087812 */ /* 0x000fe200078efcff */
[----:B------:R-:W-:Y:S01]  /*5fc0*/  @!P5 IMAD.IADD R30, R30, 0x1, -R11 ;  /* 0x000000011e1ed824 */ /* 0x000fe200078e0a0b */
[----:B------:R-:W-:Y:S01]  /*5fd0*/  ISETP.GE.AND P5, PT, R7, RZ, PT ;  /* 0x000000ff0700720c */ /* 0x000fe20003fa6270 */
[----:B------:R-:W-:Y:S01]  /*5fe0*/  IMAD.MOV R4, RZ, RZ, -R4 ;  /* 0x000000ffff047224 */ /* 0x000fe200078e0a04 */
[----:B------:R-:W-:Y:S01]  /*5ff0*/  IABS R6, R8 ;  /* 0x0000000800067213 */ /* 0x000fe20000000000 */
[----:B0-----:R-:W-:Y:S02]  /*6000*/  IMAD.MOV.U32 R0, RZ, RZ, R3 ;  /* 0x000000ffff007224 */ /* 0x001fe400078e0003 */
[----:B------:R-:W-:Y:S01]  /*6010*/  @!P3 IMAD.MOV R30, RZ, RZ, -R30 ;  /* 0x000000ffff1eb224 */ /* 0x000fe200078e0a1e */
[----:B------:R-:W-:Y:S01]  /*6020*/  ISETP.GE.AND P3, PT, R27, RZ, PT ;  /* 0x000000ff1b00720c */ /* 0x000fe20003f66270 */
[----:B------:R-:W-:Y:S01]  /*6030*/  @!P1 IMAD.MOV R0, RZ, RZ, -R0 ;  /* 0x000000ffff009224 */ /* 0x000fe200078e0a00 */
[C---:B------:R-:W-:Y:S01]  /*6040*/  ISETP.GT.U32.AND P1, PT, R11.reuse, R21, PT ;  /* 0x000000150b00720c */ /* 0x040fe20003f24070 */
[C---:B------:R-:W-:Y:S01]  /*6050*/  IMAD R28, R11.reuse, R4, R28 ;  /* 0x000000040b1c7224 */ /* 0x040fe200078e021c */
[----:B------:R-:W-:Y:S01]  /*6060*/  IABS R27, R27 ;  /* 0x0000001b001b7213 */ /* 0x000fe20000000000 */
[----:B------:R-:W-:Y:S01]  /*6070*/  @!P4 IMAD.IADD R20, R20, 0x1, -R11 ;  /* 0x000000011414c824 */ /* 0x000fe200078e0a0b */
[----:B------:R0:W-:Y:S01]  /*6080*/  STL [R1+0x4e4], R0 ;  /* 0x0004e40001007387 */ /* 0x0001e20000100800 */
[----:B------:R-:W-:Y:S01]  /*6090*/  @!P6 IMAD.MOV R29, RZ, RZ, -R29 ;  /* 0x000000ffff1de224 */ /* 0x000fe200078e0a1d */
[----:B------:R-:W-:Y:S01]  /*60a0*/  ISETP.GT.U32.AND P6, PT, R11, R28, PT ;  /* 0x0000001c0b00720c */ /* 0x000fe20003fc4070 */
[----:B------:R-:W-:Y:S01]  /*60b0*/  IMAD.HI.U32 R9, R13, R27, RZ ;  /* 0x0000001b0d097227 */ /* 0x000fe200078e00ff */
[----:B------:R-:W-:-:S03]  /*60c0*/  ISETP.GT.U32.AND P4, PT, R11, R20, PT ;  /* 0x000000140b00720c */ /* 0x000fc60003f84070 */
[----:B------:R-:W-:-:S04]  /*60d0*/  IMAD.HI.U32 R7, R13, R6, RZ ;  /* 0x000000060d077227 */ /* 0x000fc800078e00ff */
[----:B------:R-:W-:Y:S02]  /*60e0*/  @!P1 IMAD.IADD R21, R21, 0x1, -R11 ;  /* 0x0000000115159824 */ /* 0x000fe400078e0a0b */
[----:B------:R-:W-:Y:S02]  /*60f0*/  IMAD.MOV R9, RZ, RZ, -R9 ;  /* 0x000000ffff097224 */ /* 0x000fe400078e0a09 */
[----:B------:R-:W-:Y:S01]  /*6100*/  IMAD.MOV R7, RZ, RZ, -R7 ;  /* 0x000000ffff077224 */ /* 0x000fe200078e0a07 */
[C---:B------:R-:W-:Y:S01]  /*6110*/  ISETP.GT.U32.AND P1, PT, R11.reuse, R21, PT ;  /* 0x000000150b00720c */ /* 0x040fe20003f24070 */
[C---:B------:R-:W-:Y:S01]  /*6120*/  IMAD R27, R11.reuse, R9, R27 ;  /* 0x000000090b1b7224 */ /* 0x040fe200078e021b */
[----:B------:R-:W-:Y:S01]  /*6130*/  LOP3.LUT R9, R14, 0xea, RZ, 0xfc, !PT ;  /* 0x000000ea0e097812 */ /* 0x000fe200078efcff */
[C---:B------:R-:W-:Y:S02]  /*6140*/  IMAD R6, R11.reuse, R7, R6 ;  /* 0x000000070b067224 */ /* 0x040fe400078e0206 */
[--C-:B------:R-:W-:Y:S01]  /*6150*/  @!P4 IMAD.IADD R20, R20, 0x1, -R11.reuse ;  /* 0x000000011414c824 */ /* 0x100fe200078e0a0b */
[C---:B------:R-:W-:Y:S01]  /*6160*/  ISETP.GT.U32.AND P4, PT, R11.reuse, R27, PT ;  /* 0x0000001b0b00720c */ /* 0x040fe20003f84070 */
[----:B------:R-:W-:Y:S01]  /*6170*/  @!P6 IMAD.IADD R28, R28, 0x1, -R11 ;  /* 0x000000011c1ce824 */ /* 0x000fe200078e0a0b */
[----:B------:R-:W-:Y:S01]  /*6180*/  ISETP.GT.U32.AND P6, PT, R11, R6, PT ;  /* 0x000000060b00720c */ /* 0x000fe20003fc4070 */
[----:B------:R-:W-:-:S04]  /*6190*/  IMAD.HI.U32 R4, R13, R15, RZ ;  /* 0x0000000f0d047227 */ /* 0x000fc800078e00ff */
[----:B------:R-:W-:-:S04]  /*61a0*/  IMAD.HI.U32 R3, R13, R26, RZ ;  /* 0x0000001a0d037227 */ /* 0x000fc800078e00ff */
[----:B------:R-:W-:Y:S02]  /*61b0*/  IMAD.MOV R4, RZ, RZ, -R4 ;  /* 0x000000ffff047224 */ /* 0x000fe400078e0a04 */
[----:B------:R-:W-:Y:S02]  /*61c0*/  IMAD.MOV R3, RZ, RZ, -R3 ;  /* 0x000000ffff037224 */ /* 0x000fe400078e0a03 */
[----:B------:R-:W-:Y:S01]  /*61d0*/  @!P1 IMAD.IADD R21, R21, 0x1, -R11 ;  /* 0x0000000115159824 */ /* 0x000fe200078e0a0b */
[----:B------:R-:W-:Y:S01]  /*61e0*/  ISETP.GE.AND P1, PT, R8, RZ, PT ;  /* 0x000000ff0800720c */ /* 0x000fe20003f26270 */
[C---:B------:R-:W-:Y:S01]  /*61f0*/  IMAD R15, R11.reuse, R4, R15 ;  /* 0x000000040b0f7224 */ /* 0x040fe200078e020f */
[----:B------:R-:W-:Y:S01]  /*6200*/  IABS R4, R9 ;  /* 0x0000000900047213 */ /* 0x000fe20000000000 */
[----:B------:R-:W-:Y:S01]  /*6210*/  IMAD R26, R11, R3, R26 ;  /* 0x000000030b1a7224 */ /* 0x000fe200078e021a */
[----:B------:R-:W-:Y:S01]  /*6220*/  IABS R3, R10 ;  /* 0x0000000a00037213 */ /* 0x000fe20000000000 */
[----:B------:R-:W-:Y:S01]  /*6230*/  @!P4 IMAD.IADD R27, R27, 0x1, -R11 ;  /* 0x000000011b1bc824 */ /* 0x000fe200078e0a0b */
[----:B------:R-:W-:Y:S01]  /*6240*/  ISETP.GT.U32.AND P4, PT, R11, R28, PT ;  /* 0x0000001c0b00720c */ /* 0x000fe20003f84070 */
[----:B0-----:R-:W-:Y:S01]  /*6250*/  IMAD.MOV.U32 R0, RZ, RZ, R21 ;  /* 0x000000ffff007224 */ /* 0x001fe200078e0015 */
[----:B------:R-:W-:Y:S01]  /*6260*/  LOP3.LUT R8, R14, 0xf0, RZ, 0xfc, !PT ;  /* 0x000000f00e087812 */ /* 0x000fe200078efcff */
[----:B------:R-:W-:-:S02]  /*6270*/  @!P6 IMAD.IADD R6, R6, 0x1, -R11 ;  /* 0x000000010606e824 */ /* 0x000fc400078e0a0b */
[----:B------:R-:W-:Y:S01]  /*6280*/  @!P2 IMAD.MOV R0, RZ, RZ, -R0 ;  /* 0x000000ffff00a224 */ /* 0x000fe200078e0a00 */
[----:B------:R-:W-:Y:S01]  /*6290*/  ISETP.GT.U32.AND P2, PT, R11, R27, PT ;  /* 0x0000001b0b00720c */ /* 0x000fe20003f44070 */
[----:B------:R-:W-:Y:S01]  /*62a0*/  IMAD.HI.U32 R21, R13, R4, RZ ;  /* 0x000000040d157227 */ /* 0x000fe200078e00ff */
[----:B------:R-:W-:Y:S02]  /*62b0*/  ISETP.GT.U32.AND P6, PT, R11, R6, PT ;  /* 0x000000060b00720c */ /* 0x000fe40003fc4070 */
[----:B------:R0:W-:Y:S01]  /*62c0*/  STL [R1+0x4ec], R0 ;  /* 0x0004ec0001007387 */ /* 0x0001e20000100800 */
[----:B------:R-:W-:Y:S01]  /*62d0*/  IMAD.HI.U32 R22, R13, R3, RZ ;  /* 0x000000030d167227 */ /* 0x000fe200078e00ff */
[----:B------:R-:W-:-:S03]  /*62e0*/  IABS R16, R8 ;  /* 0x0000000800107213 */ /* 0x000fc60000000000 */
[----:B------:R-:W-:Y:S02]  /*62f0*/  IMAD.MOV R21, RZ, RZ, -R21 ;  /* 0x000000ffff157224 */ /* 0x000fe400078e0a15 */
[----:B------:R-:W-:Y:S02]  /*6300*/  IMAD.MOV R22, RZ, RZ, -R22 ;  /* 0x000000ffff167224 */ /* 0x000fe400078e0a16 */
[----:B------:R-:W-:Y:S01]  /*6310*/  @!P4 IMAD.IADD R28, R28, 0x1, -R11 ;  /* 0x000000011c1cc824 */ /* 0x000fe200078e0a0b */
[C---:B------:R-:W-:Y:S01]  /*6320*/  ISETP.GT.U32.AND P4, PT, R11.reuse, R26, PT ;  /* 0x0000001a0b00720c */ /* 0x040fe20003f84070 */
[----:B0-----:R-:W-:Y:S02]  /*6330*/  IMAD.MOV.U32 R0, RZ, RZ, R20 ;  /* 0x000000ffff007224 */ /* 0x001fe400078e0014 */
[C---:B------:R-:W-:Y:S02]  /*6340*/  IMAD R4, R11.reuse, R21, R4 ;  /* 0x000000150b047224 */ /* 0x040fe400078e0204 */
[----:B------:R-:W-:Y:S01]  /*6350*/  @!P0 IMAD.MOV R0, RZ, RZ, -R0 ;  /* 0x000000ffff008224 */ /* 0x000fe200078e0a00 */
[C---:B------:R-:W-:Y:S01]  /*6360*/  ISETP.GT.U32.AND P0, PT, R11.reuse, R15, PT ;  /* 0x0000000f0b00720c */ /* 0x040fe20003f04070 */
[----:B------:R-:W-:Y:S01]  /*6370*/  IMAD R3, R11, R22, R3 ;  /* 0x000000160b037224 */ /* 0x000fe200078e0203 */
[----:B------:R-:W-:Y:S01]  /*6380*/  LOP3.LUT R22, R14, 0x102, RZ, 0xfc, !PT ;  /* 0x000001020e167812 */ /* 0x000fe200078efcff */
[--C-:B------:R-:W-:Y:S01]  /*6390*/  @!P2 IMAD.IADD R27, R27, 0x1, -R11.reuse ;  /* 0x000000011b1ba824 */ /* 0x100fe200078e0a0b */
[C---:B------:R-:W-:Y:S01]  /*63a0*/  ISETP.GT.U32.AND P2, PT, R11.reuse, R4, PT ;  /* 0x000000040b00720c */ /* 0x040fe20003f44070 */
[--C-:B------:R-:W-:Y:S01]  /*63b0*/  @!P6 IMAD.IADD R6, R6, 0x1, -R11.reuse ;  /* 0x000000010606e824 */ /* 0x100fe200078e0a0b */
[----:B------:R-:W-:Y:S01]  /*63c0*/  ISETP.GT.U32.AND P6, PT, R11, R3, PT ;  /* 0x000000030b00720c */ /* 0x000fe20003fc4070 */
[----:B------:R-:W-:Y:S01]  /*63d0*/  VIADD R7, R12, 0xee ;  /* 0x000000ee0c077836 */ /* 0x000fe20000000000 */
[----:B------:R0:W-:Y:S01]  /*63e0*/  STL [R1+0x504], R0 ;  /* 0x0005040001007387 */ /* 0x0001e20000100800 */
[----:B------:R-:W-:Y:S01]  /*63f0*/  @!P4 IMAD.IADD R26, R26, 0x1, -R11 ;  /* 0x000000011a1ac824 */ /* 0x000fe200078e0a0b */
[----:B------:R-:W-:Y:S01]  /*6400*/  ISETP.GE.AND P4, PT, R17, RZ, PT ;  /* 0x000000ff1100720c */ /* 0x000fe20003f86270 */
[----:B------:R-:W-:Y:S01]  /*6410*/  IMAD.HI.U32 R21, R13, R16, RZ ;  /* 0x000000100d157227 */ /* 0x000fe200078e00ff */
[----:B------:R-:W-:-:S02]  /*6420*/  IABS R19, R7 ;  /* 0x0000000700137213 */ /* 0x000fc40000000000 */
[----:B------:R-:W-:Y:S01]  /*6430*/  LOP3.LUT R17, R14, 0xf4, RZ, 0xfc, !PT ;  /* 0x000000f40e117812 */ /* 0x000fe200078efcff */
[----:B------:R-:W-:Y:S01]  /*6440*/  @!P0 IMAD.IADD R15, R15, 0x1, -R11 ;  /* 0x000000010f0f8824 */ /* 0x000fe200078e0a0b */
[----:B------:R-:W-:Y:S01]  /*6450*/  ISETP.GE.AND P0, PT, R18, RZ, PT ;  /* 0x000000ff1200720c */ /* 0x000fe20003f06270 */
[----:B------:R-:W-:Y:S01]  /*6460*/  IMAD.HI.U32 R20, R13, R19, RZ ;  /* 0x000000130d147227 */ /* 0x000fe200078e00ff */
[----:B------:R-:W-:-:S03]  /*6470*/  LOP3.LUT R18, R14, 0xf2, RZ, 0xfc, !PT ;  /* 0x000000f20e127812 */ /* 0x000fc600078efcff */
[--C-:B------:R-:W-:Y:S01]  /*6480*/  @!P2 IMAD.IADD R4, R4, 0x1, -R11.reuse ;  /* 0x000000010404a824 */ /* 0x100fe200078e0a0b */
[----:B------:R-:W-:Y:S01]  /*6490*/  ISETP.GT.U32.AND P2, PT, R11, R15, PT ;  /* 0x0000000f0b00720c */ /* 0x000fe20003f44070 */
[----:B------:R-:W-:Y:S01]  /*64a0*/  @!P6 IMAD.IADD R3, R3, 0x1, -R11 ;  /* 0x000000010303e824 */ /* 0x000fe200078e0a0b */
[C---:B------:R-:W-:Y:S01]  /*64b0*/  ISETP.GT.U32.AND P6, PT, R11.reuse, R26, PT ;  /* 0x0000001a0b00720c */ /* 0x040fe20003fc4070 */
[----:B------:R-:W-:Y:S02]  /*64c0*/  IMAD.MOV R20, RZ, RZ, -R20 ;  /* 0x000000ffff147224 */ /* 0x000fe400078e0a14 */
[----:B------:R-:W-:Y:S01]  /*64d0*/  @!P5 IMAD.MOV R28, RZ, RZ, -R28 ;  /* 0x000000ffff1cd224 */ /* 0x000fe200078e0a1c */
[C---:B------:R-:W-:Y:S01]  /*64e0*/  ISETP.GT.U32.AND P5, PT, R11.reuse, R4, PT ;  /* 0x000000040b00720c */ /* 0x040fe20003fa4070 */
[----:B------:R-:W-:Y:S02]  /*64f0*/  IMAD.MOV R21, RZ, RZ, -R21 ;  /* 0x000000ffff157224 */ /* 0x000fe400078e0a15 */
[C---:B------:R-:W-:Y:S01]  /*6500*/  IMAD R19, R11.reuse, R20, R19 ;  /* 0x000000140b137224 */ /* 0x040fe200078e0213 */
[----:B------:R-:W-:Y:S01]  /*6510*/  IABS R20, R18 ;  /* 0x0000001200147213 */ /* 0x000fe20000000000 */
[----:B------:R-:W-:Y:S01]  /*6520*/  @!P3 IMAD.MOV R27, RZ, RZ, -R27 ;  /* 0x000000ffff1bb224 */ /* 0x000fe200078e0a1b */
[C---:B------:R-:W-:Y:S01]  /*6530*/  ISETP.GT.U32.AND P3, PT, R11.reuse, R3, PT ;  /* 0x000000030b00720c */ /* 0x040fe20003f64070 */
[----:B0-----:R-:W-:Y:S01]  /*6540*/  IMAD.MOV.U32 R0, RZ, RZ, R6 ;  /* 0x000000ffff007224 */ /* 0x001fe200078e0006 */
[----:B------:R-:W-:Y:S01]  /*6550*/  IABS R6, R17 ;  /* 0x0000001100067213 */ /* 0x000fe20000000000 */
[----:B------:R-:W-:-:S02]  /*6560*/  IMAD R16, R11, R21, R16 ;  /* 0x000000150b107224 */ /* 0x000fc400078e0210 */
[----:B------:R-:W-:Y:S01]  /*6570*/  @!P1 IMAD.MOV R0, RZ, RZ, -R0 ;  /* 0x000000ffff009224 */ /* 0x000fe200078e0a00 */
[----:B------:R-:W-:Y:S01]  /*6580*/  ISETP.GT.U32.AND P1, PT, R11, R19, PT ;  /* 0x000000130b00720c */ /* 0x000fe20003f24070 */
[--C-:B------:R-:W-:Y:S01]  /*6590*/  @!P2 IMAD.IADD R15, R15, 0x1, -R11.reuse ;  /* 0x000000010f0fa824 */ /* 0x100fe200078e0a0b */
[----:B------:R-:W-:Y:S01]  /*65a0*/  ISETP.GE.AND P2, PT, R9, RZ, PT ;  /* 0x000000ff0900720c */ /* 0x000fe20003f46270 */
[--C-:B------:R-:W-:Y:S01]  /*65b0*/  @!P6 IMAD.IADD R26, R26, 0x1, -R11.reuse ;  /* 0x000000011a1ae824 */ /* 0x100fe200078e0a0b */
[----:B------:R-:W-:Y:S01]  /*65c0*/  ISETP.GT.U32.AND P6, PT, R11, R16, PT ;  /* 0x000000100b00720c */ /* 0x000fe20003fc4070 */
[----:B------:R-:W-:Y:S01]  /*65d0*/  IMAD.MOV.U32 R9, RZ, RZ, R20 ;  /* 0x000000ffff097224 */ /* 0x000fe200078e0014 */
[----:B------:R0:W-:Y:S01]  /*65e0*/  STL [R1+0x50c], R0 ;  /* 0x00050c0001007387 */ /* 0x0001e20000100800 */
[----:B------:R-:W-:Y:S01]  /*65f0*/  @!P5 IMAD.IADD R4, R4, 0x1, -R11 ;  /* 0x000000010404d824 */ /* 0x000fe200078e0a0b */
[----:B------:R-:W-:Y:S01]  /*6600*/  ISETP.GE.AND P5, PT, R10, RZ, PT ;  /* 0x000000ff0a00720c */ /* 0x000fe20003fa6270 */
[----:B------:R-:W-:-:S04]  /*6610*/  IMAD.HI.U32 R10, R13, R9, RZ ;  /* 0x000000090d0a7227 */ /* 0x000fc800078e00ff */
[----:B------:R-:W-:Y:S01]  /*6620*/  @!P3 IMAD.IADD R3, R3, 0x1, -R11 ;  /* 0x000000010303b824 */ /* 0x000fe200078e0a0b */
[----:B------:R-:W-:Y:S01]  /*6630*/  ISETP.GE.AND P3, PT, R7, RZ, PT ;  /* 0x000000ff0700720c */ /* 0x000fe20003f66270 */
[----:B------:R-:W-:-:S04]  /*6640*/  IMAD.HI.U32 R7, R13, R6, RZ ;  /* 0x000000060d077227 */ /* 0x000fc800078e00ff */
[----:B0-----:R-:W-:Y:S02]  /*6650*/  IMAD.MOV.U32 R0, RZ, RZ, R15 ;  /* 0x000000ffff007224 */ /* 0x001fe400078e000f */
[----:B------:R-:W-:Y:S02]  /*6660*/  IMAD.MOV R10, RZ, RZ, -R10 ;  /* 0x000000ffff0a7224 */ /* 0x000fe400078e0a0a */
[----:B------:R-:W-:Y:S01]  /*6670*/  @!P1 IMAD.IADD R19, R19, 0x1, -R11 ;  /* 0x0000000113139824 */ /* 0x000fe200078e0a0b */
[----:B------:R-:W-:Y:S01]  /*6680*/  ISETP.GE.AND P1, PT, R8, RZ, PT ;  /* 0x000000ff0800720c */ /* 0x000fe20003f26270 */
[----:B------:R-:W-:Y:S02]  /*6690*/  @!P0 IMAD.MOV R0, RZ, RZ, -R0 ;  /* 0x000000ffff008224 */ /* 0x000fe400078e0a00 */
[----:B------:R-:W-:Y:S01]  /*66a0*/  IMAD.MOV R7, RZ, RZ, -R7 ;  /* 0x000000ffff077224 */ /* 0x000fe200078e0a07 */
[C---:B------:R-:W-:Y:S01]  /*66b0*/  ISETP.GT.U32.AND P0, PT, R11.reuse, R19, PT ;  /* 0x000000130b00720c */ /* 0x040fe20003f04070 */
[----:B------:R-:W-:Y:S01]  /*66c0*/  @!P6 IMAD.IADD R16, R16, 0x1, -R11 ;  /* 0x000000011010e824 */ /* 0x000fe200078e0a0b */
[----:B------:R0:W-:Y:S01]  /*66d0*/  STL [R1+0x524], R0 ;  /* 0x0005240001007387 */ /* 0x0001e20000100800 */
[C---:B------:R-:W-:Y:S01]  /*66e0*/  IMAD R9, R11.reuse, R10, R9 ;  /* 0x0000000a0b097224 */ /* 0x040fe200078e0209 */
[----:B------:R-:W-:Y:S01]  /*66f0*/  ISETP.GE.AND P6, PT, R18, RZ, PT ;  /* 0x000000ff1200720c */ /* 0x000fe20003fc6270 */
[----:B------:R-:W-:Y:S01]  /*6700*/  IMAD.MOV.U32 R8, RZ, RZ, R4 ;  /* 0x000000ffff087224 */ /* 0x000fe200078e0004 */
[C---:B------:R-:W-:Y:S01]  /*6710*/  LOP3.LUT R10, R14.reuse, 0xfc, RZ, 0xfc, !PT ;  /* 0x000000fc0e0a7812 */ /* 0x040fe200078efcff */
[----:B------:R-:W-:Y:S01]  /*6720*/  @!P4 IMAD.MOV R26, RZ, RZ, -R26 ;  /* 0x000000ffff1ac224 */ /* 0x000fe200078e0a1a */
[C---:B------:R-:W-:Y:S01]  /*6730*/  ISETP.GT.U32.AND P4, PT, R11.reuse, R16, PT ;  /* 0x000000100b00720c */ /* 0x040fe20003f84070 */
[C---:B------:R-:W-:Y:S01]  /*6740*/  IMAD R4, R11.reuse, R7, R6 ;  /* 0x000000070b047224 */ /* 0x040fe200078e0206 */
[C---:B------:R-:W-:Y:S01]  /*6750*/  LOP3.LUT R6, R14.reuse, 0xf6, RZ, 0xfc, !PT ;  /* 0x000000f60e067812 */ /* 0x040fe200078efcff */
[----:B------:R-:W-:Y:S01]  /*6760*/  @!P2 IMAD.MOV R8, RZ, RZ, -R8 ;  /* 0x000000ffff08a224 */ /* 0x000fe200078e0a08 */
[----:B------:R-:W-:Y:S01]  /*6770*/  ISETP.GT.U32.AND P2, PT, R11, R9, PT ;  /* 0x000000090b00720c */ /* 0x000fe20003f44070 */
[----:B0-----:R-:W-:Y:S01]  /*6780*/  IMAD.MOV.U32 R0, RZ, RZ, R3 ;  /* 0x000000ffff007224 */ /* 0x001fe200078e0003 */
[----:B------:R-:W-:Y:S01]  /*6790*/  LOP3.LUT R3, R14, 0xf8, RZ, 0xfc, !PT ;  /* 0x000000f80e037812 */ /* 0x000fe200078efcff */
[--C-:B------:R-:W-:Y:S01]  /*67a0*/  @!P0 IMAD.IADD R19, R19, 0x1, -R11.reuse ;  /* 0x0000000113138824 */ /* 0x100fe200078e0a0b */
[----:B------:R0:W-:Y:S01]  /*67b0*/  STL [R1+0x1b0], R8 ;  /* 0x0001b00801007387 */ /* 0x0001e20000100800 */
[----:B------:R-:W-:Y:S01]  /*67c0*/  @!P5 IMAD.MOV R0, RZ, RZ, -R0 ;  /* 0x000000ffff00d224 */ /* 0x000fe200078e0a00 */
[----:B------:R-:W-:Y:S01]  /*67d0*/  ISETP.GT.U32.AND P5, PT, R11, R4, PT ;  /* 0x000000040b00720c */ /* 0x000fe20003fa4070 */
[----:B------:R-:W-:Y:S01]  /*67e0*/  VIADD R15, R12, 0xfe ;  /* 0x000000fe0c0f7836 */ /* 0x000fe20000000000 */
[----:B------:R-:W-:Y:S01]  /*67f0*/  IABS R7, R3 ;  /* 0x0000000300077213 */ /* 0x000fe20000000000 */
[--C-:B------:R-:W-:Y:S01]  /*6800*/  @!P4 IMAD.IADD R16, R16, 0x1, -R11.reuse ;  /* 0x000000011010c824 */ /* 0x100fe200078e0a0b */
[----:B------:R-:W-:Y:S01]  /*6810*/  ISETP.GE.AND P4, PT, R6, RZ, PT ;  /* 0x000000ff0600720c */ /* 0x000fe20003f86270 */
[----:B------:R1:W-:Y:S01]  /*6820*/  STL [R1+0x52c], R0 ;  /* 0x00052c0001007387 */ /* 0x0003e20000100800 */
[----:B------:R-:W-:Y:S01]  /*6830*/  ISETP.GE.AND P0, PT, R17, RZ, PT ;  /* 0x000000ff1100720c */ /* 0x000fe20003f06270 */
[----:B------:R-:W-:Y:S01]  /*6840*/  @!P2 IMAD.IADD R9, R9, 0x1, -R11 ;  /* 0x000000010909a824 */ /* 0x000fe200078e0a0b */
[----:B0-----:R-:W-:-:S02]  /*6850*/  IABS R8, R6 ;  /* 0x0000000600087213 */ /* 0x001fc40000000000 */
[----:B------:R-:W-:Y:S01]  /*6860*/  ISETP.GE.AND P2, PT, R3, RZ, PT ;  /* 0x000000ff0300720c */ /* 0x000fe20003f46270 */
[----:B------:R-:W-:Y:S01]  /*6870*/  IMAD.HI.U32 R3, R13, R7, RZ ;  /* 0x000000070d037227 */ /* 0x000fe200078e00ff */
[----:B------:R-:W-:-:S03]  /*6880*/  LOP3.LUT R18, R14, 0x104, RZ, 0xfc, !PT ;  /* 0x000001040e127812 */ /* 0x000fc600078efcff */
[----:B------:R-:W-:Y:S01]  /*6890*/  IMAD.MOV.U32 R6, RZ, RZ, R8 ;  /* 0x000000ffff067224 */ /* 0x000fe200078e0008 */
[----:B------:R-:W-:Y:S01]  /*68a0*/  IABS R21, R18 ;  /* 0x0000001200157213 */ /* 0x000fe20000000000 */
[----:B------:R-:W-:Y:S01]  /*68b0*/  @!P5 IMAD.IADD R4, R4, 0x1, -R11 ;  /* 0x000000010404d824 */ /* 0x000fe200078e0a0b */
[----:B------:R-:W-:Y:S01]  /*68c0*/  ISETP.GT.U32.AND P5, PT, R11, R9, PT ;  /* 0x000000090b00720c */ /* 0x000fe20003fa4070 */
[----:B------:R-:W-:-:S04]  /*68d0*/  IMAD.HI.U32 R8, R13, R6, RZ ;  /* 0x000000060d087227 */ /* 0x000fc800078e00ff */
[----:B------:R-:W-:Y:S02]  /*68e0*/  IMAD.MOV R8, RZ, RZ, -R8 ;  /* 0x000000ffff087224 */ /* 0x000fe400078e0a08 */
[----:B-1----:R-:W-:Y:S02]  /*68f0*/  IMAD.MOV.U32 R0, RZ, RZ, R19 ;  /* 0x000000ffff007224 */ /* 0x002fe400078e0013 */
[C---:B------:R-:W-:Y:S02]  /*6900*/  IMAD R6, R11.reuse, R8, R6 ;  /* 0x000000080b067224 */ /* 0x040fe400078e0206 */
[----:B------:R-:W-:Y:S01]  /*6910*/  @!P3 IMAD.MOV R0, RZ, RZ, -R0 ;  /* 0x000000ffff00b224 */ /* 0x000fe200078e0a00 */
[----:B------:R-:W-:Y:S01]  /*6920*/  ISETP.GT.U32.AND P3, PT, R11, R4, PT ;  /* 0x000000040b00720c */ /* 0x000fe20003f64070 */
[----:B------:R-:W-:Y:S01]  /*6930*/  @!P5 IMAD.IADD R9, R9, 0x1, -R11 ;  /* 0x000000010909d824 */ /* 0x000fe200078e0a0b */
[----:B------:R-:W-:Y:S01]  /*6940*/  ISETP.GT.U32.AND P5, PT, R11, R6, PT ;  /* 0x000000060b00720c */ /* 0x000fe20003fa4070 */
[----:B------:R-:W-:Y:S01]  /*6950*/  IMAD.MOV R3, RZ, RZ, -R3 ;  /* 0x000000ffff037224 */ /* 0x000fe200078e0a03 */
[----:B------:R0:W-:Y:S01]  /*6960*/  STL [R1+0x544], R0 ;  /* 0x0005440001007387 */ /* 0x0001e20000100800 */
[----:B------:R-:W-:-:S02]  /*6970*/  IMAD.MOV.U32 R17, RZ, RZ, R9 ;  /* 0x000000ffff117224 */ /* 0x000fc400078e0009 */
[----:B------:R-:W-:Y:S01]  /*6980*/  IMAD R7, R11, R3, R7 ;  /* 0x000000030b077224 */ /* 0x000fe200078e0207 */
[----:B------:R-:W-:Y:S01]  /*6990*/  LOP3.LUT R3, R14, 0x100, RZ, 0xfc, !PT ;  /* 0x000001000e037812 */ /* 0x000fe200078efcff */
[----:B------:R-:W-:-:S03]  /*69a0*/  @!P6 IMAD.MOV R17, RZ, RZ, -R17 ;  /* 0x000000ffff11e224 */ /* 0x000fc600078e0a11 */
[C---:B------:R-:W-:Y:S01]  /*69b0*/  ISETP.GT.U32.AND P6, PT, R11.reuse, R7, PT ;  /* 0x000000070b00720c */ /* 0x040fe20003fc4070 */
[--C-:B------:R-:W-:Y:S01]  /*69c0*/  @!P3 IMAD.IADD R4, R4, 0x1, -R11.reuse ;  /* 0x000000010404b824 */ /* 0x100fe200078e0a0b */
[----:B------:R-:W-:Y:S01]  /*69d0*/  ISETP.GE.AND P3, PT, R10, RZ, PT ;  /* 0x000000ff0a00720c */ /* 0x000fe20003f66270 */
[----:B0-----:R-:W-:Y:S01]  /*69e0*/  IMAD.MOV.U32 R0, RZ, RZ, R16 ;  /* 0x000000ffff007224 */ /* 0x001fe200078e0010 */
[----:B------:R-:W-:Y:S01]  /*69f0*/  LOP3.LUT R16, R14, 0xfa, RZ, 0xfc, !PT ;  /* 0x000000fa0e107812 */ /* 0x000fe200078efcff */
[--C-:B------:R-:W-:Y:S01]  /*6a00*/  @!P5 IMAD.IADD R6, R6, 0x1, -R11.reuse ;  /* 0x000000010606d824 */ /* 0x100fe200078e0a0b */
[----:B------:R-:W-:Y:S01]  /*6a10*/  IABS R10, R10 ;  /* 0x0000000a000a7213 */ /* 0x000fe20000000000 */
[----:B------:R-:W-:Y:S01]  /*6a20*/  @!P1 IMAD.MOV R0, RZ, RZ, -R0 ;  /* 0x000000ffff009224 */ /* 0x000fe200078e0a00 */
[----:B------:R-:W-:Y:S02]  /*6a30*/  ISETP.GE.AND P1, PT, R16, RZ, PT ;  /* 0x000000ff1000720c */ /* 0x000fe40003f26270 */
[----:B------:R-:W-:Y:S01]  /*6a40*/  IABS R16, R16 ;  /* 0x0000001000107213 */ /* 0x000fe20000000000 */
[----:B------:R-:W-:Y:S01]  /*6a50*/  IMAD.MOV.U32 R9, RZ, RZ, R10 ;  /* 0x000000ffff097224 */ /* 0x000fe200078e000a */
[----:B------:R0:W-:Y:S01]  /*6a60*/  STL [R1+0x1b4], R0 ;  /* 0x0001b40001007387 */ /* 0x0001e20000100800 */
[----:B------:R-:W-:Y:S01]  /*6a70*/  ISETP.GT.U32.AND P5, PT, R11, R6, PT ;  /* 0x000000060b00720c */ /* 0x000fe20003fa4070 */
[----:B------:R-:W-:Y:S01]  /*6a80*/  @!P6 IMAD.IADD R7, R7, 0x1, -R11 ;  /* 0x000000010707e824 */ /* 0x000fe200078e0a0b */
[----:B------:R-:W-:Y:S01]  /*6a90*/  IABS R10, R3 ;  /* 0x00000003000a7213 */ /* 0x000fe20000000000 */
[----:B------:R-:W-:Y:S01]  /*6aa0*/  IMAD.HI.U32 R8, R13, R16, RZ ;  /* 0x000000100d087227 */ /* 0x000fe200078e00ff */
[----:B------:R1:W-:Y:S02]  /*6ab0*/  STL [R1+0x1b8], R17 ;  /* 0x0001b81101007387 */ /* 0x0003e40000100800 */
[----:B------:R-:W-:Y:S01]  /*6ac0*/  ISETP.GT.U32.AND P6, PT, R11, R7, PT ;  /* 0x000000070b00720c */ /* 0x000fe20003fc4070 */
[----:B------:R-:W-:-:S02]  /*6ad0*/  IMAD.MOV R8, RZ, RZ, -R8 ;  /* 0x000000ffff087224 */ /* 0x000fc400078e0a08 */
[----:B0-----:R-:W-:Y:S02]  /*6ae0*/  IMAD.MOV.U32 R0, RZ, RZ, R4 ;  /* 0x000000ffff007224 */ /* 0x001fe400078e0004 */
[----:B------:R-:W-:Y:S02]  /*6af0*/  IMAD R16, R11, R8, R16 ;  /* 0x000000080b107224 */ /* 0x000fe400078e0210 */
[----:B------:R-:W-:Y:S01]  /*6b00*/  @!P0 IMAD.MOV R0, RZ, RZ, -R0 ;  /* 0x000000ffff008224 */ /* 0x000fe200078e0a00 */
[----:B------:R-:W-:Y:S01]  /*6b10*/  ISETP.GE.AND P0, PT, R15, RZ, PT ;  /* 0x000000ff0f00720c */ /* 0x000fe20003f06270 */
[----:B------:R-:W-:Y:S01]  /*6b20*/  @!P5 IMAD.IADD R6, R6, 0x1, -R11 ;  /* 0x000000010606d824 */ /* 0x000fe200078e0a0b */
[----:B------:R-:W-:Y:S01]  /*6b30*/  IABS R15, R15 ;  /* 0x0000000f000f7213 */ /* 0x000fe20000000000 */
[----:B------:R-:W-:Y:S01]  /*6b40*/  IMAD.HI.U32 R4, R13, R9, RZ ;  /* 0x000000090d047227 */ /* 0x000fe200078e00ff */
[----:B------:R-:W-:Y:S01]  /*6b50*/  ISETP.GT.U32.AND P5, PT, R11, R16, PT ;  /* 0x000000100b00720c */ /* 0x000fe20003fa4070 */
[----:B------:R0:W-:Y:S02]  /*6b60*/  STL [R1+0x54c], R0 ;  /* 0x00054c0001007387 */ /* 0x0001e40000100800 */
[----:B-1----:R-:W-:-:S04]  /*6b70*/  IMAD.HI.U32 R17, R13, R15, RZ ;  /* 0x0000000f0d117227 */ /* 0x002fc800078e00ff */
[----:B------:R-:W-:-:S04]  /*6b80*/  IMAD.HI.U32 R8, R13, R10, RZ ;  /* 0x0000000a0d087227 */ /* 0x000fc800078e00ff */
[----:B------:R-:W-:Y:S02]  /*6b90*/  IMAD.MOV R17, RZ, RZ, -R17 ;  /* 0x000000ffff117224 */ /* 0x000fe400078e0a11 */
[----:B------:R-:W-:Y:S02]  /*6ba0*/  IMAD.MOV R4, RZ, RZ, -R4 ;  /* 0x000000ffff047224 */ /* 0x000fe400078e0a04 */
[----:B------:R-:W-:Y:S02]  /*6bb0*/  IMAD.MOV R8, RZ, RZ, -R8 ;  /* 0x000000ffff087224 */ /* 0x000fe400078e0a08 */
[C---:B------:R-:W-:Y:S02]  /*6bc0*/  IMAD R15, R11.reuse, R17, R15 ;  /* 0x000000110b0f7224 */ /* 0x040fe400078e020f */
[----:B------:R-:W-:Y:S01]  /*6bd0*/  IMAD R9, R11, R4, R9 ;  /* 0x000000040b097224 */ /* 0x000fe200078e0209 */
[----:B------:R-:W-:Y:S01]  /*6be0*/  IABS R4, R22 ;  /* 0x0000001600047213 */ /* 0x000fe20000000000 */
[----:B0-----:R-:W-:-:S02]  /*6bf0*/  IMAD.MOV.U32 R0, RZ, RZ, R6 ;  /* 0x000000ffff007224 */ /* 0x001fc400078e0006 */
[----:B------:R-:W-:Y:S01]  /*6c00*/  IMAD R10, R11, R8, R10 ;  /* 0x000000080b0a7224 */ /* 0x000fe200078e020a */
[----:B------:R-:W-:Y:S01]  /*6c10*/  LOP3.LUT R8, R14, 0x106, RZ, 0xfc, !PT ;  /* 0x000001060e087812 */ /* 0x000fe200078efcff */
[--C-:B------:R-:W-:Y:S01]  /*6c20*/  @!P6 IMAD.IADD R7, R7, 0x1, -R11.reuse ;  /* 0x000000010707e824 */ /* 0x100fe200078e0a0b */
[C---:B------:R-:W-:Y:S01]  /*6c30*/  ISETP.GT.U32.AND P6, PT, R11.reuse, R15, PT ;  /* 0x0000000f0b00720c */ /* 0x040fe20003fc4070 */
[----:B------:R-:W-:Y:S01]  /*6c40*/  @!P4 IMAD.MOV R0, RZ, RZ, -R0 ;  /* 0x000000ffff00c224 */ /* 0x000fe200078e0a00 */
[C---:B------:R-:W-:Y:S01]  /*6c50*/  ISETP.GT.U32.AND P4, PT, R11.reuse, R9, PT ;  /* 0x000000090b00720c */ /* 0x040fe20003f84070 */
[----:B------:R-:W-:Y:S01]  /*6c60*/  @!P5 IMAD.IADD R16, R16, 0x1, -R11 ;  /* 0x000000011010d824 */ /* 0x000fe200078e0a0b */
[----:B------:R-:W-:Y:S01]  /*6c70*/  ISETP.GT.U32.AND P5, PT, R11, R10, PT ;  /* 0x0000000a0b00720c */ /* 0x000fe20003fa4070 */
[----:B------:R-:W-:Y:S01]  /*6c80*/  IMAD.HI.U32 R6, R13, R4, RZ ;  /* 0x000000040d067227 */ /* 0x000fe200078e00ff */
[----:B------:R0:W-:Y:S01]  /*6c90*/  STL [R1+0x564], R0 ;  /* 0x0005640001007387 */ /* 0x0001e20000100800 */
[----:B------:R-:W-:-:S02]  /*6ca0*/  IABS R19, R8 ;  /* 0x0000000800137213 */ /* 0x000fc40000000000 */
[----:B------:R-:W-:-:S03]  /*6cb0*/  IMAD.MOV R6, RZ, RZ, -R6 ;  /* 0x000000ffff067224 */ /* 0x000fc600078e0a06 */
[----:B------:R-:W-:-:S04]  /*6cc0*/  IMAD.HI.U32 R17, R13, R19, RZ ;  /* 0x000000130d117227 */ /* 0x000fc800078e00ff */
[--C-:B------:R-:W-:Y:S02]  /*6cd0*/  @!P6 IMAD.IADD R15, R15, 0x1, -R11.reuse ;  /* 0x000000010f0fe824 */ /* 0x100fe400078e0a0b */
[--C-:B------:R-:W-:Y:S01]  /*6ce0*/  @!P4 IMAD.IADD R9, R9, 0x1, -R11.reuse ;  /* 0x000000010909c824 */ /* 0x100fe200078e0a0b */
[C---:B------:R-:W-:Y:S01]  /*6cf0*/  ISETP.GT.U32.AND P4, PT, R11.reuse, R16, PT ;  /* 0x000000100b00720c */ /* 0x040fe20003f84070 */
[----:B------:R-:W-:Y:S01]  /*6d00*/  @!P5 IMAD.IADD R10, R10, 0x1, -R11 ;  /* 0x000000010a0ad824 */ /* 0x000fe200078e0a0b */
[C---:B------:R-:W-:Y:S01]  /*6d10*/  ISETP.GT.U32.AND P5, PT, R11.reuse, R15, PT ;  /* 0x0000000f0b00720c */ /* 0x040fe20003fa4070 */
[----:B0-----:R-:W-:Y:S01]  /*6d20*/  IMAD.MOV.U32 R0, RZ, RZ, R7 ;  /* 0x000000ffff007224 */ /* 0x001fe200078e0007 */
[----:B------:R-:W-:Y:S01]  /*6d30*/  ISETP.GT.U32.AND P6, PT, R11, R9, PT ;  /* 0x000000090b00720c */ /* 0x000fe20003fc4070 */
[----:B------:R-:W-:-:S04]  /*6d40*/  IMAD.HI.U32 R7, R13, R21, RZ ;  /* 0x000000150d077227 */ /* 0x000fc800078e00ff */
[----:B------:R-:W-:Y:S02]  /*6d50*/  IMAD.MOV R7, RZ, RZ, -R7 ;  /* 0x000000ffff077224 */ /* 0x000fe400078e0a07 */
[----:B------:R-:W-:Y:S01]  /*6d60*/  @!P2 IMAD.MOV R0, RZ, RZ, -R0 ;  /* 0x000000ffff00a224 */ /* 0x000fe200078e0a00 */
[C---:B------:R-:W-:Y:S01]  /*6d70*/  ISETP.GT.U32.AND P2, PT, R11.reuse, R10, PT ;  /* 0x0000000a0b00720c */ /* 0x040fe20003f44070 */
[C---:B------:R-:W-:Y:S01]  /*6d80*/  IMAD R4, R11.reuse, R6, R4 ;  /* 0x000000060b047224 */ /* 0x040fe200078e0204 */
[----:B------:R-:W-:Y:S01]  /*6d90*/  LOP3.LUT R6, R14, 0x108, RZ, 0xfc, !PT ;  /* 0x000001080e067812 */ /* 0x000fe200078efcff */
[C---:B------:R-:W-:Y:S01]  /*6da0*/  IMAD R21, R11.reuse, R7, R21 ;  /* 0x000000070b157224 */ /* 0x040fe200078e0215 */
[----:B------:R0:W-:Y:S01]  /*6db0*/  STL [R1+0x1bc], R0 ;  /* 0x0001bc0001007387 */ /* 0x0001e20000100800 */
[--C-:B------:R-:W-:Y:S01]  /*6dc0*/  @!P4 IMAD.IADD R16, R16, 0x1, -R11.reuse ;  /* 0x000000011010c824 */ /* 0x100fe200078e0a0b */
[----:B------:R-:W-:Y:S01]  /*6dd0*/  ISETP.GT.U32.AND P4, PT, R11, R4, PT ;  /* 0x000000040b00720c */ /* 0x000fe20003f84070 */
[--C-:B------:R-:W-:Y:S01]  /*6de0*/  @!P5 IMAD.IADD R15, R15, 0x1, -R11.reuse ;  /* 0x000000010f0fd824 */ /* 0x100fe200078e0a0b */
[----:B------:R-:W-:Y:S01]  /*6df0*/  ISETP.GT.U32.AND P5, PT, R11, R21, PT ;  /* 0x000000150b00720c */ /* 0x000fe20003fa4070 */
[--C-:B------:R-:W-:Y:S01]  /*6e00*/  @!P6 IMAD.IADD R9, R9, 0x1, -R11.reuse ;  /* 0x000000010909e824 */ /* 0x100fe200078e0a0b */
[----:B------:R-:W-:Y:S01]  /*6e10*/  ISETP.GE.AND P6, PT, R3, RZ, PT ;  /* 0x000000ff0300720c */ /* 0x000fe20003fc6270 */
[----:B------:R-:W-:Y:S01]  /*6e20*/  IMAD.MOV.U32 R23, RZ, RZ, R16 ;  /* 0x000000ffff177224 */ /* 0x000fe200078e0010 */
[----:B------:R-:W-:Y:S01]  /*6e30*/  LOP3.LUT R3, R14, 0x10a, RZ, 0xfc, !PT ;  /* 0x0000010a0e037812 */ /* 0x000fe200078efcff */
[----:B------:R-:W-:Y:S01]  /*6e40*/  @!P2 IMAD.IADD R10, R10, 0x1, -R11 ;  /* 0x000000010a0aa824 */ /* 0x000fe200078e0a0b */
[----:B------:R-:W-:Y:S01]  /*6e50*/  IABS R20, R6 ;  /* 0x0000000600147213 */ /* 0x000fe20000000000 */
[----:B0-----:R-:W-:Y:S01]  /*6e60*/  IMAD.MOV.U32 R0, RZ, RZ, R9 ;  /* 0x000000ffff007224 */ /* 0x001fe200078e0009 */
[----:B------:R-:W-:Y:S01]  /*6e70*/  ISETP.GE.AND P2, PT, R22, RZ, PT ;  /* 0x000000ff1600720c */ /* 0x000fe20003f46270 */
[----:B------:R-:W-:Y:S01]  /*6e80*/  @!P1 IMAD.MOV R23, RZ, RZ, -R23 ;  /* 0x000000ffff179224 */ /* 0x000fe200078e0a17 */
[----:B------:R-:W-:Y:S01]  /*6e90*/  IABS R22, R3 ;  /* 0x0000000300167213 */ /* 0x000fe20000000000 */
[----:B------:R-:W-:-:S03]  /*6ea0*/  IMAD.HI.U32 R7, R13, R20, RZ ;  /* 0x000000140d077227 */ /* 0x000fc600078e00ff */
[----:B------:R-:W-:Y:S01]  /*6eb0*/  STL [R1+0x1ec], R23 ;  /* 0x0001ec1701007387 */ /* 0x000fe20000100800 */
[--C-:B------:R-:W-:Y:S01]  /*6ec0*/  @!P4 IMAD.IADD R4, R4, 0x1, -R11.reuse ;  /* 0x000000010404c824 */ /* 0x100fe200078e0a0b */
[----:B------:R-:W-:Y:S01]  /*6ed0*/  ISETP.GE.AND P4, PT, R18, RZ, PT ;  /* 0x000000ff1200720c */ /* 0x000fe20003f86270 */
[----:B------:R-:W-:Y:S02]  /*6ee0*/  @!P5 IMAD.IADD R21, R21, 0x1, -R11 ;  /* 0x000000011515d824 */ /* 0x000fe400078e0a0b */
[----:B------:R-:W-:Y:S01]  /*6ef0*/  IMAD.MOV.U32 R18, RZ, RZ, R22 ;  /* 0x000000ffff127224 */ /* 0x000fe200078e0016 */
[C---:B------:R-:W-:Y:S01]  /*6f00*/  ISETP.GT.U32.AND P1, PT, R11.reuse, R4, PT ;  /* 0x000000040b00720c */ /* 0x040fe20003f24070 */
[----:B------:R-:W-:Y:S01]  /*6f10*/  @!P3 IMAD.MOV R0, RZ, RZ, -R0 ;  /* 0x000000ffff00b224 */ /* 0x000fe200078e0a00 */
[----:B------:R-:W-:Y:S01]  /*6f20*/  ISETP.GT.U32.AND P5, PT, R11, R21, PT ;  /* 0x000000150b00720c */ /* 0x000fe20003fa4070 */
[----:B------:R-:W-:Y:S02]  /*6f30*/  IMAD.MOV R7, RZ, RZ, -R7 ;  /* 0x000000ffff077224 */ /* 0x000fe400078e0a07 */
[----:B------:R-:W-:Y:S01]  /*6f40*/  IMAD.HI.U32 R16, R13, R18, RZ ;  /* 0x000000120d107227 */ /* 0x000fe200078e00ff */
[----:B------:R0:W-:Y:S03]  /*6f50*/  STL [R1+0x56c], R0 ;  /* 0x00056c0001007387 */ /* 0x0001e60000100800 */
[----:B------:R-:W-:Y:S01]  /*6f60*/  IMAD R20, R11, R7, R20 ;  /* 0x000000070b147224 */ /* 0x000fe200078e0214 */
[----:B------:R-:W-:Y:S01]  /*6f70*/  LOP3.LUT R7, R14, 0x10c, RZ, 0xfc, !PT ;  /* 0x0000010c0e077812 */ /* 0x000fe200078efcff */
[----:B------:R-:W-:-:S02]  /*6f80*/  IMAD.MOV R16, RZ, RZ, -R16 ;  /* 0x000000ffff107224 */ /* 0x000fc400078e0a10 */
[----:B------:R-:W-:Y:S02]  /*6f90*/  IMAD.MOV R17, RZ, RZ, -R17 ;  /* 0x000000ffff117224 */ /* 0x000fe400078e0a11 */
[C---:B------:R-:W-:Y:S02]  /*6fa0*/  IMAD R18, R11.reuse, R16, R18 ;  /* 0x000000100b127224 */ /* 0x040fe400078e0212 */
[----:B0-----:R-:W-:Y:S01]  /*6fb0*/  IMAD.MOV.U32 R0, RZ, RZ, R10 ;  /* 0x000000ffff007224 */ /* 0x001fe200078e000a */
[----:B------:R-:W-:Y:S01]  /*6fc0*/  LOP3.LUT R10, R14, 0x112, RZ, 0xfc, !PT ;  /* 0x000001120e0a7812 */ /* 0x000fe200078efcff */
[----:B------:R-:W-:Y:S02]  /*6fd0*/  IMAD.MOV.U32 R9, RZ, RZ, R15 ;  /* 0x000000ffff097224 */ /* 0x000fe400078e000f */
[----:B------:R-:W-:Y:S01]  /*6fe0*/  @!P6 IMAD.MOV R0, RZ, RZ, -R0 ;  /* 0x000000ffff00e224 */ /* 0x000fe200078e0a00 */
[C---:B------:R-:W-:Y:S01]  /*6ff0*/  ISETP.GT.U32.AND P6, PT, R11.reuse, R20, PT ;  /* 0x000000140b00720c */ /* 0x040fe20003fc4070 */
[----:B------:R-:W-:-:S02]  /*7000*/  IMAD R19, R11, R17, R19 ;  /* 0x000000110b137224 */ /* 0x000fc400078e0213 */
[----:B------:R-:W-:Y:S01]  /*7010*/  @!P5 IMAD.IADD R21, R21, 0x1, -R11 ;  /* 0x000000011515d824 */ /* 0x000fe200078e0a0b */
[C---:B------:R-:W-:Y:S01]  /*7020*/  ISETP.GT.U32.AND P5, PT, R11.reuse, R18, PT ;  /* 0x000000120b00720c */ /* 0x040fe20003fa4070 */
[----:B------:R-:W-:Y:S01]  /*7030*/  @!P0 IMAD.MOV R9, RZ, RZ, -R9 ;  /* 0x000000ffff098224 */ /* 0x000fe200078e0a09 */
[----:B------:R-:W-:Y:S01]  /*7040*/  ISETP.GT.U32.AND P3, PT, R11, R19, PT ;  /* 0x000000130b00720c */ /* 0x000fe20003f64070 */
[----:B------:R-:W-:Y:S01]  /*7050*/  @!P1 IMAD.IADD R4, R4, 0x1, -R11 ;  /* 0x0000000104049824 */ /* 0x000fe200078e0a0b */
[----:B------:R-:W-:Y:S01]  /*7060*/  ISETP.GE.AND P0, PT, R8, RZ, PT ;  /* 0x000000ff0800720c */ /* 0x000fe20003f06270 */
[----:B------:R-:W-:Y:S01]  /*7070*/  VIADD R8, R12, 0x10e ;  /* 0x0000010e0c087836 */ /* 0x000fe20000000000 */
[----:B------:R0:W-:Y:S01]  /*7080*/  STL [R1+0x584], R9 ;  /* 0x0005840901007387 */ /* 0x0001e20000100800 */
[----:B------:R-:W-:Y:S01]  /*7090*/  IMAD.MOV.U32 R23, RZ, RZ, R21 ;  /* 0x000000ffff177224 */ /* 0x000fe200078e0015 */
[----:B------:R-:W-:Y:S01]  /*70a0*/  ISETP.GE.AND P1, PT, R6, RZ, PT ;  /* 0x000000ff0600720c */ /* 0x000fe20003f26270 */
[----:B------:R-:W-:Y:S01]  /*70b0*/  @!P6 IMAD.IADD R20, R20, 0x1, -R11 ;  /* 0x000000011414e824 */ /* 0x000fe200078e0a0b */
[----:B------:R1:W-:Y:S01]  /*70c0*/  STL [R1+0x1f0], R0 ;  /* 0x0001f00001007387 */ /* 0x0003e20000100800 */
[----:B------:R-:W-:Y:S01]  /*70d0*/  IABS R15, R8 ;  /* 0x00000008000f7213 */ /* 0x000fe20000000000 */
[----:B------:R-:W-:-:S02]  /*70e0*/  @!P4 IMAD.MOV R23, RZ, RZ, -R23 ;  /* 0x000000ffff17c224 */ /* 0x000fc400078e0a17 */
[--C-:B------:R-:W-:Y:S02]  /*70f0*/  @!P5 IMAD.IADD R18, R18, 0x1, -R11.reuse ;  /* 0x000000011212d824 */ /* 0x100fe400078e0a0b */
[----:B------:R-:W-:Y:S01]  /*7100*/  @!P3 IMAD.IADD R19, R19, 0x1, -R11 ;  /* 0x000000011313b824 */ /* 0x000fe200078e0a0b */
[----:B0-----:R-:W-:Y:S01]  /*7110*/  IABS R9, R7 ;  /* 0x0000000700097213 */ /* 0x001fe20000000000 */
[----:B------:R-:W-:Y:S01]  /*7120*/  IMAD.HI.U32 R16, R13, R15, RZ ;  /* 0x0000000f0d107227 */ /* 0x000fe200078e00ff */
[C---:B------:R-:W-:Y:S02]  /*7130*/  ISETP.GT.U32.AND P5, PT, R11.reuse, R18, PT ;  /* 0x000000120b00720c */ /* 0x040fe40003fa4070 */
[----:B------:R-:W-:Y:S01]  /*7140*/  ISETP.GT.U32.AND P6, PT, R11, R19, PT ;  /* 0x000000130b00720c */ /* 0x000fe20003fc4070 */
[----:B-1----:R-:W-:Y:S01]  /*7150*/  IMAD.MOV.U32 R0, RZ, RZ, R4 ;  /* 0x000000ffff007224 */ /* 0x002fe200078e0004 */
[----:B------:R-:W-:Y:S01]  /*7160*/  ISETP.GE.AND P3, PT, R3, RZ, PT ;  /* 0x000000ff0300720c */ /* 0x000fe20003f66270 */
[----:B------:R-:W-:Y:S01]  /*7170*/  IMAD.HI.U32 R4, R13, R9, RZ ;  /* 0x000000090d047227 */ /* 0x000fe200078e00ff */
[----:B------:R-:W-:-:S03]  /*7180*/  LOP3.LUT R3, R14, 0x110, RZ, 0xfc, !PT ;  /* 0x000001100e037812 */ /* 0x000fc600078efcff */
[----:B------:R-:W-:Y:S01]  /*7190*/  @!P2 IMAD.MOV R0, RZ, RZ, -R0 ;  /* 0x000000ffff00a224 */ /* 0x000fe200078e0a00 */
[C---:B------:R-:W-:Y:S01]  /*71a0*/  ISETP.GT.U32.AND P2, PT, R11.reuse, R20, PT ;  /* 0x000000140b00720c */ /* 0x040fe20003f44070 */
[----:B------:R-:W-:Y:S01]  /*71b0*/  IMAD.MOV R16, RZ, RZ, -R16 ;  /* 0x000000ffff107224 */ /* 0x000fe200078e0a10 */
[----:B------:R-:W-:Y:S01]  /*71c0*/  IABS R6, R3 ;  /* 0x0000000300067213 */ /* 0x000fe20000000000 */
[----:B------:R-:W-:Y:S01]  /*71d0*/  IMAD.MOV R4, RZ, RZ, -R4 ;  /* 0x000000ffff047224 */ /* 0x000fe200078e0a04 */
[----:B------:R0:W-:Y:S01]  /*71e0*/  STL [R1+0x1f4], R0 ;  /* 0x0001f40001007387 */ /* 0x0001e20000100800 */
[----:B------:R-:W-:Y:S02]  /*71f0*/  @!P5 IMAD.IADD R18, R18, 0x1, -R11 ;  /* 0x000000011212d824 */ /* 0x000fe400078e0a0b */
[----:B------:R-:W-:Y:S01]  /*7200*/  IMAD R9, R11, R4, R9 ;  /* 0x000000040b097224 */ /* 0x000fe200078e0209 */
[----:B------:R-:W-:Y:S01]  /*7210*/  IABS R4, R10 ;  /* 0x0000000a00047213 */ /* 0x000fe20000000000 */
[----:B------:R-:W-:Y:S01]  /*7220*/  @!P6 IMAD.IADD R19, R19, 0x1, -R11 ;  /* 0x000000011313e824 */ /* 0x000fe200078e0a0b */
[----:B------:R1:W-:Y:S01]  /*7230*/  STL [R1+0x58c], R23 ;  /* 0x00058c1701007387 */ /* 0x0003e20000100800 */
[----:B------:R-:W-:Y:S01]  /*7240*/  IMAD.HI.U32 R22, R13, R6, RZ ;  /* 0x000000060d167227 */ /* 0x000fe200078e00ff */
[----:B------:R-:W-:-:S03]  /*7250*/  ISETP.GT.U32.AND P6, PT, R11, R9, PT ;  /* 0x000000090b00720c */ /* 0x000fc60003fc4070 */
[----:B------:R-:W-:Y:S01]  /*7260*/  @!P2 IMAD.IADD R20, R20, 0x1, -R11 ;  /* 0x000000011414a824 */ /* 0x000fe200078e0a0b */
[----:B------:R-:W-:Y:S01]  /*7270*/  ISETP.GE.AND P2, PT, R7, RZ, PT ;  /* 0x000000ff0700720c */ /* 0x000fe20003f46270 */
[----:B------:R-:W-:Y:S01]  /*7280*/  IMAD R7, R11, R16, R15 ;  /* 0x000000100b077224 */ /* 0x000fe200078e020f */
[C---:B------:R-:W-:Y:S01]  /*7290*/  LOP3.LUT R15, R14.reuse, 0x114, RZ, 0xfc, !PT ;  /* 0x000001140e0f7812 */ /* 0x040fe200078efcff */
[----:B0-----:R-:W-:Y:S01]  /*72a0*/  IMAD.MOV.U32 R0, RZ, RZ, R19 ;  /* 0x000000ffff007224 */ /* 0x001fe200078e0013 */
[----:B-1----:R-:W-:Y:S01]  /*72b0*/  LOP3.LUT R23, R14, 0x140, RZ, 0xfc, !PT ;  /* 0x000001400e177812 */ /* 0x002fe200078efcff */
[----:B------:R-:W-:Y:S01]  /*72c0*/  IMAD.HI.U32 R16, R13, R4, RZ ;  /* 0x000000040d107227 */ /* 0x000fe200078e00ff */
[----:B------:R-:W-:Y:S02]  /*72d0*/  ISETP.GT.U32.AND P5, PT, R11, R7, PT ;  /* 0x000000070b00720c */ /* 0x000fe40003fa4070 */
[----:B------:R-:W-:Y:S01]  /*72e0*/  IABS R17, R15 ;  /* 0x0000000f00117213 */ /* 0x000fe20000000000 */
[----:B------:R-:W-:Y:S01]  /*72f0*/  @!P0 IMAD.MOV R0, RZ, RZ, -R0 ;  /* 0x000000ffff008224 */ /* 0x000fe200078e0a00 */
[----:B------:R-:W-:Y:S01]  /*7300*/  IABS R24, R23 ;  /* 0x0000001700187213 */ /* 0x000fe20000000000 */
[----:B------:R-:W-:-:S02]  /*7310*/  IMAD.MOV R16, RZ, RZ, -R16 ;  /* 0x000000ffff107224 */ /* 0x000fc400078e0a10 */
[--C-:B------:R-:W-:Y:S01]  /*7320*/  @!P6 IMAD.IADD R9, R9, 0x1, -R11.reuse ;  /* 0x000000010909e824 */ /* 0x100fe200078e0a0b */
[----:B------:R0:W-:Y:S01]  /*7330*/  STL [R1+0x5a4], R0 ;  /* 0x0005a40001007387 */ /* 0x0001e20000100800 */
[----:B------:R-:W-:Y:S01]  /*7340*/  IMAD.HI.U32 R21, R13, R17, RZ ;  /* 0x000000110d157227 */ /* 0x000fe200078e00ff */
[----:B------:R-:W-:Y:S02]  /*7350*/  ISETP.GE.AND P6, PT, R8, RZ, PT ;  /* 0x000000ff0800720c */ /* 0x000fe40003fc6270 */
[----:B------:R-:W-:Y:S01]  /*7360*/  LOP3.LUT R8, R14, 0x116, RZ, 0xfc, !PT ;  /* 0x000001160e087812 */ /* 0x000fe200078efcff */
[----:B------:R-:W-:Y:S01]  /*7370*/  @!P5 IMAD.IADD R7, R7, 0x1, -R11 ;  /* 0x000000010707d824 */ /* 0x000fe200078e0a0b */
[C---:B------:R-:W-:Y:S01]  /*7380*/  ISETP.GT.U32.AND P5, PT, R11.reuse, R9, PT ;  /* 0x000000090b00720c */ /* 0x040fe20003fa4070 */
[C---:B------:R-:W-:Y:S01]  /*7390*/  IMAD R4, R11.reuse, R16, R4 ;  /* 0x000000100b047224 */ /* 0x040fe200078e0204 */
[----:B------:R-:W-:Y:S01]  /*73a0*/  IABS R16, R8 ;  /* 0x0000000800107213 */ /* 0x000fe20000000000 */
[----:B------:R-:W-:Y:S01]  /*73b0*/  IMAD.MOV R19, RZ, RZ, -R21 ;  /* 0x000000ffff137224 */ /* 0x000fe200078e0a15 */
[----:B------:R-:W-:Y:S01]  /*73c0*/  ISETP.GT.U32.AND P4, PT, R11, R7, PT ;  /* 0x000000070b00720c */ /* 0x000fe20003f84070 */
[----:B0-----:R-:W-:-:S02]  /*73d0*/  IMAD.MOV.U32 R0, RZ, RZ, R18 ;  /* 0x000000ffff007224 */ /* 0x001fc400078e0012 */
[----:B------:R-:W-:Y:S02]  /*73e0*/  IMAD.MOV R22, RZ, RZ, -R22 ;  /* 0x000000ffff167224 */ /* 0x000fe400078e0a16 */
[----:B------:R-:W-:Y:S01]  /*73f0*/  @!P1 IMAD.MOV R20, RZ, RZ, -R20 ;  /* 0x000000ffff149224 */ /* 0x000fe200078e0a14 */
[----:B------:R-:W-:Y:S01]  /*7400*/  ISETP.GE.AND P1, PT, R3, RZ, PT ;  /* 0x000000ff0300720c */ /* 0x000fe20003f26270 */
[----:B------:R-:W-:Y:S01]  /*7410*/  @!P3 IMAD.MOV R0, RZ, RZ, -R0 ;  /* 0x000000ffff00b224 */ /* 0x000fe200078e0a00 */
[C---:B------:R-:W-:Y:S01]  /*7420*/  ISETP.GT.U32.AND P3, PT, R11.reuse, R4, PT ;  /* 0x000000040b00720c */ /* 0x040fe20003f64070 */
[C---:B------:R-:W-:Y:S01]  /*7430*/  IMAD R3, R11.reuse, R19, R17 ;  /* 0x000000130b037224 */ /* 0x040fe200078e0211 */
[----:B------:R-:W-:Y:S01]  /*7440*/  STL [R1+0x1c0], R20 ;  /* 0x0001c01401007387 */ /* 0x000fe20000100800 */
[----:B------:R-:W-:Y:S01]  /*7450*/  IMAD R6, R11, R22, R6 ;  /* 0x000000160b067224 */ /* 0x000fe200078e0206 */
[----:B------:R-:W-:Y:S01]  /*7460*/  LOP3.LUT R17, R14, 0x118, RZ, 0xfc, !PT ;  /* 0x000001180e117812 */ /* 0x000fe200078efcff */
[--C-:B------:R-:W-:Y:S01]  /*7470*/  @!P4 IMAD.IADD R7, R7, 0x1, -R11.reuse ;  /* 0x000000010707c824 */ /* 0x100fe200078e0a0b */
[----:B------:R-:W-:Y:S01]  /*7480*/  ISETP.GT.U32.AND P4, PT, R11, R3, PT ;  /* 0x000000030b00720c */ /* 0x000fe20003f84070 */
[----:B------:R-:W-:Y:S01]  /*7490*/  @!P5 IMAD.IADD R9, R9, 0x1, -R11 ;  /* 0x000000010909d824 */ /* 0x000fe200078e0a0b */
[----:B------:R-:W-:Y:S01]  /*74a0*/  ISETP.GT.U32.AND P0, PT, R11, R6, PT ;  /* 0x000000060b00720c */ /* 0x000fe20003f04070 */
[----:B------:R0:W-:Y:S01]  /*74b0*/  STL [R1+0x1c4], R0 ;  /* 0x0001c40001007387 */ /* 0x0001e20000100800 */
[----:B------:R-:W-:Y:S01]  /*74c0*/  ISETP.GE.AND P5, PT, R10, RZ, PT ;  /* 0x000000ff0a00720c */ /* 0x000fe20003fa6270 */
[----:B------:R-:W-:Y:S01]  /*74d0*/  IMAD.HI.U32 R10, R13, R16, RZ ;  /* 0x000000100d0a7227 */ /* 0x000fe200078e00ff */
[----:B------:R-:W-:-:S03]  /*74e0*/  LOP3.LUT R22, R14, 0x13c, RZ, 0xfc, !PT ;  /* 0x0000013c0e167812 */ /* 0x000fc600078efcff */
[----:B------:R-:W-:Y:S02]  /*74f0*/  @!P3 IMAD.IADD R4, R4, 0x1, -R11 ;  /* 0x000000010404b824 */ /* 0x000fe400078e0a0b */
[----:B------:R-:W-:Y:S02]  /*7500*/  IMAD.MOV R10, RZ, RZ, -R10 ;  /* 0x000000ffff0a7224 */ /* 0x000fe400078e0a0a */
[----:B0-----:R-:W-:Y:S01]  /*7510*/  IMAD.MOV.U32 R0, RZ, RZ, R9 ;  /* 0x000000ffff007224 */ /* 0x001fe200078e0009 */
[----:B------:R-:W-:Y:S01]  /*7520*/  IABS R9, R17 ;  /* 0x0000001100097213 */ /* 0x000fe20000000000 */
[--C-:B------:R-:W-:Y:S02]  /*7530*/  @!P4 IMAD.IADD R3, R3, 0x1, -R11.reuse ;  /* 0x000000010303c824 */ /* 0x100fe400078e0a0b */
[----:B------:R-:W-:Y:S01]  /*7540*/  @!P2 IMAD.MOV R0, RZ, RZ, -R0 ;  /* 0x000000ffff00a224 */ /* 0x000fe200078e0a00 */
[C---:B------:R-:W-:Y:S01]  /*7550*/  ISETP.GT.U32.AND P2, PT, R11.reuse, R4, PT ;  /* 0x000000040b00720c */ /* 0x040fe20003f44070 */
[----:B------:R-:W-:Y:S01]  /*7560*/  @!P0 IMAD.IADD R6, R6, 0x1, -R11 ;  /* 0x0000000106068824 */ /* 0x000fe200078e0a0b */
[C---:B------:R-:W-:Y:S01]  /*7570*/  ISETP.GT.U32.AND P4, PT, R11.reuse, R3, PT ;  /* 0x000000030b00720c */ /* 0x040fe20003f84070 */
[----:B------:R-:W-:Y:S01]  /*7580*/  IMAD R10, R11, R10, R16 ;  /* 0x0000000a0b0a7224 */ /* 0x000fe200078e0210 */
[----:B------:R0:W-:Y:S01]  /*7590*/  STL [R1+0x5ac], R0 ;  /* 0x0005ac0001007387 */ /* 0x0001e20000100800 */
[----:B------:R-:W-:Y:S01]  /*75a0*/  ISETP.GE.AND P0, PT, R15, RZ, PT ;  /* 0x000000ff0f00720c */ /* 0x000fe20003f06270 */
[----:B------:R-:W-:Y:S01]  /*75b0*/  IMAD.HI.U32 R25, R13, R24, RZ ;  /* 0x000000180d197227 */ /* 0x000fe200078e00ff */
[----:B------:R-:W-:-:S02]  /*75c0*/  ISETP.GT.U32.AND P3, PT, R11, R6, PT ;  /* 0x000000060b00720c */ /* 0x000fc40003f64070 */
[----:B------:R-:W-:Y:S01]  /*75d0*/  LOP3.LUT R15, R14, 0x11a, RZ, 0xfc, !PT ;  /* 0x0000011a0e0f7812 */ /* 0x000fe200078efcff */
[----:B------:R-:W-:-:S03]  /*75e0*/  IMAD.MOV R25, RZ, RZ, -R25 ;  /* 0x000000ffff197224 */ /* 0x000fc600078e0a19 */
[----:B------:R-:W-:Y:S01]  /*75f0*/  @!P2 IMAD.IADD R4, R4, 0x1, -R11 ;  /* 0x000000010404a824 */ /* 0x000fe200078e0a0b */
[----:B------:R-:W-:Y:S01]  /*7600*/  ISETP.GE.AND P2, PT, R17, RZ, PT ;  /* 0x000000ff1100720c */ /* 0x000fe20003f46270 */
[----:B0-----:R-:W-:Y:S01]  /*7610*/  IMAD.MOV.U32 R0, RZ, RZ, R7 ;  /* 0x000000ffff007224 */ /* 0x001fe200078e0007 */
[----:B------:R-:W-:Y:S01]  /*7620*/  IABS R16, R15 ;  /* 0x0000000f00107213 */ /* 0x000fe20000000000 */
[----:B------:R-:W-:-:S04]  /*7630*/  IMAD.HI.U32 R7, R13, R9, RZ ;  /* 0x000000090d077227 */ /* 0x000fc800078e00ff */
[----:B------:R-:W-:Y:S02]  /*7640*/  IMAD.MOV R7, RZ, RZ, -R7 ;  /* 0x000000ffff077224 */ /* 0x000fe400078e0a07 */
[----:B------:R-:W-:Y:S02]  /*7650*/  @!P4 IMAD.IADD R3, R3, 0x1, -R11 ;  /* 0x000000010303c824 */ /* 0x000fe400078e0a0b */
[C---:B------:R-:W-:Y:S01]  /*7660*/  IMAD R17, R11.reuse, R7, R9 ;  /* 0x000000070b117224 */ /* 0x040fe200078e0209 */
[----:B------:R-:W-:Y:S01]  /*7670*/  LOP3.LUT R7, R14, 0x11c, RZ, 0xfc, !PT ;  /* 0x0000011c0e077812 */ /* 0x000fe200078efcff */
[----:B------:R-:W-:Y:S01]  /*7680*/  @!P3 IMAD.IADD R6, R6, 0x1, -R11 ;  /* 0x000000010606b824 */ /* 0x000fe200078e0a0b */
[C---:B------:R-:W-:Y:S01]  /*7690*/  ISETP.GT.U32.AND P3, PT, R11.reuse, R10, PT ;  /* 0x0000000a0b00720c */ /* 0x040fe20003f64070 */
[----:B------:R-:W-:Y:S01]  /*76a0*/  @!P6 IMAD.MOV R0, RZ, RZ, -R0 ;  /* 0x000000ffff00e224 */ /* 0x000fe200078e0a00 */
[----:B------:R-:W-:Y:S01]  /*76b0*/  ISETP.GT.U32.AND P4, PT, R11, R17, PT ;  /* 0x000000110b00720c */ /* 0x000fe20003f84070 */
[----:B------:R-:W-:Y:S01]  /*76c0*/  IMAD.HI.U32 R19, R13, R16, RZ ;  /* 0x000000100d137227 */ /* 0x000fe200078e00ff */
[----:B------:R-:W-:-:S02]  /*76d0*/  ISETP.GE.AND P6, PT, R8, RZ, PT ;  /* 0x000000ff0800720c */ /* 0x000fc40003fc6270 */
[----:B------:R-:W-:Y:S01]  /*76e0*/  IABS R18, R7 ;  /* 0x0000000700127213 */ /* 0x000fe20000000000 */
[----:B------:R-:W-:Y:S01]  /*76f0*/  VIADD R8, R12, 0x11e ;  /* 0x0000011e0c087836 */ /* 0x000fe20000000000 */
[----:B------:R0:W-:Y:S01]  /*7700*/  STL [R1+0x5c4], R0 ;  /* 0x0005c40001007387 */ /* 0x0001e20000100800 */
[----:B------:R-:W-:-:S03]  /*7710*/  IMAD.MOV R19, RZ, RZ, -R19 ;  /* 0x000000ffff137224 */ /* 0x000fc600078e0a13 */
[----:B------:R-:W-:Y:S01]  /*7720*/  IABS R9, R8 ;  /* 0x0000000800097213 */ /* 0x000fe20000000000 */
[--C-:B------:R-:W-:Y:S01]  /*7730*/  @!P3 IMAD.IADD R10, R10, 0x1, -R11.reuse ;  /* 0x000000010a0ab824 */ /* 0x100fe200078e0a0b */
[----:B------:R-:W-:Y:S01]  /*7740*/  ISETP.GE.AND P3, PT, R15, RZ, PT ;  /* 0x000000ff0f00720c */ /* 0x000fe20003f66270 */
[----:B------:R-:W-:Y:S02]  /*7750*/  @!P4 IMAD.IADD R17, R17, 0x1, -R11 ;  /* 0x000000011111c824 */ /* 0x000fe400078e0a0b */
[C---:B------:R-:W-:Y:S01]  /*7760*/  IMAD R16, R11.reuse, R19, R16 ;  /* 0x000000130b107224 */ /* 0x040fe200078e0210 */
[----:B------:R-:W-:Y:S01]  /*7770*/  LOP3.LUT R19, R14, 0x126, RZ, 0xfc, !PT ;  /* 0x000001260e137812 */ /* 0x000fe200078efcff */
[----:B0-----:R-:W-:Y:S01]  /*7780*/  IMAD.MOV.U32 R0, RZ, RZ, R6 ;  /* 0x000000ffff007224 */ /* 0x001fe200078e0006 */
[C---:B------:R-:W-:Y:S01]  /*7790*/  ISETP.GT.U32.AND P4, PT, R11.reuse, R17, PT ;  /* 0x000000110b00720c */ /* 0x040fe20003f84070 */
[----:B------:R-:W-:Y:S02]  /*77a0*/  IMAD.MOV.U32 R6, RZ, RZ, R18 ;  /* 0x000000ffff067224 */ /* 0x000fe400078e0012 */
[----:B------:R-:W-:Y:S01]  /*77b0*/  @!P1 IMAD.MOV R0, RZ, RZ, -R0 ;  /* 0x000000ffff009224 */ /* 0x000fe200078e0a00 */
[----:B------:R-:W-:Y:S01]  /*77c0*/  ISETP.GT.U32.AND P1, PT, R11, R10, PT ;  /* 0x0000000a0b00720c */ /* 0x000fe20003f24070 */
[----:B------:R-:W-:-:S02]  /*77d0*/  IMAD.MOV.U32 R18, RZ, RZ, R4 ;  /* 0x000000ffff127224 */ /* 0x000fc400078e0004 */
[----:B------:R-:W-:Y:S01]  /*77e0*/  IMAD.MOV.U32 R15, RZ, RZ, R9 ;  /* 0x000000ffff0f7224 */ /* 0x000fe200078e0009 */
[----:B------:R0:W-:Y:S01]  /*77f0*/  STL [R1+0x1dc], R0 ;  /* 0x0001dc0001007387 */ /* 0x0001e20000100800 */
[----:B------:R-:W-:-:S04]  /*7800*/  IMAD.HI.U32 R9, R13, R6, RZ ;  /* 0x000000060d097227 */ /* 0x000fc800078e00ff */
[----:B------:R-:W-:Y:S01]  /*7810*/  @!P5 IMAD.MOV R18, RZ, RZ, -R18 ;  /* 0x000000ffff12d224 */ /* 0x000fe200078e0a12 */
[----:B------:R-:W-:Y:S01]  /*7820*/  ISETP.GT.U32.AND P5, PT, R11, R16, PT ;  /* 0x000000100b00720c */ /* 0x000fe20003fa4070 */
[----:B------:R-:W-:-:S03]  /*7830*/  IMAD.HI.U32 R4, R13, R15, RZ ;  /* 0x0000000f0d047227 */ /* 0x000fc600078e00ff */
[----:B------:R1:W-:Y:S01]  /*7840*/  STL [R1+0x1e0], R18 ;  /* 0x0001e01201007387 */ /* 0x0003e20000100800 */
[----:B0-----:R-:W-:Y:S02]  /*7850*/  IMAD.MOV.U32 R0, RZ, RZ, R3 ;  /* 0x000000ffff007224 */ /* 0x001fe400078e0003 */
[----:B------:R-:W-:Y:S01]  /*7860*/  IMAD.MOV R3, RZ, RZ, -R9 ;  /* 0x000000ffff037224 */ /* 0x000fe200078e0a09 */
[C---:B------:R-:W-:Y:S01]  /*7870*/  LOP3.LUT R9, R14.reuse, 0x120, RZ, 0xfc, !PT ;  /* 0x000001200e097812 */ /* 0x040fe200078efcff */
[--C-:B------:R-:W-:Y:S02]  /*7880*/  @!P4 IMAD.IADD R17, R17, 0x1, -R11.reuse ;  /* 0x000000011111c824 */ /* 0x100fe400078e0a0b */
[C---:B------:R-:W-:Y:S01]  /*7890*/  IMAD R3, R11.reuse, R3, R6 ;  /* 0x000000030b037224 */ /* 0x040fe200078e0206 */
[----:B------:R-:W-:Y:S01]  /*78a0*/  LOP3.LUT R6, R14, 0x122, RZ, 0xfc, !PT ;  /* 0x000001220e067812 */ /* 0x000fe200078efcff */
[----:B------:R-:W-:Y:S02]  /*78b0*/  IMAD.MOV R4, RZ, RZ, -R4 ;  /* 0x000000ffff047224 */ /* 0x000fe400078e0a04 */
[--C-:B------:R-:W-:Y:S01]  /*78c0*/  @!P1 IMAD.IADD R10, R10, 0x1, -R11.reuse ;  /* 0x000000010a0a9824 */ /* 0x100fe200078e0a0b */
[C---:B------:R-:W-:Y:S01]  /*78d0*/  ISETP.GT.U32.AND P4, PT, R11.reuse, R3, PT ;  /* 0x000000030b00720c */ /* 0x040fe20003f84070 */
[----:B------:R-:W-:Y:S01]  /*78e0*/  @!P5 IMAD.IADD R16, R16, 0x1, -R11 ;  /* 0x000000011010d824 */ /* 0x000fe200078e0a0b */
[----:B------:R-:W-:Y:S01]  /*78f0*/  ISETP.GE.AND P1, PT, R8, RZ, PT ;  /* 0x000000ff0800720c */ /* 0x000fe20003f26270 */
[C---:B------:R-:W-:Y:S01]  /*7900*/  IMAD R8, R11.reuse, R4, R15 ;  /* 0x000000040b087224 */ /* 0x040fe200078e020f */
[----:B------:R-:W-:Y:S01]  /*7910*/  IABS R15, R6 ;  /* 0x00000006000f7213 */ /* 0x000fe20000000000 */
[----:B-1----:R-:W-:Y:S01]  /*7920*/  IMAD.MOV.U32 R18, RZ, RZ, R10 ;  /* 0x000000ffff127224 */ /* 0x002fe200078e000a */
[----:B------:R-:W-:Y:S01]  /*7930*/  ISETP.GT.U32.AND P5, PT, R11, R16, PT ;  /* 0x000000100b00720c */ /* 0x000fe20003fa4070 */
[----:B------:R-:W-:Y:S01]  /*7940*/  @!P0 IMAD.MOV R0, RZ, RZ, -R0 ;  /* 0x000000ffff008224 */ /* 0x000fe200078e0a00 */
[----:B------:R-:W-:Y:S01]  /*7950*/  ISETP.GE.AND P0, PT, R7, RZ, PT ;  /* 0x000000ff0700720c */ /* 0x000fe20003f06270 */
[----:B------:R-:W-:Y:S01]  /*7960*/  @!P6 IMAD.MOV R18, RZ, RZ, -R18 ;  /* 0x000000ffff12e224 */ /* 0x000fe200078e0a12 */
[----:B------:R-:W-:-:S02]  /*7970*/  ISETP.GT.U32.AND P6, PT, R11, R8, PT ;  /* 0x000000080b00720c */ /* 0x000fc40003fc4070 */
[----:B------:R0:W-:Y:S01]  /*7980*/  STL [R1+0x928], R0 ;  /* 0x0009280001007387 */ /* 0x0001e20000100800 */
[--C-:B------:R-:W-:Y:S01]  /*7990*/  @!P4 IMAD.IADD R3, R3, 0x1, -R11.reuse ;  /* 0x000000010303c824 */ /* 0x100fe200078e0a0b */
[----:B------:R-:W-:Y:S02]  /*79a0*/  IABS R7, R9 ;  /* 0x0000000900077213 */ /* 0x000fe40000000000 */
[----:B------:R1:W-:Y:S01]  /*79b0*/  STL [R1+0x924], R18 ;  /* 0x0009241201007387 */ /* 0x0003e20000100800 */
[----:B------:R-:W-:Y:S02]  /*79c0*/  LOP3.LUT R4, R14, 0x124, RZ, 0xfc, !PT ;  /* 0x000001240e047812 */ /* 0x000fe400078efcff */
[----:B------:R-:W-:Y:S01]  /*79d0*/  ISETP.GT.U32.AND P4, PT, R11, R3, PT ;  /* 0x000000030b00720c */ /* 0x000fe20003f84070 */
[----:B------:R-:W-:Y:S01]  /*79e0*/  @!P5 IMAD.IADD R16, R16, 0x1, -R11 ;  /* 0x000000011010d824 */ /* 0x000fe200078e0a0b */
[----:B------:R-:W-:Y:S01]  /*79f0*/  ISETP.GE.AND P5, PT, R6, RZ, PT ;  /* 0x000000ff0600720c */ /* 0x000fe20003fa6270 */
[----:B0-----:R-:W-:Y:S01]  /*7a00*/  IMAD.MOV.U32 R0, RZ, RZ, R17 ;  /* 0x000000ffff007224 */ /* 0x001fe200078e0011 */
[----:B------:R-:W-:Y:S01]  /*7a10*/  IABS R10, R4 ;  /* 0x00000004000a7213 */ /* 0x000fe20000000000 */
[----:B------:R-:W-:-:S02]  /*7a20*/  @!P6 IMAD.IADD R8, R8, 0x1, -R11 ;  /* 0x000000010808e824 */ /* 0x000fc400078e0a0b */
[----:B------:R-:W-:Y:S01]  /*7a30*/  @!P2 IMAD.MOV R0, RZ, RZ, -R0 ;  /* 0x000000ffff00a224 */ /* 0x000fe200078e0a00 */
[----:B------:R-:W-:Y:S01]  /*7a40*/  ISETP.GE.AND P2, PT, R9, RZ, PT ;  /* 0x000000ff0900720c */ /* 0x000fe20003f46270 */
[----:B------:R-:W-:Y:S01]  /*7a50*/  IMAD.MOV.U32 R9, RZ, RZ, R15 ;  /* 0x000000ffff097224 */ /* 0x000fe200078e000f */
[----:B------:R-:W-:Y:S01]  /*7a60*/  ISETP.GT.U32.AND P6, PT, R11, R8, PT ;  /* 0x000000080b00720c */ /* 0x000fe20003fc4070 */
[C---:B------:R-:W-:Y:S01]  /*7a70*/  IMAD.HI.U32 R17, R13.reuse, R7, RZ ;  /* 0x000000070d117227 */ /* 0x040fe200078e00ff */
[----:B------:R0:W-:Y:S01]  /*7a80*/  STL [R1+0x1e4], R0 ;  /* 0x0001e40001007387 */ /* 0x0001e20000100800 */
[----:B-1----:R-:W-:Y:S02]  /*7a90*/  LOP3.LUT R18, R14, 0x12c, RZ, 0xfc, !PT ;  /* 0x0000012c0e127812 */ /* 0x002fe400078efcff */
[----:B------:R-:W-:-:S04]  /*7aa0*/  IMAD.HI.U32 R6, R13, R9, RZ ;  /* 0x000000090d067227 */ /* 0x000fc800078e00ff */
[----:B------:R-:W-:Y:S02]  /*7ab0*/  IMAD.MOV R17, RZ, RZ, -R17 ;  /* 0x000000ffff117224 */ /* 0x000fe400078e0a11 */
[----:B------:R-:W-:Y:S02]  /*7ac0*/  IMAD.MOV R6, RZ, RZ, -R6 ;  /* 0x000000ffff067224 */ /* 0x000fe400078e0a06 */
[----:B0-----:R-:W-:Y:S02]  /*7ad0*/  IMAD.MOV.U32 R0, RZ, RZ, R16 ;  /* 0x000000ffff007224 */ /* 0x001fe400078e0010 */
[----:B------:R-:W-:Y:S02]  /*7ae0*/  @!P4 IMAD.IADD R3, R3, 0x1, -R11 ;  /* 0x000000010303c824 */ /* 0x000fe400078e0a0b */
[----:B------:R-:W-:Y:S01]  /*7af0*/  @!P3 IMAD.MOV R0, RZ, RZ, -R0 ;  /* 0x000000ffff00b224 */ /* 0x000fe200078e0a00 */
[----:B------:R-:W-:Y:S01]  /*7b00*/  ISETP.GE.AND P3, PT, R4, RZ, PT ;  /* 0x000000ff0400720c */ /* 0x000fe20003f66270 */
[C---:B------:R-:W-:Y:S01]  /*7b10*/  IMAD R7, R11.reuse, R17, R7 ;  /* 0x000000110b077224 */ /* 0x040fe200078e0207 */
[----:B------:R-:W-:Y:S01]  /*7b20*/  LOP3.LUT R4, R14, 0x12a, RZ, 0xfc, !PT ;  /* 0x0000012a0e047812 */ /* 0x000fe200078efcff */
[----:B------:R-:W-:Y:S01]  /*7b30*/  IMAD R9, R11, R6, R9 ;  /* 0x000000060b097224 */ /* 0x000fe200078e0209 */
[----:B------:R0:W-:Y:S01]  /*7b40*/  STL [R1+0x1e8], R0 ;  /* 0x0001e80001007387 */ /* 0x0001e20000100800 */
[----:B------:R-:W-:Y:S01]  /*7b50*/  IMAD.HI.U32 R15, R13, R10, RZ ;  /* 0x0000000a0d0f7227 */ /* 0x000fe200078e00ff */
[----:B------:R-:W-:-:S02]  /*7b60*/  ISETP.GT.U32.AND P4, PT, R11, R7, PT ;  /* 0x000000070b00720c */ /* 0x000fc40003f84070 */
[----:B------:R-:W-:Y:S01]  /*7b70*/  IABS R6, R4 ;  /* 0x0000000400067213 */ /* 0x000fe20000000000 */
[----:B------:R-:W-:Y:S02]  /*7b80*/  IMAD.MOV R15, RZ, RZ, -R15 ;  /* 0x000000ffff0f7224 */ /* 0x000fe400078e0a0f */
[----:B------:R-:W-:Y:S01]  /*7b90*/  @!P6 IMAD.IADD R8, R8, 0x1, -R11 ;  /* 0x000000010808e824 */ /* 0x000fe200078e0a0b */
[----:B------:R-:W-:Y:S01]  /*7ba0*/  ISETP.GE.AND P6, PT, R19, RZ, PT ;  /* 0x000000ff1300720c */ /* 0x000fe20003fc6270 */
[C---:B------:R-:W-:Y:S01]  /*7bb0*/  IMAD R10, R11.reuse, R15, R10 ;  /* 0x0000000f0b0a7224 */ /* 0x040fe200078e020a */
[----:B------:R-:W-:Y:S01]  /*7bc0*/  IABS R19, R19 ;  /* 0x0000001300137213 */ /* 0x000fe20000000000 */
[----:B0-----:R-:W-:Y:S01]  /*7bd0*/  IMAD.MOV.U32 R0, RZ, RZ, R3 ;  /* 0x000000ffff007224 */ /* 0x001fe200078e0003 */
[----:B------:R-:W-:Y:S02]  /*7be0*/  LOP3.LUT R15, R14, 0x128, RZ, 0xfc, !PT ;  /* 0x000001280e0f7812 */ /* 0x000fe400078efcff */
[----:B------:R-:W-:Y:S01]  /*7bf0*/  IABS R3, R18 ;  /* 0x0000001200037213 */ /* 0x000fe20000000000 */
[----:B------:R-:W-:Y:S01]  /*7c00*/  @!P0 IMAD.MOV R0, RZ, RZ, -R0 ;  /* 0x000000ffff008224 */ /* 0x000fe200078e0a00 */
[----:B------:R-:W-:Y:S01]  /*7c10*/  ISETP.GT.U32.AND P0, PT, R11, R9, PT ;  /* 0x000000090b00720c */ /* 0x000fe20003f04070 */
[----:B------:R-:W-:Y:S01]  /*7c20*/  @!P4 IMAD.IADD R7, R7, 0x1, -R11 ;  /* 0x000000010707c824 */ /* 0x000fe200078e0a0b */
[----:B------:R-:W-:Y:S01]  /*7c30*/  IABS R17, R15 ;  /* 0x0000000f00117213 */ /* 0x000fe20000000000 */
[----:B------:R-:W-:Y:S01]  /*7c40*/  IMAD.HI.U32 R20, R13, R19, RZ ;  /* 0x000000130d147227 */ /* 0x000fe200078e00ff */
[----:B------:R0:W-:Y:S02]  /*7c50*/  STL [R1+0x910], R0 ;  /* 0x0009100001007387 */ /* 0x0001e40000100800 */
[----:B------:R-:W-:Y:S01]  /*7c60*/  ISETP.GT.U32.AND P4, PT, R11, R7, PT ;  /* 0x000000070b00720c */ /* 0x000fe20003f84070 */
[----:B------:R-:W-:-:S02]  /*7c70*/  IMAD.MOV R20, RZ, RZ, -R20 ;  /* 0x000000ffff147224 */ /* 0x000fc400078e0a14 */
[----:B------:R-:W-:-:S04]  /*7c80*/  IMAD.HI.U32 R16, R13, R17, RZ ;  /* 0x000000110d107227 */ /* 0x000fc800078e00ff */
[--C-:B------:R-:W-:Y:S02]  /*7c90*/  @!P0 IMAD.IADD R9, R9, 0x1, -R11.reuse ;  /* 0x0000000109098824 */ /* 0x100fe400078e0a0b */
[----:B0-----:R-:W-:Y:S02]  /*7ca0*/  IMAD.MOV.U32 R0, RZ, RZ, R8 ;  /* 0x000000ffff007224 */ /* 0x001fe400078e0008 */
[----:B------:R-:W-:Y:S01]  /*7cb0*/  IMAD.MOV R16, RZ, RZ, -R16 ;  /* 0x000000ffff107224 */ /* 0x000fe200078e0a10 */
[C---:B------:R-:W-:Y:S01]  /*7cc0*/  ISETP.GT.U32.AND P0, PT, R11.reuse, R9, PT ;  /* 0x000000090b00720c */ /* 0x040fe20003f04070 */
[----:B------:R-:W-:Y:S01]  /*7cd0*/  @!P1 IMAD.MOV R0, RZ, RZ, -R0 ;  /* 0x000000ffff009224 */ /* 0x000fe200078e0a00 */
[----:B------:R-:W-:Y:S01]  /*7ce0*/  ISETP.GT.U32.AND P1, PT, R11, R10, PT ;  /* 0x0000000a0b00720c */ /* 0x000fe20003f24070 */
[----:B------:R-:W-:Y:S01]  /*7cf0*/  @!P4 IMAD.IADD R7, R7, 0x1, -R11 ;  /* 0x000000010707c824 */ /* 0x000fe200078e0a0b */
[----:B------:R-:W-:Y:S01]  /*7d00*/  ISETP.GE.AND P4, PT, R15, RZ, PT ;  /* 0x000000ff0f00720c */ /* 0x000fe20003f86270 */
[----:B------:R-:W-:Y:S01]  /*7d10*/  IMAD R15, R11, R20, R19 ;  /* 0x000000140b0f7224 */ /* 0x000fe200078e0213 */
[----:B------:R0:W-:Y:S01]  /*7d20*/  STL [R1+0x90c], R0 ;  /* 0x00090c0001007387 */ /* 0x0001e20000100800 */
[----:B------:R-:W-:-:S02]  /*7d30*/  IMAD.MOV.U32 R21, RZ, RZ, R7 ;  /* 0x000000ffff157224 */ /* 0x000fc400078e0007 */
[----:B------:R-:W-:Y:S02]  /*7d40*/  IMAD R17, R11, R16, R17 ;  /* 0x000000100b117224 */ /* 0x000fe400078e0211 */
[----:B------:R-:W-:-:S04]  /*7d50*/  IMAD.HI.U32 R16, R13, R3, RZ ;  /* 0x000000030d107227 */ /* 0x000fc800078e00ff */
[--C-:B------:R-:W-:Y:S02]  /*7d60*/  @!P1 IMAD.IADD R10, R10, 0x1, -R11.reuse ;  /* 0x000000010a0a9824 */ /* 0x100fe400078e0a0b */
[----:B------:R-:W-:Y:S01]  /*7d70*/  @!P0 IMAD.IADD R9, R9, 0x1, -R11 ;  /* 0x0000000109098824 */ /* 0x000fe200078e0a0b */
[C---:B------:R-:W-:Y:S01]  /*7d80*/  ISETP.GT.U32.AND P0, PT, R11.reuse, R15, PT ;  /* 0x0000000f0b00720c */ /* 0x040fe20003f04070 */
[----:B------:R-:W-:Y:S01]  /*7d90*/  @!P2 IMAD.MOV R21, RZ, RZ, -R21 ;  /* 0x000000ffff15a224 */ /* 0x000fe200078e0a15 */
[C---:B------:R-:W-:Y:S01]  /*7da0*/  ISETP.GT.U32.AND P1, PT, R11.reuse, R10, PT ;  /* 0x0000000a0b00720c */ /* 0x040fe20003f24070 */
[----:B0-----:R-:W-:Y:S01]  /*7db0*/  IMAD.MOV.U32 R0, RZ, RZ, R9 ;  /* 0x000000ffff007224 */ /* 0x001fe200078e0009 */
[C---:B------:R-:W-:Y:S01]  /*7dc0*/  ISETP.GT.U32.AND P2, PT, R11.reuse, R17, PT ;  /* 0x000000110b00720c */ /* 0x040fe20003f44070 */
[----:B------:R-:W-:Y:S01]  /*7dd0*/  IMAD.MOV R7, RZ, RZ, -R16 ;  /* 0x000000ffff077224 */ /* 0x000fe200078e0a10 */
[----:B------:R-:W-:Y:S01]  /*7de0*/  STL [R1+0x1c8], R21 ;  /* 0x0001c81501007387 */ /* 0x000fe20000100800 */
[----:B------:R-:W-:Y:S01]  /*7df0*/  @!P5 IMAD.MOV R0, RZ, RZ, -R0 ;  /* 0x000000ffff00d224 */ /* 0x000fe200078e0a00 */
[----:B------:R-:W-:Y:S01]  /*7e00*/  ISETP.GE.AND P5, PT, R4, RZ, PT ;  /* 0x000000ff0400720c */ /* 0x000fe20003fa6270 */
[----:B------:R-:W-:Y:S01]  /*7e10*/  IMAD R3, R11, R7, R3 ;  /* 0x000000070b037224 */ /* 0x000fe200078e0203 */
[----:B------:R-:W-:Y:S01]  /*7e20*/  LOP3.LUT R9, R14, 0x132, RZ, 0xfc, !PT ;  /* 0x000001320e097812 */ /* 0x000fe200078efcff */
[----:B------:R-:W-:Y:S01]  /*7e30*/  IMAD.HI.U32 R8, R13, R6, RZ ;  /* 0x000000060d087227 */ /* 0x000fe200078e00ff */
[----:B------:R0:W-:Y:S02]  /*7e40*/  STL [R1+0x1d8], R0 ;  /* 0x0001d80001007387 */ /* 0x0001e40000100800 */
[----:B------:R-:W-:Y:S01]  /*7e50*/  IABS R16, R9 ;  /* 0x0000000900107213 */ /* 0x000fe20000000000 */
[----:B------:R-:W-:-:S02]  /*7e60*/  @!P1 IMAD.IADD R10, R10, 0x1, -R11 ;  /* 0x000000010a0a9824 */ /* 0x000fc400078e0a0b */
[--C-:B------:R-:W-:Y:S02]  /*7e70*/  @!P0 IMAD.IADD R15, R15, 0x1, -R11.reuse ;  /* 0x000000010f0f8824 */ /* 0x100fe400078e0a0b */
[----:B------:R-:W-:Y:S02]  /*7e80*/  IMAD.MOV R8, RZ, RZ, -R8 ;  /* 0x000000ffff087224 */ /* 0x000fe400078e0a08 */
[----:B------:R-:W-:Y:S01]  /*7e90*/  @!P2 IMAD.IADD R17, R17, 0x1, -R11 ;  /* 0x000000011111a824 */ /* 0x000fe200078e0a0b */
[C---:B------:R-:W-:Y:S01]  /*7ea0*/  ISETP.GT.U32.AND P0, PT, R11.reuse, R15, PT ;  /* 0x0000000f0b00720c */ /* 0x040fe20003f04070 */
[----:B0-----:R-:W-:Y:S02]  /*7eb0*/  IMAD.MOV.U32 R0, RZ, RZ, R10 ;  /* 0x000000ffff007224 */ /* 0x001fe400078e000a */
[C---:B------:R-:W-:Y:S01]  /*7ec0*/  IMAD R4, R11.reuse, R8, R6 ;  /* 0x000000080b047224 */ /* 0x040fe200078e0206 */
[----:B------:R-:W-:Y:S01]  /*7ed0*/  LOP3.LUT R8, R14, 0x130, RZ, 0xfc, !PT ;  /* 0x000001300e087812 */ /* 0x000fe200078efcff */
[----:B------:R-:W-:Y:S01]  /*7ee0*/  @!P3 IMAD.MOV R0, RZ, RZ, -R0 ;  /* 0x000000ffff00b224 */ /* 0x000fe200078e0a00 */
[----:B------:R-:W-:Y:S01]  /*7ef0*/  ISETP.GT.U32.AND P3, PT, R11, R3, PT ;  /* 0x000000030b00720c */ /* 0x000fe20003f64070 */
[----:B------:R-:W-:Y:S01]  /*7f00*/  VIADD R6, R12, 0x12e ;  /* 0x0000012e0c067836 */ /* 0x000fe20000000000 */
[----:B------:R-:W-:-:S02]  /*7f10*/  IABS R10, R8 ;  /* 0x00000008000a7213 */ /* 0x000fc40000000000 */
[----:B------:R-:W-:Y:S01]  /*7f20*/  ISETP.GT.U32.AND P1, PT, R11, R4, PT ;  /* 0x000000040b00720c */ /* 0x000fe20003f24070 */
[----:B------:R-:W-:Y:S01]  /*7f30*/  STL [R1+0x904], R0 ;  /* 0x0009040001007387 */ /* 0x000fe20000100800 */
[----:B------:R-:W-:Y:S01]  /*7f40*/  IABS R7, R6 ;  /* 0x0000000600077213 */ /* 0x000fe20000000000 */
[----:B------:R-:W-:Y:S01]  /*7f50*/  @!P0 IMAD.IADD R15, R15, 0x1, -R11 ;  /* 0x000000010f0f8824 */ /* 0x000fe200078e0a0b */
[----:B------:R-:W-:Y:S01]  /*7f60*/  ISETP.GE.AND P0, PT, R18, RZ, PT ;  /* 0x000000ff1200720c */ /* 0x000fe20003f06270 */
[----:B------:R-:W-:Y:S01]  /*7f70*/  IMAD.HI.U32 R18, R13, R10, RZ ;  /* 0x0000000a0d127227 */ /* 0x000fe200078e00ff */
[----:B------:R-:W-:-:S03]  /*7f80*/  ISETP.GT.U32.AND P2, PT, R11, R17, PT ;  /* 0x000000110b00720c */ /* 0x000fc60003f44070 */
[----:B------:R-:W-:Y:S02]  /*7f90*/  @!P3 IMAD.IADD R3, R3, 0x1, -R11 ;  /* 0x000000010303b824 */ /* 0x000fe400078e0a0b */
[----:B------:R-:W-:-:S03]  /*7fa0*/  IMAD.HI.U32 R19, R13, R7, RZ ;  /* 0x000000070d137227 */ /* 0x000fc600078e00ff */
[C---:B------:R-:W-:Y:S01]  /*7fb0*/  ISETP.GT.U32.AND P3, PT, R11.reuse, R3, PT ;  /* 0x000000030b00720c */ /* 0x040fe20003f64070 */
[----:B------:R-:W-:Y:S02]  /*7fc0*/  IMAD.MOV.U32 R20, RZ, RZ, R15 ;  /* 0x000000ffff147224 */ /* 0x000fe400078e000f */
[----:B------:R-:W-:Y:S02]  /*7fd0*/  IMAD.MOV R18, RZ, RZ, -R18 ;  /* 0x000000ffff127224 */ /* 0x000fe400078e0a12 */
[----:B------:R-:W-:Y:S02]  /*7fe0*/  IMAD.MOV R19, RZ, RZ, -R19 ;  /* 0x000000ffff137224 */ /* 0x000fe400078e0a13 */
[----:B------:R-:W-:Y:S01]  /*7ff0*/  @!P6 IMAD.MOV R20, RZ, RZ, -R20 ;  /* 0x000000ffff14e224 */ /* 0x000fe200078e0a14 */
[----:B------:R-:W-:Y:S01]  /*8000*/  ISETP.GE.AND P6, PT, R6, RZ, PT ;  /* 0x000000ff0600720c */ /* 0x000fe20003fc6270 */
[C---:B------:R-:W-:Y:S02]  /*8010*/  IMAD R6, R11.reuse, R18, R10 ;  /* 0x000000120b067224 */ /* 0x040fe400078e020a */
[----:B------:R-:W-:Y:S01]  /*8020*/  @!P1 IMAD.IADD R4, R4, 0x1, -R11 ;  /* 0x0000000104049824 */ /* 0x000fe200078e0a0b */
[----:B------:R0:W-:Y:S01]  /*8030*/  STL [R1+0x8ec], R20 ;  /* 0x0008ec1401007387 */ /* 0x0001e20000100800 */
[----:B------:R-:W-:-:S02]  /*8040*/  IMAD R7, R11, R19, R7 ;  /* 0x000000130b077224 */ /* 0x000fc400078e0207 */
[--C-:B------:R-:W-:Y:S01]  /*8050*/  @!P3 IMAD.IADD R3, R3, 0x1, -R11.reuse ;  /* 0x000000010303b824 */ /* 0x100fe200078e0a0b */
[----:B------:R-:W-:Y:S01]  /*8060*/  ISETP.GT.U32.AND P3, PT, R11, R6, PT ;  /* 0x000000060b00720c */ /* 0x000fe20003f64070 */
[----:B------:R-:W-:Y:S01]  /*8070*/  @!P2 IMAD.IADD R17, R17, 0x1, -R11 ;  /* 0x000000011111a824 */ /* 0x000fe200078e0a0b */
[----:B------:R-:W-:Y:S01]  /*8080*/  ISETP.GT.U32.AND P1, PT, R11, R4, PT ;  /* 0x000000040b00720c */ /* 0x000fe20003f24070 */
[----:B------:R-:W-:Y:S01]  /*8090*/  IMAD.HI.U32 R15, R13, R16, RZ ;  /* 0x000000100d0f7227 */ /* 0x000fe200078e00ff */
[----:B------:R-:W-:Y:S02]  /*80a0*/  ISETP.GT.U32.AND P2, PT, R11, R7, PT ;  /* 0x000000070b00720c */ /* 0x000fe40003f44070 */
[----:B0-----:R-:W-:Y:S01]  /*80b0*/  LOP3.LUT R20, R14, 0x142, RZ, 0xfc, !PT ;  /* 0x000001420e147812 */ /* 0x001fe200078efcff */
[----:B------:R-:W-:Y:S02]  /*80c0*/  IMAD.MOV.U32 R0, RZ, RZ, R17 ;  /* 0x000000ffff007224 */ /* 0x000fe400078e0011 */
[----:B------:R-:W-:-:S02]  /*80d0*/  IMAD.MOV R15, RZ, RZ, -R15 ;  /* 0x000000ffff0f7224 */ /* 0x000fc400078e0a0f */
[----:B------:R-:W-:Y:S01]  /*80e0*/  @!P4 IMAD.MOV R0, RZ, RZ, -R0 ;  /* 0x000000ffff00c224 */ /* 0x000fe200078e0a00 */
[----:B------:R-:W-:Y:S01]  /*80f0*/  ISETP.GE.AND P4, PT, R8, RZ, PT ;  /* 0x000000ff0800720c */ /* 0x000fe20003f86270 */
[--C-:B------:R-:W-:Y:S01]  /*8100*/  @!P3 IMAD.IADD R6, R6, 0x1, -R11.reuse ;  /* 0x000000010606b824 */ /* 0x100fe200078e0a0b */
[----:B------:R-:W-:Y:S01]  /*8110*/  LOP3.LUT R8, R14, 0x134, RZ, 0xfc, !PT ;  /* 0x000001340e087812 */ /* 0x000fe200078efcff */
[--C-:B------:R-:W-:Y:S01]  /*8120*/  @!P1 IMAD.IADD R4, R4, 0x1, -R11.reuse ;  /* 0x0000000104049824 */ /* 0x100fe200078e0a0b */
[----:B------:R-:W-:Y:S01]  /*8130*/  ISETP.GE.AND P1, PT, R9, RZ, PT ;  /* 0x000000ff0900720c */ /* 0x000fe20003f26270 */
[----:B------:R-:W-:Y:S01]  /*8140*/  @!P2 IMAD.IADD R7, R7, 0x1, -R11 ;  /* 0x000000010707a824 */ /* 0x000fe200078e0a0b */
[----:B------:R-:W-:Y:S01]  /*8150*/  IABS R21, R8 ;  /* 0x0000000800157213 */ /* 0x000fe20000000000 */
[----:B------:R-:W-:Y:S01]  /*8160*/  IMAD.MOV.U32 R17, RZ, RZ, R4 ;  /* 0x000000ffff117224 */ /* 0x000fe200078e0004 */
[C---:B------:R-:W-:Y:S01]  /*8170*/  ISETP.GT.U32.AND P3, PT, R11.reuse, R6, PT ;  /* 0x000000060b00720c */ /* 0x040fe20003f64070 */
[----:B------:R0:W-:Y:S01]  /*8180*/  STL [R1+0x1cc], R0 ;  /* 0x0001cc0001007387 */ /* 0x0001e20000100800 */
[----:B------:R-:W-:Y:S01]  /*8190*/  ISETP.GT.U32.AND P2, PT, R11, R7, PT ;  /* 0x000000070b00720c */ /* 0x000fe20003f44070 */
[----:B------:R-:W-:Y:S01]  /*81a0*/  IMAD.HI.U32 R9, R13, R21, RZ ;  /* 0x000000150d097227 */ /* 0x000fe200078e00ff */
[----:B------:R-:W-:-:S03]  /*81b0*/  LOP3.LUT R4, R14, 0x136, RZ, 0xfc, !PT ;  /* 0x000001360e047812 */ /* 0x000fc600078efcff */
[----:B------:R-:W-:Y:S01]  /*81c0*/  IMAD.MOV R9, RZ, RZ, -R9 ;  /* 0x000000ffff097224 */ /* 0x000fe200078e0a09 */
[----:B------:R-:W-:Y:S01]  /*81d0*/  IABS R18, R4 ;  /* 0x0000000400127213 */ /* 0x000fe20000000000 */
[----:B------:R-:W-:Y:S01]  /*81e0*/  @!P5 IMAD.MOV R17, RZ, RZ, -R17 ;  /* 0x000000ffff11d224 */ /* 0x000fe200078e0a11 */
[----:B------:R-:W-:Y:S01]  /*81f0*/  ISETP.GE.AND P5, PT, R8, RZ, PT ;  /* 0x000000ff0800720c */ /* 0x000fe20003fa6270 */
[----:B------:R-:W-:Y:S02]  /*8200*/  IMAD R21, R11, R9, R21 ;  /* 0x000000090b157224 */ /* 0x000fe400078e0215 */
[----:B------:R-:W-:Y:S01]  /*8210*/  IMAD.HI.U32 R8, R13, R18, RZ ;  /* 0x000000120d087227 */ /* 0x000fe200078e00ff */
[----:B------:R1:W-:Y:S03]  /*8220*/  STL [R1+0x1d4], R17 ;  /* 0x0001d41101007387 */ /* 0x0003e60000100800 */
[--C-:B------:R-:W-:Y:S01]  /*8230*/  @!P3 IMAD.IADD R6, R6, 0x1, -R11.reuse ;  /* 0x000000010606b824 */ /* 0x100fe200078e0a0b */
[----:B------:R-:W-:Y:S01]  /*8240*/  ISETP.GT.U32.AND P3, PT, R11, R21, PT ;  /* 0x000000150b00720c */ /* 0x000fe20003f64070 */
[----:B------:R-:W-:-:S02]  /*8250*/  @!P2 IMAD.IADD R7, R7, 0x1, -R11 ;  /* 0x000000010707a824 */ /* 0x000fc400078e0a0b */
[----:B------:R-:W-:Y:S02]  /*8260*/  IMAD.MOV R8, RZ, RZ, -R8 ;  /* 0x000000ffff087224 */ /* 0x000fe400078e0a08 */
[----:B0-----:R-:W-:Y:S01]  /*8270*/  IMAD.MOV.U32 R0, RZ, RZ, R3 ;  /* 0x000000ffff007224 */ /* 0x001fe200078e0003 */
[----:B------:R-:W-:Y:S01]  /*8280*/  LOP3.LUT R3, R14, 0x13a, RZ, 0xfc, !PT ;  /* 0x0000013a0e037812 */ /* 0x000fe200078efcff */
[C---:B------:R-:W-:Y:S02]  /*8290*/  IMAD R18, R11.reuse, R8, R18 ;  /* 0x000000080b127224 */ /* 0x040fe400078e0212 */
[----:B------:R-:W-:Y:S02]  /*82a0*/  IMAD.MOV.U32 R10, RZ, RZ, R7 ;  /* 0x000000ffff0a7224 */ /* 0x000fe400078e0007 */
[----:B------:R-:W-:Y:S01]  /*82b0*/  IMAD R15, R11, R15, R16 ;  /* 0x0000000f0b0f7224 */ /* 0x000fe200078e0210 */
[----:B------:R-:W-:Y:S01]  /*82c0*/  IABS R16, R3 ;  /* 0x0000000300107213 */ /* 0x000fe20000000000 */
[----:B------:R-:W-:Y:S01]  /*82d0*/  @!P0 IMAD.MOV R0, RZ, RZ, -R0 ;  /* 0x000000ffff008224 */ /* 0x000fe200078e0a00 */
[----:B------:R-:W-:Y:S01]  /*82e0*/  ISETP.GE.AND P0, PT, R4, RZ, PT ;  /* 0x000000ff0400720c */ /* 0x000fe20003f06270 */
[----:B------:R-:W-:Y:S01]  /*82f0*/  @!P6 IMAD.MOV R10, RZ, RZ, -R10 ;  /* 0x000000ffff0ae224 */ /* 0x000fe200078e0a0a */
[----:B------:R-:W-:Y:S01]  /*8300*/  LOP3.LUT R4, R14, 0x138, RZ, 0xfc, !PT ;  /* 0x000001380e047812 */ /* 0x000fe200078efcff */
[----:B------:R-:W-:Y:S01]  /*8310*/  @!P3 IMAD.IADD R21, R21, 0x1, -R11 ;  /* 0x000000011515b824 */ /* 0x000fe200078e0a0b */
[----:B------:R-:W-:Y:S01]  /*8320*/  ISETP.GT.U32.AND P6, PT, R11, R18, PT ;  /* 0x000000120b00720c */ /* 0x000fe20003fc4070 */
[----:B------:R-:W-:Y:S01]  /*8330*/  IMAD.HI.U32 R8, R13, R16, RZ ;  /* 0x000000100d087227 */ /* 0x000fe200078e00ff */
[C---:B------:R-:W-:Y:S01]  /*8340*/  ISETP.GT.U32.AND P2, PT, R11.reuse, R15, PT ;  /* 0x0000000f0b00720c */ /* 0x040fe20003f44070 */
[----:B------:R0:W-:Y:S01]  /*8350*/  STL [R1+0x908], R0 ;  /* 0x0009080001007387 */ /* 0x0001e20000100800 */
[----:B-1----:R-:W-:Y:S01]  /*8360*/  IABS R17, R4 ;  /* 0x0000000400117213 */ /* 0x002fe20000000000 */
[----:B------:R-:W-:Y:S01]  /*8370*/  IMAD.MOV R8, RZ, RZ, -R8 ;  /* 0x000000ffff087224 */ /* 0x000fe200078e0a08 */
[----:B------:R-:W-:Y:S01]  /*8380*/  ISETP.GT.U32.AND P3, PT, R11, R21, PT ;  /* 0x000000150b00720c */ /* 0x000fe20003f64070 */
[----:B------:R-:W-:Y:S01]  /*8390*/  VIADD R19, R12, 0x13e ;  /* 0x0000013e0c137836 */ /* 0x000fe20000000000 */
[----:B------:R-:W-:Y:S01]  /*83a0*/  STL [R1+0x8f0], R10 ;  /* 0x0008f00a01007387 */ /* 0x000fe20000100800 */
[----:B------:R-:W-:-:S04]  /*83b0*/  IMAD.HI.U32 R9, R13, R17, RZ ;  /* 0x000000110d097227 */ /* 0x000fc800078e00ff */
[----:B------:R-:W-:Y:S01]  /*83c0*/  IMAD.MOV R7, RZ, RZ, -R9 ;  /* 0x000000ffff077224 */ /* 0x000fe200078e0a09 */
[----:B------:R-:W-:Y:S01]  /*83d0*/  LOP3.LUT R9, R14, 0x144, RZ, 0xfc, !PT ;  /* 0x000001440e097812 */ /* 0x000fe200078efcff */
[--C-:B------:R-:W-:Y:S02]  /*83e0*/  @!P6 IMAD.IADD R18, R18, 0x1, -R11.reuse ;  /* 0x000000011212e824 */ /* 0x100fe400078e0a0b */
[----:B------:R-:W-:Y:S02]  /*83f0*/  @!P2 IMAD.IADD R15, R15, 0x1, -R11 ;  /* 0x000000010f0fa824 */ /* 0x000fe400078e0a0b */
[----:B0-----:R-:W-:Y:S01]  /*8400*/  IMAD.MOV.U32 R0, RZ, RZ, R6 ;  /* 0x000000ffff007224 */ /* 0x001fe200078e0006 */
[----:B------:R-:W-:Y:S01]  /*8410*/  IABS R6, R22 ;  /* 0x0000001600067213 */ /* 0x000fe20000000000 */
[C---:B------:R-:W-:Y:S01]  /*8420*/  IMAD R17, R11.reuse, R7, R17 ;  /* 0x000000070b117224 */ /* 0x040fe200078e0211 */
[----:B------:R-:W-:Y:S01]  /*8430*/  ISETP.GT.U32.AND P6, PT, R11, R18, PT ;  /* 0x000000120b00720c */ /* 0x000fe20003fc4070 */
[----:B------:R-:W-:Y:S01]  /*8440*/  @!P3 IMAD.IADD R21, R21, 0x1, -R11 ;  /* 0x000000011515b824 */ /* 0x000fe200078e0a0b */
[C---:B------:R-:W-:Y:S01]  /*8450*/  ISETP.GT.U32.AND P2, PT, R11.reuse, R15, PT ;  /* 0x0000000f0b00720c */ /* 0x040fe20003f44070 */
[C---:B------:R-:W-:Y:S01]  /*8460*/  IMAD R16, R11.reuse, R8, R16 ;  /* 0x000000080b107224 */ /* 0x040fe200078e0210 */
[----:B------:R-:W-:Y:S01]  /*8470*/  ISETP.GT.U32.AND P3, PT, R11, R17, PT ;  /* 0x000000110b00720c */ /* 0x000fe20003f64070 */
[----:B------:R-:W-:Y:S01]  /*8480*/  IMAD.HI.U32 R8, R13, R6, RZ ;  /* 0x000000060d087227 */ /* 0x000fe200078e00ff */
[----:B------:R-:W-:-:S03]  /*8490*/  IABS R7, R19 ;  /* 0x0000001300077213 */ /* 0x000fc60000000000 */
[----:B------:R-:W-:Y:S02]  /*84a0*/  IMAD.MOV R8, RZ, RZ, -R8 ;  /* 0x000000ffff087224 */ /* 0x000fe400078e0a08 */
[----:B------:R-:W-:Y:S01]  /*84b0*/  @!P4 IMAD.MOV R0, RZ, RZ, -R0 ;  /* 0x000000ffff00c224 */ /* 0x000fe200078e0a00 */
[----:B------:R-:W-:Y:S01]  /*84c0*/  ISETP.GE.AND P4, PT, R4, RZ, PT ;  /* 0x000000ff0400720c */ /* 0x000fe20003f86270 */
[----:B------:R-:W-:Y:S01]  /*84d0*/  @!P6 IMAD.IADD R18, R18, 0x1, -R11 ;  /* 0x000000011212e824 */ /* 0x000fe200078e0a0b */
[C---:B------:R-:W-:Y:S01]  /*84e0*/  ISETP.GT.U32.AND P6, PT, R11.reuse, R16, PT ;  /* 0x000000100b00720c */ /* 0x040fe20003fc4070 */
[----:B------:R-:W-:Y:S01]  /*84f0*/  IMAD R6, R11, R8, R6 ;  /* 0x000000080b067224 */ /* 0x000fe200078e0206 */
[----:B------:R0:W-:Y:S01]  /*8500*/  STL [R1+0x1d0], R0 ;  /* 0x0001d00001007387 */ /* 0x0001e20000100800 */
[----:B------:R-:W-:Y:S01]  /*8510*/  IMAD.HI.U32 R92, R13, R7, RZ ;  /* 0x000000070d5c7227 */ /* 0x000fe200078e00ff */
[----:B------:R-:W-:-:S03]  /*8520*/  IABS R4, R20 ;  /* 0x0000001400047213 */ /* 0x000fc60000000000 */
[--C-:B------:R-:W-:Y:S01]  /*8530*/  @!P2 IMAD.IADD R15, R15, 0x1, -R11.reuse ;  /* 0x000000010f0fa824 */ /* 0x100fe200078e0a0b */
[----:B------:R-:W-:Y:S01]  /*8540*/  ISETP.GE.AND P2, PT, R3, RZ, PT ;  /* 0x000000ff0300720c */ /* 0x000fe20003f46270 */
[----:B------:R-:W-:Y:S01]  /*8550*/  @!P3 IMAD.IADD R17, R17, 0x1, -R11 ;  /* 0x000000011111b824 */ /* 0x000fe200078e0a0b */
[C---:B------:R-:W-:Y:S01]  /*8560*/  ISETP.GT.U32.AND P3, PT, R11.reuse, R6, PT ;  /* 0x000000060b00720c */ /* 0x040fe20003f64070 */
[----:B------:R-:W-:Y:S01]  /*8570*/  IMAD.MOV R92, RZ, RZ, -R92 ;  /* 0x000000ffff5c7224 */ /* 0x000fe200078e0a5c */
[----:B------:R-:W-:Y:S01]  /*8580*/  IABS R3, R9 ;  /* 0x0000000900037213 */ /* 0x000fe20000000000 */
[----:B0-----:R-:W-:Y:S01]  /*8590*/  IMAD.MOV.U32 R0, RZ, RZ, R15 ;  /* 0x000000ffff007224 */ /* 0x001fe200078e000f */
[----:B------:R-:W-:Y:S01]  /*85a0*/  LOP3.LUT R15, R14, 0x148, RZ, 0xfc, !PT ;  /* 0x000001480e0f7812 */ /* 0x000fe200078efcff */
[----:B------:R-:W-:Y:S02]  /*85b0*/  IMAD R7, R11, R92, R7 ;  /* 0x0000005c0b077224 */ /* 0x000fe400078e0207 */
[----:B------:R-:W-:-:S02]  /*85c0*/  @!P1 IMAD.MOV R0, RZ, RZ, -R0 ;  /* 0x000000ffff009224 */ /* 0x000fc400078e0a00 */
[--C-:B------:R-:W-:Y:S01]  /*85d0*/  @!P6 IMAD.IADD R16, R16, 0x1, -R11.reuse ;  /* 0x000000011010e824 */ /* 0x100fe200078e0a0b */
[----:B------:R-:W-:Y:S01]  /*85e0*/  ISETP.GT.U32.AND P6, PT, R11, R7, PT ;  /* 0x000000070b00720c */ /* 0x000fe20003fc4070 */
[----:B------:R-:W-:Y:S01]  /*85f0*/  IMAD.HI.U32 R8, R13, R4, RZ ;  /* 0x000000040d087227 */ /* 0x000fe200078e00ff */
[----:B------:R0:W-:Y:S02]  /*8600*/  STL [R1+0x74], R0 ;  /* 0x0000740001007387 */ /* 0x0001e40000100800 */
[C---:B------:R-:W-:Y:S01]  /*8610*/  ISETP.GT.U32.AND P1, PT, R11.reuse, R16, PT ;  /* 0x000000100b00720c */ /* 0x040fe20003f24070 */
[----:B------:R-:W-:Y:S01]  /*8620*/  @!P3 IMAD.IADD R6, R6, 0x1, -R11 ;  /* 0x000000010606b824 */ /* 0x000fe200078e0a0b */
[C---:B------:R-:W-:Y:S01]  /*8630*/  ISETP.GT.U32.AND P3, PT, R11.reuse, R17, PT ;  /* 0x000000110b00720c */ /* 0x040fe20003f64070 */
[----:B------:R-:W-:Y:S02]  /*8640*/  IMAD.MOV R92, RZ, RZ, -R8 ;  /* 0x000000ffff5c7224 */ /* 0x000fe400078e0a08 */
[----:B------:R-:W-:-:S02]  /*8650*/  IMAD R8, R11, R25, R24 ;  /* 0x000000190b087224 */ /* 0x000fc400078e0218 */
[----:B------:R-:W-:Y:S02]  /*8660*/  IMAD R4, R11, R92, R4 ;  /* 0x0000005c0b047224 */ /* 0x000fe400078e0204 */
[----:B0-----:R-:W-:Y:S01]  /*8670*/  IMAD.MOV.U32 R0, RZ, RZ, R21 ;  /* 0x000000ffff007224 */ /* 0x001fe200078e0015 */
[----:B------:R-:W-:Y:S01]  /*8680*/  IABS R21, R15 ;  /* 0x0000000f00157213 */ /* 0x000fe20000000000 */
[--C-:B------:R-:W-:Y:S01]  /*8690*/  @!P6 IMAD.IADD R7, R7, 0x1, -R11.reuse ;  /* 0x000000010707e824 */ /* 0x100fe200078e0a0b */
[----:B------:R-:W-:Y:S01]  /*86a0*/  ISETP.GT.U32.AND P6, PT, R11, R6, PT ;  /* 0x000000060b00720c */ /* 0x000fe20003fc4070 */
[----:B------:R-:W-:Y:S02]  /*86b0*/  @!P5 IMAD.MOV R0, RZ, RZ, -R0 ;  /* 0x000000ffff00d224 */ /* 0x000fe400078e0a00 */
[----:B------:R-:W-:Y:S01]  /*86c0*/  IMAD.HI.U32 R10, R13, R3, RZ ;  /* 0x000000030d0a7227 */ /* 0x000fe200078e00ff */
[----:B------:R-:W-:Y:S02]  /*86d0*/  ISETP.GT.U32.AND P5, PT, R11, R7, PT ;  /* 0x000000070b00720c */ /* 0x000fe40003fa4070 */
[----:B------:R0:W-:Y:S01]  /*86e0*/  STL [R1+0x8cc], R0 ;  /* 0x0008cc0001007387 */ /* 0x0001e20000100800 */
[--C-:B------:R-:W-:Y:S01]  /*86f0*/  @!P3 IMAD.IADD R17, R17, 0x1, -R11.reuse ;  /* 0x000000011111b824 */ /* 0x100fe200078e0a0b */
[C---:B------:R-:W-:Y:S01]  /*8700*/  ISETP.GT.U32.AND P3, PT, R11.reuse, R4, PT ;  /* 0x000000040b00720c */ /* 0x040fe20003f64070 */
[----:B------:R-:W-:Y:S01]  /*8710*/  IMAD.MOV R24, RZ, RZ, -R10 ;  /* 0x000000ffff187224 */ /* 0x000fe200078e0a0a */
[----:B------:R-:W-:Y:S01]  /*8720*/  LOP3.LUT R10, R14, 0x146, RZ, 0xfc, !PT ;  /* 0x000001460e0a7812 */ /* 0x000fe200078efcff */
[----:B------:R-:W-:Y:S01]  /*8730*/  @!P1 IMAD.IADD R16, R16, 0x1, -R11 ;  /* 0x0000000110109824 */ /* 0x000fe200078e0a0b */
[----:B------:R-:W-:Y:S01]  /*8740*/  ISETP.GE.AND P1, PT, R22, RZ, PT ;  /* 0x000000ff1600720c */ /* 0x000fe20003f26270 */
[----:B------:R-:W-:Y:S01]  /*8750*/  IMAD R3, R11, R24, R3 ;  /* 0x000000180b037224 */ /* 0x000fe200078e0203 */
[----:B------:R-:W-:Y:S01]  /*8760*/  IABS R24, R10 ;  /* 0x0000000a00187213 */ /* 0x000fe20000000000 */
[----:B------:R-:W-:-:S02]  /*8770*/  @!P6 IMAD.IADD R6, R6, 0x1, -R11 ;  /* 0x000000010606e824 */ /* 0x000fc400078e0a0b */
[----:B0-----:R-:W-:Y:S01]  /*8780*/  IMAD.MOV.U32 R0, RZ, RZ, R18 ;  /* 0x000000ffff007224 */ /* 0x001fe200078e0012 */
[C---:B------:R-:W-:Y:S01]  /*8790*/  ISETP.GT.U32.AND P6, PT, R11.reuse, R3, PT ;  /* 0x000000030b00720c */ /* 0x040fe20003fc4070 */
[----:B------:R-:W-:Y:S01]  /*87a0*/  IMAD.MOV.U32 R25, RZ, RZ, R17 ;  /* 0x000000ffff197224 */ /* 0x000fe200078e0011 */
[----:B------:R-:W-:Y:S01]  /*87b0*/  LOP3.LUT R17, R14, 0x14a, RZ, 0xfc, !PT ;  /* 0x0000014a0e117812 */ /* 0x000fe200078efcff */
[----:B------:R-:W-:Y:S01]  /*87c0*/  @!P0 IMAD.MOV R0, RZ, RZ, -R0 ;  /* 0x000000ffff008224 */ /* 0x000fe200078e0a00 */
[----:B------:R-:W-:Y:S01]  /*87d0*/  ISETP.GT.U32.AND P0, PT, R11, R8, PT ;  /* 0x000000080b00720c */ /* 0x000fe20003f04070 */
[----:B------:R-:W-:Y:S01]  /*87e0*/  @!P3 IMAD.IADD R4, R4, 0x1, -R11 ;  /* 0x000000010404b824 */ /* 0x000fe200078e0a0b */
[----:B------:R-:W-:Y:S01]  /*87f0*/  ISETP.GE.AND P3, PT, R20, RZ, PT ;  /* 0x000000ff1400720c */ /* 0x000fe20003f66270 */
[----:B------:R-:W-:Y:S01]  /*8800*/  IMAD.HI.U32 R22, R13, R24, RZ ;  /* 0x000000180d167227 */ /* 0x000fe200078e00ff */
[----:B------:R0:W-:Y:S01]  /*8810*/  STL [R1+0x8e4], R0 ;  /* 0x0008e40001007387 */ /* 0x0001e20000100800 */
[----:B------:R-:W-:-:S02]  /*8820*/  IABS R20, R17 ;  /* 0x0000001100147213 */ /* 0x000fc40000000000 */
[----:B------:R-:W-:Y:S01]  /*8830*/  @!P5 IMAD.IADD R7, R7, 0x1, -R11 ;  /* 0x000000010707d824 */ /* 0x000fe200078e0a0b */
[----:B------:R-:W-:Y:S01]  /*8840*/  ISETP.GE.AND P5, PT, R19, RZ, PT ;  /* 0x000000ff1300720c */ /* 0x000fe20003fa6270 */
[----:B------:R-:W-:Y:S02]  /*8850*/  @!P4 IMAD.MOV R25, RZ, RZ, -R25 ;  /* 0x000000ffff19c224 */ /* 0x000fe400078e0a19 */
[----:B------:R-:W-:-:S03]  /*8860*/  IMAD.HI.U32 R18, R13, R21, RZ ;  /* 0x000000150d127227 */ /* 0x000fc600078e00ff */
[----:B------:R-:W-:Y:S01]  /*8870*/  STL [R1+0x70], R25 ;  /* 0x0000701901007387 */ /* 0x000fe20000100800 */
[--C-:B------:R-:W-:Y:S01]  /*8880*/  @!P0 IMAD.IADD R8, R8, 0x1, -R11.reuse ;  /* 0x0000000108088824 */ /* 0x100fe200078e0a0b */
[----:B------:R-:W-:Y:S01]  /*8890*/  ISETP.GE.AND P0, PT, R23, RZ, PT ;  /* 0x000000ff1700720c */ /* 0x000fe20003f06270 */
[----:B0-----:R-:W-:Y:S02]  /*88a0*/  IMAD.MOV.U32 R0, RZ, RZ, R16 ;  /* 0x000000ffff007224 */ /* 0x001fe400078e0010 */
[----:B------:R-:W-:Y:S01]  /*88b0*/  IMAD.MOV R22, RZ, RZ, -R22 ;  /* 0x000000ffff167224 */ /* 0x000fe200078e0a16 */
[C---:B------:R-:W-:Y:S01]  /*88c0*/  ISETP.GT.U32.AND P4, PT, R11.reuse, R8, PT ;  /* 0x000000080b00720c */ /* 0x040fe20003f84070 */
[----:B------:R-:W-:Y:S01]  /*88d0*/  @!P2 IMAD.MOV R0, RZ, RZ, -R0 ;  /* 0x000000ffff00a224 */ /* 0x000fe200078e0a00 */
[C---:B------:R-:W-:Y:S01]  /*88e0*/  ISETP.GT.U32.AND P2, PT, R11.reuse, R4, PT ;  /* 0x000000040b00720c */ /* 0x040fe20003f44070 */
[----:B------:R-:W-:Y:S02]  /*88f0*/  IMAD.MOV R19, RZ, RZ, -R18 ;  /* 0x000000ffff137224 */ /* 0x000fe400078e0a12 */
[----:B------:R-:W-:Y:S01]  /*8900*/  IMAD R18, R11, R22, R24 ;  /* 0x000000160b127224 */ /* 0x000fe200078e0218 */
[----:B------:R0:W-:Y:S01]  /*8910*/  STL [R1+0xb8], R0 ;  /* 0x0000b80001007387 */ /* 0x0001e20000100800 */
[----:B------:R-:W-:-:S02]  /*8920*/  @!P6 IMAD.IADD R3, R3, 0x1, -R11 ;  /* 0x000000010303e824 */ /* 0x000fc400078e0a0b */
[----:B------:R-:W-:Y:S02]  /*8930*/  IMAD.MOV.U32 R16, RZ, RZ, R6 ;  /* 0x000000ffff107224 */ /* 0x000fe400078e0006 */
[C---:B------:R-:W-:Y:S01]  /*8940*/  IMAD R19, R11.reuse, R19, R21 ;  /* 0x000000130b137224 */ /* 0x040fe200078e0215 */
[C---:B------:R-:W-:Y:S01]  /*8950*/  ISETP.GT.U32.AND P6, PT, R11.reuse, R3, PT ;  /* 0x000000030b00720c */ /* 0x040fe20003fc4070 */
[----:B------:R-:W-:Y:S01]  /*8960*/  @!P1 IMAD.MOV R16, RZ, RZ, -R16 ;  /* 0x000000ffff109224 */ /* 0x000fe200078e0a10 */
[C---:B------:R-:W-:Y:S01]  /*8970*/  ISETP.GT.U32.AND P1, PT, R11.reuse, R18, PT ;  /* 0x000000120b00720c */ /* 0x040fe20003f24070 */
[----:B------:R-:W-:Y:S01]  /*8980*/  @!P4 IMAD.IADD R8, R8, 0x1, -R11 ;  /* 0x000000010808c824 */ /* 0x000fe200078e0a0b */
[----:B------:R-:W-:Y:S01]  /*8990*/  ISETP.GT.U32.AND P4, PT, R11, R19, PT ;  /* 0x000000130b00720c */ /* 0x000fe20003f84070 */
[----:B0-----:R-:W-:Y:S01]  /*89a0*/  IMAD.MOV.U32 R0, RZ, RZ, R7 ;  /* 0x000000ffff007224 */ /* 0x001fe200078e0007 */
[----:B------:R0:W-:Y:S01]  /*89b0*/  STL [R1+0x8c4], R16 ;  /* 0x0008c41001007387 */ /* 0x0001e20000100800 */
[----:B------:R-:W-:Y:S01]  /*89c0*/  @!P2 IMAD.IADD R4, R4, 0x1, -R11 ;  /* 0x000000010404a824 */ /* 0x000fe200078e0a0b */
[----:B------:R-:W-:Y:S01]  /*89d0*/  ISETP.GE.AND P2, PT, R10, RZ, PT ;  /* 0x000000ff0a00720c */ /* 0x000fe20003f46270 */
[----:B------:R-:W-:Y:S01]  /*89e0*/  @!P5 IMAD.MOV R0, RZ, RZ, -R0 ;  /* 0x000000ffff00d224 */ /* 0x000fe200078e0a00 */
[----:B------:R-:W-:Y:S01]  /*89f0*/  ISETP.GE.AND P5, PT, R9, RZ, PT ;  /* 0x000000ff0900720c */ /* 0x000fe20003fa6270 */
[----:B------:R-:W-:-:S03]  /*8a00*/  IMAD.HI.U32 R9, R13, R20, RZ ;  /* 0x000000140d097227 */ /* 0x000fc600078e00ff */
[----:B------:R1:W-:Y:S01]  /*8a10*/  STL [R1+0x8c8], R0 ;  /* 0x0008c80001007387 */ /* 0x0003e20000100800 */
[--C-:B------:R-:W-:Y:S01]  /*8a20*/  @!P6 IMAD.IADD R3, R3, 0x1, -R11.reuse ;  /* 0x000000010303e824 */ /* 0x100fe200078e0a0b */
[----:B------:R-:W-:Y:S01]  /*8a30*/  ISETP.GE.AND P6, PT, R15, RZ, PT ;  /* 0x000000ff0f00720c */ /* 0x000fe20003fc6270 */
[----:B0-----:R-:W-:Y:S02]  /*8a40*/  IMAD.MOV.U32 R16, RZ, RZ, R8 ;  /* 0x000000ffff107224 */ /* 0x001fe400078e0008 */
[----:B------:R-:W-:Y:S01]  /*8a50*/  @!P1 IMAD.IADD R18, R18, 0x1, -R11 ;  /* 0x0000000112129824 */ /* 0x000fe200078e0a0b */
[----:B------:R-:W-:Y:S01]  /*8a60*/  ISETP.GE.AND P1, PT, R17, RZ, PT ;  /* 0x000000ff1100720c */ /* 0x000fe20003f26270 */
[----:B------:R-:W-:Y:S01]  /*8a70*/  @!P0 IMAD.MOV R16, RZ, RZ, -R16 ;  /* 0x000000ffff108224 */ /* 0x000fe200078e0a10 */
[C---:B------:R-:W-:Y:S01]  /*8a80*/  LOP3.LUT R17, R14.reuse, 0x150, RZ, 0xfc, !PT ;  /* 0x000001500e117812 */ /* 0x040fe200078efcff */
[----:B------:R-:W-:Y:S01]  /*8a90*/  IMAD.MOV R9, RZ, RZ, -R9 ;  /* 0x000000ffff097224 */ /* 0x000fe200078e0a09 */
[C---:B------:R-:W-:Y:S01]  /*8aa0*/  ISETP.GT.U32.AND P0, PT, R11.reuse, R18, PT ;  /* 0x000000120b00720c */ /* 0x040fe20003f04070 */
[----:B-1----:R-:W-:Y:S01]  /*8ab0*/  IMAD.MOV.U32 R0, RZ, RZ, R4 ;  /* 0x000000ffff007224 */ /* 0x002fe200078e0004 */
[----:B------:R-:W-:Y:S01]  /*8ac0*/  STL [R1+0x88], R16 ;  /* 0x0000881001007387 */ /* 0x000fe20000100800 */
[----:B------:R-:W-:Y:S01]  /*8ad0*/  IMAD R20, R11, R9, R20 ;  /* 0x000000090b147224 */ /* 0x000fe200078e0214 */
[C---:B------:R-:W-:Y:S01]  /*8ae0*/  LOP3.LUT R4, R14.reuse, 0x152, RZ, 0xfc, !PT ;  /* 0x000001520e047812 */ /* 0x040fe200078efcff */
[----:B------:R-:W-:Y:S01]  /*8af0*/  @!P3 IMAD.MOV R0, RZ, RZ, -R0 ;  /* 0x000000ffff00b224 */ /* 0x000fe200078e0a00 */
[----:B------:R-:W-:Y:S01]  /*8b00*/  LOP3.LUT R9, R14, 0x15a, RZ, 0xfc, !PT ;  /* 0x0000015a0e097812 */ /* 0x000fe200078efcff */
[----:B------:R-:W-:-:S02]  /*8b10*/  VIADD R6, R12, 0x14e ;  /* 0x0000014e0c067836 */ /* 0x000fc40000000000 */
[--C-:B------:R-:W-:Y:S01]  /*8b20*/  @!P4 IMAD.IADD R19, R19, 0x1, -R11.reuse ;  /* 0x000000011313c824 */ /* 0x100fe200078e0a0b */
[----:B------:R0:W-:Y:S02]  /*8b30*/  STL [R1+0xfc], R0 ;  /* 0x0000fc0001007387 */ /* 0x0001e40000100800 */
[----:B------:R-:W-:Y:S01]  /*8b40*/  IABS R7, R6 ;  /* 0x0000000600077213 */ /* 0x000fe20000000000 */
[----:B------:R-:W-:Y:S01]  /*8b50*/  @!P0 IMAD.IADD R18, R18, 0x1, -R11 ;  /* 0x0000000112128824 */ /* 0x000fe200078e0a0b */
[----:B------:R-:W-:Y:S02]  /*8b60*/  ISETP.GT.U32.AND P3, PT, R11, R19, PT ;  /* 0x000000130b00720c */ /* 0x000fe40003f64070 */
[----:B------:R-:W-:Y:S01]  /*8b70*/  ISETP.GE.AND P0, PT, R17, RZ, PT ;  /* 0x000000ff1100720c */ /* 0x000fe20003f06270 */
[----:B------:R-:W-:Y:S01]  /*8b80*/  IMAD.HI.U32 R10, R13, R7, RZ ;  /* 0x000000070d0a7227 */ /* 0x000fe200078e00ff */
[----:B------:R-:W-:Y:S02]  /*8b90*/  IABS R17, R17 ;  /* 0x0000001100117213 */ /* 0x000fe40000000000 */
[----:B------:R-:W-:Y:S01]  /*8ba0*/  ISETP.GE.AND P4, PT, R6, RZ, PT ;  /* 0x000000ff0600720c */ /* 0x000fe20003f86270 */
[----:B0-----:R-:W-:Y:S01]  /*8bb0*/  IMAD.MOV.U32 R0, RZ, RZ, R3 ;  /* 0x000000ffff007224 */ /* 0x001fe200078e0003 */
[----:B------:R-:W-:Y:S01]  /*8bc0*/  LOP3.LUT R3, R14, 0x154, RZ, 0xfc, !PT ;  /* 0x000001540e037812 */ /* 0x000fe200078efcff */
[----:B------:R-:W-:Y:S01]  /*8bd0*/  IMAD.MOV R10, RZ, RZ, -R10 ;  /* 0x000000ffff0a7224 */ /* 0x000fe200078e0a0a */
[----:B------:R-:W-:Y:S01]  /*8be0*/  IABS R16, R9 ;  /* 0x0000000900107213 */ /* 0x000fe20000000000 */
[----:B------:R-:W-:Y:S01]  /*8bf0*/  @!P5 IMAD.MOV R0, RZ, RZ, -R0 ;  /* 0x000000ffff00d224 */ /* 0x000fe200078e0a00 */
[----:B------:R-:W-:Y:S01]  /*8c00*/  ISETP.GT.U32.AND P5, PT, R11, R20, PT ;  /* 0x000000140b00720c */ /* 0x000fe20003fa4070 */
[----:B------:R-:W-:-:S03]  /*8c10*/  IMAD.HI.U32 R8, R13, R17, RZ ;  /* 0x000000110d087227 */ /* 0x000fc600078e00ff */
[----:B------:R0:W-:Y:S01]  /*8c20*/  STL [R1+0x8d0], R0 ;  /* 0x0008d00001007387 */ /* 0x0001e20000100800 */
[----:B------:R-:W-:Y:S01]  /*8c30*/  IMAD R15, R11, R10, R7 ;  /* 0x0000000a0b0f7224 */ /* 0x000fe200078e0207 */
[----:B------:R-:W-:Y:S01]  /*8c40*/  IABS R7, R3 ;  /* 0x0000000300077213 */ /* 0x000fe20000000000 */
[----:B------:R-:W-:Y:S01]  /*8c50*/  IMAD.MOV R8, RZ, RZ, -R8 ;  /* 0x000000ffff087224 */ /* 0x000fe200078e0a08 */
[----:B------:R-:W-:Y:S01]  /*8c60*/  IABS R10, R4 ;  /* 0x00000004000a7213 */ /* 0x000fe20000000000 */
[----:B------:R-:W-:Y:S01]  /*8c70*/  @!P3 IMAD.IADD R19, R19, 0x1, -R11 ;  /* 0x000000011313b824 */ /* 0x000fe200078e0a0b */
[C---:B------:R-:W-:Y:S01]  /*8c80*/  ISETP.GT.U32.AND P3, PT, R11.reuse, R15, PT ;  /* 0x0000000f0b00720c */ /* 0x040fe20003f64070 */
[----:B------:R-:W-:Y:S02]  /*8c90*/  IMAD R17, R11, R8, R17 ;  /* 0x000000080b117224 */ /* 0x000fe400078e0211 */
[----:B------:R-:W-:Y:S01]  /*8ca0*/  @!P5 IMAD.IADD R20, R20, 0x1, -R11 ;  /* 0x000000011414d824 */ /* 0x000fe200078e0a0b */
[----:B------:R-:W-:Y:S01]  /*8cb0*/  ISETP.GE.AND P5, PT, R4, RZ, PT ;  /* 0x000000ff0400720c */ /* 0x000fe20003fa6270 */
[----:B0-----:R-:W-:Y:S01]  /*8cc0*/  IMAD.MOV.U32 R0, RZ, RZ, R18 ;  /* 0x000000ffff007224 */ /* 0x001fe200078e0012 */
[----:B------:R-:W-:Y:S01]  /*8cd0*/  LOP3.LUT R18, R14, 0x158, RZ, 0xfc, !PT ;  /* 0x000001580e127812 */ /* 0x000fe200078efcff */
[----:B------:R-:W-:-:S04]  /*8ce0*/  IMAD.HI.U32 R4, R13, R7, RZ ;  /* 0x000000070d047227 */ /* 0x000fc800078e00ff */
[----:B------:R-:W-:Y:S01]  /*8cf0*/  @!P2 IMAD.MOV R0, RZ, RZ, -R0 ;  /* 0x000000ffff00a224 */ /* 0x000fe200078e0a00 */
[----:B------:R-:W-:Y:S01]  /*8d00*/  ISETP.GT.U32.AND P2, PT, R11, R20, PT ;  /* 0x000000140b00720c */ /* 0x000fe20003f44070 */
[----:B------:R-:W-:Y:S02]  /*8d10*/  IMAD.MOV R4, RZ, RZ, -R4 ;  /* 0x000000ffff047224 */ /* 0x000fe400078e0a04 */
[----:B------:R-:W-:Y:S01]  /*8d20*/  @!P3 IMAD.IADD R15, R15, 0x1, -R11 ;  /* 0x000000010f0fb824 */ /* 0x000fe200078e0a0b */
[----:B------:R0:W-:Y:S01]  /*8d30*/  STL [R1+0x8e8], R0 ;  /* 0x0008e80001007387 */ /* 0x0001e20000100800 */
[----:B------:R-:W-:Y:S02]  /*8d40*/  IMAD R7, R11, R4, R7 ;  /* 0x000000040b077224 */ /* 0x000fe400078e0207 */
[----:B------:R-:W-:Y:S01]  /*8d50*/  IMAD.HI.U32 R6, R13, R10, RZ ;  /* 0x0000000a0d067227 */ /* 0x000fe200078e00ff */
[----:B------:R-:W-:-:S03]  /*8d60*/  ISETP.GT.U32.AND P3, PT, R11, R15, PT ;  /* 0x0000000f0b00720c */ /* 0x000fc60003f64070 */
[----:B------:R-:W-:Y:S02]  /*8d70*/  IMAD.MOV R6, RZ, RZ, -R6 ;  /* 0x000000ffff067224 */ /* 0x000fe400078e0a06 */
[----:B------:R-:W-:Y:S01]  /*8d80*/  @!P2 IMAD.IADD R20, R20, 0x1, -R11 ;  /* 0x000000011414a824 */ /* 0x000fe200078e0a0b */
[C---:B------:R-:W-:Y:S01]  /*8d90*/  ISETP.GT.U32.AND P2, PT, R11.reuse, R17, PT ;  /* 0x000000110b00720c */ /* 0x040fe20003f44070 */
[----:B0-----:R-:W-:Y:S01]  /*8da0*/  IMAD.MOV.U32 R0, RZ, RZ, R19 ;  /* 0x000000ffff007224 */ /* 0x001fe200078e0013 */
[----:B------:R-:W-:Y:S01]  /*8db0*/  IABS R19, R18 ;  /* 0x0000001200137213 */ /* 0x000fe20000000000 */
[----:B------:R-:W-:Y:S01]  /*8dc0*/  IMAD R10, R11, R6, R10 ;  /* 0x000000060b0a7224 */ /* 0x000fe200078e020a */
[C---:B------:R-:W-:Y:S01]  /*8dd0*/  LOP3.LUT R6, R14.reuse, 0x15c, RZ, 0xfc, !PT ;  /* 0x0000015c0e067812 */ /* 0x040fe200078efcff */
[----:B------:R-:W-:Y:S01]  /*8de0*/  @!P6 IMAD.MOV R0, RZ, RZ, -R0 ;  /* 0x000000ffff00e224 */ /* 0x000fe200078e0a00 */
[----:B------:R-:W-:Y:S01]  /*8df0*/  ISETP.GE.AND P6, PT, R3, RZ, PT ;  /* 0x000000ff0300720c */ /* 0x000fe20003fc6270 */
[----:B------:R-:W-:Y:S01]  /*8e00*/  @!P3 IMAD.IADD R15, R15, 0x1, -R11 ;  /* 0x000000010f0fb824 */ /* 0x000fe200078e0a0b */
[----:B------:R-:W-:-:S02]  /*8e10*/  LOP3.LUT R3, R14, 0x156, RZ, 0xfc, !PT ;  /* 0x000001560e037812 */ /* 0x000fc400078efcff */
[----:B------:R0:W-:Y:S01]  /*8e20*/  STL [R1+0xf4], R0 ;  /* 0x0000f40001007387 */ /* 0x0001e20000100800 */
[----:B------:R-:W-:Y:S02]  /*8e30*/  ISETP.GT.U32.AND P3, PT, R11, R10, PT ;  /* 0x0000000a0b00720c */ /* 0x000fe40003f64070 */
[----:B------:R-:W-:Y:S01]  /*8e40*/  @!P2 IMAD.IADD R17, R17, 0x1, -R11 ;  /* 0x000000011111a824 */ /* 0x000fe200078e0a0b */
[----:B------:R-:W-:Y:S02]  /*8e50*/  ISETP.GT.U32.AND P2, PT, R11, R7, PT ;  /* 0x000000070b00720c */ /* 0x000fe40003f44070 */
[----:B------:R-:W-:Y:S02]  /*8e60*/  IABS R8, R3 ;  /* 0x0000000300087213 */ /* 0x000fe40000000000 */
[----:B------:R-:W-:Y:S01]  /*8e70*/  IABS R4, R6 ;  /* 0x0000000600047213 */ /* 0x000fe20000000000 */
[----:B0-----:R-:W-:Y:S02]  /*8e80*/  IMAD.MOV.U32 R0, RZ, RZ, R20 ;  /* 0x000000ffff007224 */ /* 0x001fe400078e0014 */
[----:B------:R-:W-:-:S04]  /*8e90*/  IMAD.HI.U32 R20, R13, R8, RZ ;  /* 0x000000080d147227 */ /* 0x000fc800078e00ff */
[----:B------:R-:W-:Y:S01]  /*8ea0*/  @!P1 IMAD.MOV R0, RZ, RZ, -R0 ;  /* 0x000000ffff009224 */ /* 0x000fe200078e0a00 */
[----:B------:R-:W-:Y:S01]  /*8eb0*/  ISETP.GT.U32.AND P1, PT, R11, R17, PT ;  /* 0x000000110b00720c */ /* 0x000fe20003f24070 */
[--C-:B------:R-:W-:Y:S02]  /*8ec0*/  @!P2 IMAD.IADD R7, R7, 0x1, -R11.reuse ;  /* 0x000000010707a824 */ /* 0x100fe400078e0a0b */
[----:B------:R-:W-:Y:S01]  /*8ed0*/  IMAD.MOV R20, RZ, RZ, -R20 ;  /* 0x000000ffff147224 */ /* 0x000fe200078e0a14 */
[----:B------:R0:W-:Y:S01]  /*8ee0*/  STL [R1+0x1a8], R0 ;  /* 0x0001a80001007387 */ /* 0x0001e20000100800 */
[----:B------:R-:W-:Y:S01]  /*8ef0*/  @!P3 IMAD.IADD R10, R10, 0x1, -R11 ;  /* 0x000000010a0ab824 */ /* 0x000fe200078e0a0b */
[----:B------:R-:W-:-:S04]  /*8f00*/  ISETP.GT.U32.AND P2, PT, R11, R7, PT ;  /* 0x000000070b00720c */ /* 0x000fc80003f44070 */
[----:B------:R-:W-:-:S03]  /*8f10*/  ISETP.GT.U32.AND P3, PT, R11, R10, PT ;  /* 0x0000000a0b00720c */ /* 0x000fc60003f64070 */
[----:B------:R-:W-:Y:S02]  /*8f20*/  @!P1 IMAD.IADD R17, R17, 0x1, -R11 ;  /* 0x0000000111119824 */ /* 0x000fe400078e0a0b */
[----:B0-----:R-:W-:Y:S02]  /*8f30*/  IMAD.MOV.U32 R0, RZ, RZ, R15 ;  /* 0x000000ffff007224 */ /* 0x001fe400078e000f */
[----:B------:R-:W-:-:S04]  /*8f40*/  IMAD.HI.U32 R15, R13, R4, RZ ;  /* 0x000000040d0f7227 */ /* 0x000fc800078e00ff */
[----:B------:R-:W-:Y:S01]  /*8f50*/  @!P4 IMAD.MOV R0, RZ, RZ, -R0 ;  /* 0x000000ffff00c224 */ /* 0x000fe200078e0a00 */
[----:B------:R-:W-:Y:S01]  /*8f60*/  ISETP.GE.AND P4, PT, R3, RZ, PT ;  /* 0x000000ff0300720c */ /* 0x000fe20003f86270 */
[----:B------:R-:W-:Y:S02]  /*8f70*/  IMAD R3, R11, R20, R8 ;  /* 0x000000140b037224 */ /* 0x000fe400078e0208 */
[----:B------:R-:W-:Y:S01]  /*8f80*/  IMAD.HI.U32 R8, R13, R16, RZ ;  /* 0x000000100d087227 */ /* 0x000fe200078e00ff */
[----:B------:R0:W-:Y:S02]  /*8f90*/  STL [R1+0x8b0], R0 ;  /* 0x0008b00001007387 */ /* 0x0001e40000100800 */
[----:B------:R-:W-:Y:S01]  /*8fa0*/  ISETP.GT.U32.AND P1, PT, R11, R3, PT ;  /* 0x000000030b00720c */ /* 0x000fe20003f24070 */
[----:B------:R-:W-:-:S04]  /*8fb0*/  IMAD.HI.U32 R20, R13, R19, RZ ;  /* 0x000000130d147227 */ /* 0x000fc800078e00ff */
[----:B------:R-:W-:Y:S02]  /*8fc0*/  IMAD.MOV R8, RZ, RZ, -R8 ;  /* 0x000000ffff087224 */ /* 0x000fe400078e0a08 */
[----:B------:R-:W-:Y:S02]  /*8fd0*/  IMAD.MOV R20, RZ, RZ, -R20 ;  /* 0x000000ffff147224 */ /* 0x000fe400078e0a14 */
[----:B0-----:R-:W-:Y:S02]  /*8fe0*/  IMAD.MOV.U32 R0, RZ, RZ, R17 ;  /* 0x000000ffff007224 */ /* 0x001fe400078e0011 */
[----:B------:R-:W-:Y:S02]  /*8ff0*/  IMAD.MOV R15, RZ, RZ, -R15 ;  /* 0x000000ffff0f7224 */ /* 0x000fe400078e0a0f */
[----:B------:R-:W-:Y:S02]  /*9000*/  @!P0 IMAD.MOV R0, RZ, RZ, -R0 ;  /* 0x000000ffff008224 */ /* 0x000fe400078e0a00 */
[----:B------:R-:W-:-:S02]  /*9010*/  IMAD R16, R11, R8, R16 ;  /* 0x000000080b107224 */ /* 0x000fc400078e0210 */
[----:B------:R-:W-:Y:S01]  /*9020*/  @!P2 IMAD.IADD R7, R7, 0x1, -R11 ;  /* 0x000000010707a824 */ /* 0x000fe200078e0a0b */
[----:B------:R0:W-:Y:S01]  /*9030*/  STL [R1+0x194], R0 ;  /* 0x0001940001007387 */ /* 0x0001e20000100800 */
[C---:B------:R-:W-:Y:S01]  /*9040*/  IMAD R19, R11.reuse, R20, R19 ;  /* 0x000000140b137224 */ /* 0x040fe200078e0213 */
[C---:B------:R-:W-:Y:S01]  /*9050*/  ISETP.GT.U32.AND P2, PT, R11.reuse, R16, PT ;  /* 0x000000100b00720c */ /* 0x040fe20003f44070 */
[----:B------:R-:W-:Y:S02]  /*9060*/  IMAD R4, R11, R15, R4 ;  /* 0x0000000f0b047224 */ /* 0x000fe400078e0204 */
[--C-:B------:R-:W-:Y:S01]  /*9070*/  @!P1 IMAD.IADD R3, R3, 0x1, -R11.reuse ;  /* 0x0000000103039824 */ /* 0x100fe200078e0a0b */
[C---:B------:R-:W-:Y:S01]  /*9080*/  ISETP.GT.U32.AND P1, PT, R11.reuse, R19, PT ;  /* 0x000000130b00720c */ /* 0x040fe20003f24070 */
[----:B------:R-:W-:Y:S02]  /*9090*/  VIADD R8, R12, 0x15e ;  /* 0x0000015e0c087836 */ /* 0x000fe40000000000 */
[----:B------:R-:W-:Y:S01]  /*90a0*/  @!P3 IMAD.IADD R10, R10, 0x1, -R11 ;  /* 0x000000010a0ab824 */ /* 0x000fe200078e0a0b */
[C---:B------:R-:W-:Y:S01]  /*90b0*/  ISETP.GT.U32.AND P0, PT, R11.reuse, R3, PT ;  /* 0x000000030b00720c */ /* 0x040fe20003f04070 */
[----:B0-----:R-:W-:Y:S01]  /*90c0*/  IMAD.MOV.U32 R0, RZ, RZ, R7 ;  /* 0x000000ffff007224 */ /* 0x001fe200078e0007 */
[----:B------:R-:W-:Y:S01]  /*90d0*/  LOP3.LUT R7, R14, 0x160, RZ, 0xfc, !PT ;  /* 0x000001600e077812 */ /* 0x000fe200078efcff */
[----:B------:R-:W-:Y:S01]  /*90e0*/  IMAD.MOV.U32 R17, RZ, RZ, R10 ;  /* 0x000000ffff117224 */ /* 0x000fe200078e000a */
[----:B------:R-:W-:Y:S01]  /*90f0*/  IABS R15, R8 ;  /* 0x00000008000f7213 */ /* 0x000fe20000000000 */
[----:B------:R-:W-:Y:S01]  /*9100*/  @!P6 IMAD.MOV R0, RZ, RZ, -R0 ;  /* 0x000000ffff00e224 */ /* 0x000fe200078e0a00 */
[----:B------:R-:W-:Y:S01]  /*9110*/  ISETP.GT.U32.AND P6, PT, R11, R4, PT ;  /* 0x000000040b00720c */ /* 0x000fe20003fc4070 */
[--C-:B------:R-:W-:Y:S01]  /*9120*/  @!P2 IMAD.IADD R16, R16, 0x1, -R11.reuse ;  /* 0x000000011010a824 */ /* 0x100fe200078e0a0b */
[----:B------:R-:W-:Y:S01]  /*9130*/  IABS R20, R7 ;  /* 0x0000000700147213 */ /* 0x000fe20000000000 */
[----:B------:R-:W-:Y:S01]  /*9140*/  @!P1 IMAD.IADD R19, R19, 0x1, -R11 ;  /* 0x0000000113139824 */ /* 0x000fe200078e0a0b */
[----:B------:R-:W-:Y:S01]  /*9150*/  ISETP.GE.AND P1, PT, R8, RZ, PT ;  /* 0x000000ff0800720c */ /* 0x000fe20003f26270 */
[----:B------:R-:W-:Y:S01]  /*9160*/  IMAD.MOV.U32 R10, RZ, RZ, R15 ;  /* 0x000000ffff0a7224 */ /* 0x000fe200078e000f */
[----:B------:R-:W-:Y:S01]  /*9170*/  ISETP.GE.AND P3, PT, R18, RZ, PT ;  /* 0x000000ff1200720c */ /* 0x000fe20003f66270 */
[----:B------:R-:W-:Y:S01]  /*9180*/  @!P5 IMAD.MOV R17, RZ, RZ, -R17 ;  /* 0x000000ffff11d224 */ /* 0x000fe200078e0a11 */
[----:B------:R-:W-:Y:S01]  /*9190*/  ISETP.GE.AND P5, PT, R9, RZ, PT ;  /* 0x000000ff0900720c */ /* 0x000fe20003fa6270 */
[----:B------:R-:W-:Y:S01]  /*91a0*/  IMAD.HI.U32 R8, R13, R20, RZ ;  /* 0x000000140d087227 */ /* 0x000fe200078e00ff */
[----:B------:R-:W-:-:S02]  /*91b0*/  ISETP.GT.U32.AND P2, PT, R11, R19, PT ;  /* 0x000000130b00720c */ /* 0x000fc40003f44070 */
[----:B------:R0:W-:Y:S01]  /*91c0*/  STL [R1+0x19c], R17 ;  /* 0x00019c1101007387 */ /* 0x0001e20000100800 */
[--C-:B------:R-:W-:Y:S01]  /*91d0*/  @!P6 IMAD.IADD R4, R4, 0x1, -R11.reuse ;  /* 0x000000010404e824 */ /* 0x100fe200078e0a0b */
[----:B------:R-:W-:Y:S01]  /*91e0*/  ISETP.GT.U32.AND P6, PT, R11, R16, PT ;  /* 0x000000100b00720c */ /* 0x000fe20003fc4070 */
[----:B------:R-:W-:Y:S01]  /*91f0*/  @!P0 IMAD.IADD R3, R3, 0x1, -R11 ;  /* 0x0000000103038824 */ /* 0x000fe200078e0a0b */
[----:B------:R1:W-:Y:S01]  /*9200*/  STL [R1+0x8a8], R0 ;  /* 0x0008a80001007387 */ /* 0x0003e20000100800 */
[----:B------:R-:W-:Y:S01]  /*9210*/  IMAD.HI.U32 R9, R13, R10, RZ ;  /* 0x0000000a0d097227 */ /* 0x000fe200078e00ff */
[----:B------:R-:W-:Y:S02]  /*9220*/  ISETP.GE.AND P0, PT, R6, RZ, PT ;  /* 0x000000ff0600720c */ /* 0x000fe40003f06270 */
[----:B------:R-:W-:Y:S01]  /*9230*/  LOP3.LUT R6, R14, 0x162, RZ, 0xfc, !PT ;  /* 0x000001620e067812 */ /* 0x000fe200078efcff */
[----:B------:R-:W-:Y:S02]  /*9240*/  IMAD.MOV R8, RZ, RZ, -R8 ;  /* 0x000000ffff087224 */ /* 0x000fe400078e0a08 */
[----:B------:R-:W-:Y:S01]  /*9250*/  IMAD.MOV R9, RZ, RZ, -R9 ;  /* 0x000000ffff097224 */ /* 0x000fe200078e0a09 */
[----:B0-----:R-:W-:Y:S01]  /*9260*/  IABS R17, R6 ;  /* 0x0000000600117213 */ /* 0x001fe20000000000 */
[----:B------:R-:W-:-:S02]  /*9270*/  IMAD R20, R11, R8, R20 ;  /* 0x000000080b147224 */ /* 0x000fc400078e0214 */
[----:B-1----:R-:W-:Y:S01]  /*9280*/  IMAD.MOV.U32 R0, RZ, RZ, R3 ;  /* 0x000000ffff007224 */ /* 0x002fe200078e0003 */
[C---:B------:R-:W-:Y:S01]  /*9290*/  LOP3.LUT R3, R14.reuse, 0x164, RZ, 0xfc, !PT ;  /* 0x000001640e037812 */ /* 0x040fe200078efcff */
[C---:B------:R-:W-:Y:S01]  /*92a0*/  IMAD R10, R11.reuse, R9, R10 ;  /* 0x000000090b0a7224 */ /* 0x040fe200078e020a */
[----:B------:R-:W-:Y:S01]  /*92b0*/  LOP3.LUT R9, R14, 0x166, RZ, 0xfc, !PT ;  /* 0x000001660e097812 */ /* 0x000fe200078efcff */
[----:B------:R-:W-:Y:S01]  /*92c0*/  @!P4 IMAD.MOV R0, RZ, RZ, -R0 ;  /* 0x000000ffff00c224 */ /* 0x000fe200078e0a00 */
[C---:B------:R-:W-:Y:S01]  /*92d0*/  ISETP.GT.U32.AND P4, PT, R11.reuse, R4, PT ;  /* 0x000000040b00720c */ /* 0x040fe20003f84070 */
[--C-:B------:R-:W-:Y:S01]  /*92e0*/  @!P6 IMAD.IADD R16, R16, 0x1, -R11.reuse ;  /* 0x000000011010e824 */ /* 0x100fe200078e0a0b */
[----:B------:R-:W-:Y:S01]  /*92f0*/  ISETP.GT.U32.AND P6, PT, R11, R20, PT ;  /* 0x000000140b00720c */ /* 0x000fe20003fc4070 */
[----:B------:R-:W-:Y:S01]  /*9300*/  @!P2 IMAD.IADD R19, R19, 0x1, -R11 ;  /* 0x000000011313a824 */ /* 0x000fe200078e0a0b */
[----:B------:R-:W-:Y:S01]  /*9310*/  ISETP.GT.U32.AND P2, PT, R11, R10, PT ;  /* 0x0000000a0b00720c */ /* 0x000fe20003f44070 */
[----:B------:R0:W-:Y:S01]  /*9320*/  STL [R1+0x8ac], R0 ;  /* 0x0008ac0001007387 */ /* 0x0001e20000100800 */
[----:B------:R-:W-:Y:S01]  /*9330*/  IABS R15, R9 ;  /* 0x00000009000f7213 */ /* 0x000fe20000000000 */
[----:B------:R-:W-:Y:S01]  /*9340*/  IMAD.HI.U32 R18, R13, R17, RZ ;  /* 0x000000110d127227 */ /* 0x000fe200078e00ff */
[----:B------:R-:W-:-:S03]  /*9350*/  IABS R8, R3 ;  /* 0x0000000300087213 */ /* 0x000fc60000000000 */
[----:B------:R-:W-:Y:S02]  /*9360*/  IMAD.MOV R18, RZ, RZ, -R18 ;  /* 0x000000ffff127224 */ /* 0x000fe400078e0a12 */
[----:B------:R-:W-:Y:S01]  /*9370*/  @!P4 IMAD.IADD R4, R4, 0x1, -R11 ;  /* 0x000000010404c824 */ /* 0x000fe200078e0a0b */
[----:B------:R-:W-:Y:S01]  /*9380*/  ISETP.GE.AND P4, PT, R7, RZ, PT ;  /* 0x000000ff0700720c */ /* 0x000fe20003f86270 */
[----:B0-----:R-:W-:Y:S02]  /*9390*/  IMAD.MOV.U32 R0, RZ, RZ, R19 ;  /* 0x000000ffff007224 */ /* 0x001fe400078e0013 */
[----:B------:R-:W-:Y:S02]  /*93a0*/  @!P6 IMAD.IADD R20, R20, 0x1, -R11 ;  /* 0x000000011414e824 */ /* 0x000fe400078e0a0b */
[----:B------:R-:W-:Y:S02]  /*93b0*/  IMAD.MOV.U32 R7, RZ, RZ, R15 ;  /* 0x000000ffff077224 */ /* 0x000fe400078e000f */
[----:B------:R-:W-:Y:S01]  /*93c0*/  IMAD.HI.U32 R15, R13, R8, RZ ;  /* 0x000000080d0f7227 */ /* 0x000fe200078e00ff */
[----:B------:R-:W-:-:S03]  /*93d0*/  ISETP.GT.U32.AND P6, PT, R11, R20, PT ;  /* 0x000000140b00720c */ /* 0x000fc60003fc4070 */
[----:B------:R-:W-:Y:S01]  /*93e0*/  @!P2 IMAD.IADD R10, R10, 0x1, -R11 ;  /* 0x000000010a0aa824 */ /* 0x000fe200078e0a0b */
[----:B------:R-:W-:Y:S01]  /*93f0*/  ISETP.GE.AND P2, PT, R6, RZ, PT ;  /* 0x000000ff0600720c */ /* 0x000fe20003f46270 */
[----:B------:R-:W-:Y:S02]  /*9400*/  @!P3 IMAD.MOV R0, RZ, RZ, -R0 ;  /* 0x000000ffff00b224 */ /* 0x000fe400078e0a00 */
[----:B------:R-:W-:Y:S01]  /*9410*/  IMAD.HI.U32 R6, R13, R7, RZ ;  /* 0x000000070d067227 */ /* 0x000fe200078e00ff */
[----:B------:R-:W-:Y:S02]  /*9420*/  ISETP.GT.U32.AND P3, PT, R11, R10, PT ;  /* 0x0000000a0b00720c */ /* 0x000fe40003f64070 */
[----:B------:R0:W-:Y:S01]  /*9430*/  STL [R1+0x18c], R0 ;  /* 0x00018c0001007387 */ /* 0x0001e20000100800 */
[----:B------:R-:W-:Y:S02]  /*9440*/  IMAD.MOV R15, RZ, RZ, -R15 ;  /* 0x000000ffff0f7224 */ /* 0x000fe400078e0a0f */
[----:B------:R-:W-:-:S02]  /*9450*/  IMAD.MOV R6, RZ, RZ, -R6 ;  /* 0x000000ffff067224 */ /* 0x000fc400078e0a06 */
[C---:B------:R-:W-:Y:S02]  /*9460*/  IMAD R8, R11.reuse, R15, R8 ;  /* 0x0000000f0b087224 */ /* 0x040fe400078e0208 */
[C---:B------:R-:W-:Y:S01]  /*9470*/  IMAD R17, R11.reuse, R18, R17 ;  /* 0x000000120b117224 */ /* 0x040fe200078e0211 */
[----:B------:R-:W-:Y:S01]  /*9480*/  LOP3.LUT R18, R14, 0x168, RZ, 0xfc, !PT ;  /* 0x000001680e127812 */ /* 0x000fe200078efcff */
[C---:B------:R-:W-:Y:S02]  /*9490*/  IMAD R7, R11.reuse, R6, R7 ;  /* 0x000000060b077224 */ /* 0x040fe400078e0207 */
[----:B0-----:R-:W-:Y:S01]  /*94a0*/  IMAD.MOV.U32 R0, RZ, RZ, R4 ;  /* 0x000000ffff007224 */ /* 0x001fe200078e0004 */
[----:B------:R-:W-:Y:S01]  /*94b0*/  IABS R6, R18 ;  /* 0x0000001200067213 */ /* 0x000fe20000000000 */
[----:B------:R-:W-:Y:S01]  /*94c0*/  @!P5 IMAD.MOV R16, RZ, RZ, -R16 ;  /* 0x000000ffff10d224 */ /* 0x000fe200078e0a10 */
[C---:B------:R-:W-:Y:S01]  /*94d0*/  ISETP.GT.U32.AND P5, PT, R11.reuse, R17, PT ;  /* 0x000000110b00720c */ /* 0x040fe20003fa4070 */
[----:B------:R-:W-:Y:S01]  /*94e0*/  @!P0 IMAD.MOV R0, RZ, RZ, -R0 ;  /* 0x000000ffff008224 */ /* 0x000fe200078e0a00 */
[C---:B------:R-:W-:Y:S01]  /*94f0*/  ISETP.GT.U32.AND P0, PT, R11.reuse, R8, PT ;  /* 0x000000080b00720c */ /* 0x040fe20003f04070 */
[--C-:B------:R-:W-:Y:S01]  /*9500*/  @!P6 IMAD.IADD R20, R20, 0x1, -R11.reuse ;  /* 0x000000011414e824 */ /* 0x100fe200078e0a0b */
[----:B------:R-:W-:Y:S01]  /*9510*/  ISETP.GT.U32.AND P6, PT, R11, R7, PT ;  /* 0x000000070b00720c */ /* 0x000fe20003fc4070 */
[--C-:B------:R-:W-:Y:S01]  /*9520*/  @!P3 IMAD.IADD R10, R10, 0x1, -R11.reuse ;  /* 0x000000010a0ab824 */ /* 0x100fe200078e0a0b */
[----:B------:R-:W-:Y:S01]  /*9530*/  ISETP.GE.AND P3, PT, R3, RZ, PT ;  /* 0x000000ff0300720c */ /* 0x000fe20003f66270 */
[----:B------:R-:W-:Y:S01]  /*9540*/  IMAD.HI.U32 R15, R13, R6, RZ ;  /* 0x000000060d0f7227 */ /* 0x000fe200078e00ff */
[----:B------:R-:W-:Y:S01]  /*9550*/  LOP3.LUT R3, R14, 0x16a, RZ, 0xfc, !PT ;  /* 0x0000016a0e037812 */ /* 0x000fe200078efcff */
[----:B------:R-:W-:Y:S03]  /*9560*/  STL [R1+0x190], R16 ;  /* 0x0001901001007387 */ /* 0x000fe60000100800 */
[----:B------:R-:W-:Y:S01]  /*9570*/  IABS R4, R3 ;  /* 0x0000000300047213 */ /* 0x000fe20000000000 */
[--C-:B------:R-:W-:Y:S01]  /*9580*/  @!P5 IMAD.IADD R17, R17, 0x1, -R11.reuse ;  /* 0x000000011111d824 */ /* 0x100fe200078e0a0b */
[----:B------:R0:W-:Y:S01]  /*9590*/  STL [R1+0x8a4], R0 ;  /* 0x0008a40001007387 */ /* 0x0001e20000100800 */
[--C-:B------:R-:W-:Y:S01]  /*95a0*/  @!P0 IMAD.IADD R8, R8, 0x1, -R11.reuse ;  /* 0x0000000108088824 */ /* 0x100fe200078e0a0b */
[----:B------:R-:W-:Y:S01]  /*95b0*/  ISETP.GE.AND P5, PT, R9, RZ, PT ;  /* 0x000000ff0900720c */ /* 0x000fe20003fa6270 */
[----:B------:R-:W-:Y:S01]  /*95c0*/  @!P6 IMAD.IADD R7, R7, 0x1, -R11 ;  /* 0x000000010707e824 */ /* 0x000fe200078e0a0b */
[----:B------:R-:W-:-:S02]  /*95d0*/  ISETP.GT.U32.AND P0, PT, R11, R17, PT ;  /* 0x000000110b00720c */ /* 0x000fc40003f04070 */
[----:B------:R-:W-:Y:S02]  /*95e0*/  ISETP.GT.U32.AND P6, PT, R11, R8, PT ;  /* 0x000000080b00720c */ /* 0x000fe40003fc4070 */
[----:B------:R-:W-:Y:S01]  /*95f0*/  LOP3.LUT R9, R14, 0x16c, RZ, 0xfc, !PT ;  /* 0x0000016c0e097812 */ /* 0x000fe200078efcff */
[----:B0-----:R-:W-:Y:S02]  /*9600*/  IMAD.MOV.U32 R0, RZ, RZ, R10 ;  /* 0x000000ffff007224 */ /* 0x001fe400078e000a */
[----:B------:R-:W-:Y:S01]  /*9610*/  IMAD.MOV R10, RZ, RZ, -R15 ;  /* 0x000000ffff0a7224 */ /* 0x000fe200078e0a0f */
[----:B------:R-:W-:Y:S01]  /*9620*/  IABS R21, R9 ;  /* 0x0000000900157213 */ /* 0x000fe20000000000 */
[----:B------:R-:W-:-:S04]  /*9630*/  IMAD.HI.U32 R15, R13, R4, RZ ;  /* 0x000000040d0f7227 */ /* 0x000fc800078e00ff */
[----:B------:R-:W-:Y:S02]  /*9640*/  IMAD.MOV R15, RZ, RZ, -R15 ;  /* 0x000000ffff0f7224 */ /* 0x000fe400078e0a0f */
[C---:B------:R-:W-:Y:S02]  /*9650*/  IMAD R6, R11.reuse, R10, R6 ;  /* 0x0000000a0b067224 */ /* 0x040fe400078e0206 */
[----:B------:R-:W-:Y:S01]  /*9660*/  IMAD R4, R11, R15, R4 ;  /* 0x0000000f0b047224 */ /* 0x000fe200078e0204 */
[----:B------:R-:W-:Y:S01]  /*9670*/  LOP3.LUT R15, R14, 0x170, RZ, 0xfc, !PT ;  /* 0x000001700e0f7812 */ /* 0x000fe200078efcff */
[--C-:B------:R-:W-:Y:S02]  /*9680*/  @!P6 IMAD.IADD R8, R8, 0x1, -R11.reuse ;  /* 0x000000010808e824 */ /* 0x100fe400078e0a0b */
[----:B------:R-:W-:Y:S01]  /*9690*/  @!P0 IMAD.IADD R17, R17, 0x1, -R11 ;  /* 0x0000000111118824 */ /* 0x000fe200078e0a0b */
[C---:B------:R-:W-:Y:S01]  /*96a0*/  ISETP.GT.U32.AND P6, PT, R11.reuse, R4, PT ;  /* 0x000000040b00720c */ /* 0x040fe20003fc4070 */
[----:B------:R-:W-:Y:S01]  /*96b0*/  VIADD R10, R12, 0x16e ;  /* 0x0000016e0c0a7836 */ /* 0x000fe20000000000 */
[----:B------:R-:W-:Y:S01]  /*96c0*/  ISETP.GT.U32.AND P0, PT, R11, R6, PT ;  /* 0x000000060b00720c */ /* 0x000fe20003f04070 */
[----:B------:R-:W-:-:S03]  /*96d0*/  IMAD.HI.U32 R22, R13, R21, RZ ;  /* 0x000000150d167227 */ /* 0x000fc600078e00ff */
[----:B------:R-:W-:Y:S01]  /*96e0*/  IABS R16, R10 ;  /* 0x0000000a00107213 */ /* 0x000fe20000000000 */
[----:B------:R-:W-:Y:S02]  /*96f0*/  IMAD.MOV R22, RZ, RZ, -R22 ;  /* 0x000000ffff167224 */ /* 0x000fe400078e0a16 */
[----:B------:R-:W-:Y:S01]  /*9700*/  @!P1 IMAD.MOV R0, RZ, RZ, -R0 ;  /* 0x000000ffff009224 */ /* 0x000fe200078e0a00 */
[----:B------:R-:W-:Y:S01]  /*9710*/  ISETP.GT.U32.AND P1, PT, R11, R7, PT ;  /* 0x000000070b00720c */ /* 0x000fe20003f24070 */
[----:B------:R-:W-:-:S03]  /*9720*/  IMAD.HI.U32 R19, R13, R16, RZ ;  /* 0x000000100d137227 */ /* 0x000fc600078e00ff */
[----:B------:R0:W-:Y:S01]  /*9730*/  STL [R1+0x890], R0 ;  /* 0x0008900001007387 */ /* 0x0001e20000100800 */
[--C-:B------:R-:W-:Y:S02]  /*9740*/  @!P6 IMAD.IADD R4, R4, 0x1, -R11.reuse ;  /* 0x000000010404e824 */ /* 0x100fe400078e0a0b */
[----:B------:R-:W-:Y:S01]  /*9750*/  @!P0 IMAD.IADD R6, R6, 0x1, -R11 ;  /* 0x0000000106068824 */ /* 0x000fe200078e0a0b */
[----:B------:R-:W-:Y:S01]  /*9760*/  ISETP.GE.AND P0, PT, R3, RZ, PT ;  /* 0x000000ff0300720c */ /* 0x000fe20003f06270 */
[C---:B------:R-:W-:Y:S01]  /*9770*/  IMAD R3, R11.reuse, R22, R21 ;  /* 0x000000160b037224 */ /* 0x040fe200078e0215 */
[C---:B------:R-:W-:Y:S01]  /*9780*/  ISETP.GT.U32.AND P6, PT, R11.reuse, R4, PT ;  /* 0x000000040b00720c */ /* 0x040fe20003fc4070 */
[----:B------:R-:W-:Y:S02]  /*9790*/  @!P2 IMAD.MOV R17, RZ, RZ, -R17 ;  /* 0x000000ffff11a224 */ /* 0x000fe400078e0a11 */
[----:B------:R-:W-:Y:S01]  /*97a0*/  IMAD.MOV R19, RZ, RZ, -R19 ;  /* 0x000000ffff137224 */ /* 0x000fe200078e0a13 */
[----:B------:R-:W-:Y:S01]  /*97b0*/  ISETP.GT.U32.AND P2, PT, R11, R3, PT ;  /* 0x000000030b00720c */ /* 0x000fe20003f44070 */
[----:B0-----:R-:W-:-:S02]  /*97c0*/  IMAD.MOV.U32 R0, RZ, RZ, R20 ;  /* 0x000000ffff007224 */ /* 0x001fc400078e0014 */
[C---:B------:R-:W-:Y:S02]  /*97d0*/  IMAD R16, R11.reuse, R19, R16 ;  /* 0x000000130b107224 */ /* 0x040fe400078e0210 */
[----:B------:R-:W-:Y:S01]  /*97e0*/  @!P4 IMAD.MOV R0, RZ, RZ, -R0 ;  /* 0x000000ffff00c224 */ /* 0x000fe200078e0a00 */
[----:B------:R-:W-:Y:S01]  /*97f0*/  ISETP.GT.U32.AND P4, PT, R11, R6, PT ;  /* 0x000000060b00720c */ /* 0x000fe20003f84070 */
[--C-:B------:R-:W-:Y:S01]  /*9800*/  @!P1 IMAD.IADD R7, R7, 0x1, -R11.reuse ;  /* 0x0000000107079824 */ /* 0x100fe200078e0a0b */
[----:B------:R-:W-:Y:S01]  /*9810*/  ISETP.GE.AND P1, PT, R18, RZ, PT ;  /* 0x000000ff1200720c */ /* 0x000fe20003f26270 */
[--C-:B------:R-:W-:Y:S01]  /*9820*/  @!P6 IMAD.IADD R4, R4, 0x1, -R11.reuse ;  /* 0x000000010404e824 */ /* 0x100fe200078e0a0b */
[----:B------:R-:W-:Y:S01]  /*9830*/  ISETP.GT.U32.AND P6, PT, R11, R16, PT ;  /* 0x000000100b00720c */ /* 0x000fe20003fc4070 */
[----:B------:R-:W-:Y:S01]  /*9840*/  @!P3 IMAD.MOV R8, RZ, RZ, -R8 ;  /* 0x000000ffff08b224 */ /* 0x000fe200078e0a08 */
[----:B------:R-:W-:Y:S01]  /*9850*/  IABS R18, R15 ;  /* 0x0000000f00127213 */ /* 0x000fe20000000000 */
[----:B------:R-:W-:Y:S01]  /*9860*/  @!P2 IMAD.IADD R3, R3, 0x1, -R11 ;  /* 0x000000010303a824 */ /* 0x000fe200078e0a0b */
[----:B------:R0:W-:Y:S01]  /*9870*/  STL [R1+0xbc], R0 ;  /* 0x0000bc0001007387 */ /* 0x0001e20000100800 */
[----:B------:R-:W-:-:S03]  /*9880*/  ISETP.GE.AND P3, PT, R9, RZ, PT ;  /* 0x000000ff0900720c */ /* 0x000fc60003f66270 */
[----:B------:R1:W-:Y:S01]  /*9890*/  STL [R1+0xd8], R17 ;  /* 0x0000d81101007387 */ /* 0x0003e20000100800 */
[----:B------:R-:W-:Y:S01]  /*98a0*/  ISETP.GT.U32.AND P2, PT, R11, R3, PT ;  /* 0x000000030b00720c */ /* 0x000fe20003f44070 */
[--C-:B------:R-:W-:Y:S01]  /*98b0*/  @!P4 IMAD.IADD R6, R6, 0x1, -R11.reuse ;  /* 0x000000010606c824 */ /* 0x100fe200078e0a0b */
[----:B------:R-:W-:Y:S01]  /*98c0*/  ISETP.GE.AND P4, PT, R15, RZ, PT ;  /* 0x000000ff0f00720c */ /* 0x000fe20003f86270 */
[----:B------:R2:W-:Y:S01]  /*98d0*/  STL [R1+0x888], R8 ;  /* 0x0008880801007387 */ /* 0x0005e20000100800 */
[----:B------:R-:W-:Y:S02]  /*98e0*/  @!P6 IMAD.IADD R16, R16, 0x1, -R11 ;  /* 0x000000011010e824 */ /* 0x000fe400078e0a0b */
[----:B0-----:R-:W-:Y:S01]  /*98f0*/  IMAD.MOV.U32 R0, RZ, RZ, R7 ;  /* 0x000000ffff007224 */ /* 0x001fe200078e0007 */
[----:B------:R-:W-:Y:S01]  /*9900*/  LOP3.LUT R7, R14, 0x172, RZ, 0xfc, !PT ;  /* 0x000001720e077812 */ /* 0x000fe200078efcff */
[----:B-1----:R-:W-:Y:S01]  /*9910*/  IMAD.MOV.U32 R17, RZ, RZ, R6 ;  /* 0x000000ffff117224 */ /* 0x002fe200078e0006 */
[----:B------:R-:W-:Y:S01]  /*9920*/  ISETP.GT.U32.AND P6, PT, R11, R16, PT ;  /* 0x000000100b00720c */ /* 0x000fe20003fc4070 */
[----:B------:R-:W-:Y:S01]  /*9930*/  @!P5 IMAD.MOV R0, RZ, RZ, -R0 ;  /* 0x000000ffff00d224 */ /* 0x000fe200078e0a00 */
[----:B------:R-:W-:Y:S01]  /*9940*/  ISETP.GE.AND P5, PT, R10, RZ, PT ;  /* 0x000000ff0a00720c */ /* 0x000fe20003fa6270 */
[----:B--2---:R-:W-:Y:S01]  /*9950*/  IMAD.HI.U32 R8, R13, R18, RZ ;  /* 0x000000120d087227 */ /* 0x004fe200078e00ff */
[----:B------:R-:W-:-:S02]  /*9960*/  LOP3.LUT R6, R14, 0x176, RZ, 0xfc, !PT ;  /* 0x000001760e067812 */ /* 0x000fc400078efcff */
[----:B------:R0:W-:Y:S01]  /*9970*/  STL [R1+0x88c], R0 ;  /* 0x00088c0001007387 */ /* 0x0001e20000100800 */
[----:B------:R-:W-:Y:S01]  /*9980*/  IMAD.MOV R9, RZ, RZ, -R8 ;  /* 0x000000ffff097224 */ /* 0x000fe200078e0a08 */
[----:B------:R-:W-:Y:S01]  /*9990*/  IABS R8, R7 ;  /* 0x0000000700087213 */ /* 0x000fe20000000000 */
[----:B------:R-:W-:Y:S01]  /*99a0*/  @!P1 IMAD.MOV R17, RZ, RZ, -R17 ;  /* 0x000000ffff119224 */ /* 0x000fe200078e0a11 */
[----:B------:R-:W-:Y:S01]  /*99b0*/  ISETP.GE.AND P1, PT, R7, RZ, PT ;  /* 0x000000ff0700720c */ /* 0x000fe20003f26270 */
[----:B------:R-:W-:Y:S02]  /*99c0*/  IMAD R9, R11, R9, R18 ;  /* 0x000000090b097224 */ /* 0x000fe400078e0212 */
[----:B------:R-:W-:Y:S01]  /*99d0*/  IMAD.MOV.U32 R18, RZ, RZ, R8 ;  /* 0x000000ffff127224 */ /* 0x000fe200078e0008 */
[----:B------:R-:W-:Y:S01]  /*99e0*/  STL [R1+0xc4], R17 ;  /* 0x0000c41101007387 */ /* 0x000fe20000100800 */
[--C-:B------:R-:W-:Y:S02]  /*99f0*/  @!P2 IMAD.IADD R3, R3, 0x1, -R11.reuse ;  /* 0x000000010303a824 */ /* 0x100fe400078e0a0b */
[----:B0-----:R-:W-:Y:S01]  /*9a00*/  IMAD.MOV.U32 R0, RZ, RZ, R4 ;  /* 0x000000ffff007224 */ /* 0x001fe200078e0004 */
[----:B------:R-:W-:Y:S01]  /*9a10*/  LOP3.LUT R4, R14, 0x174, RZ, 0xfc, !PT ;  /* 0x000001740e047812 */ /* 0x000fe200078efcff */
[----:B------:R-:W-:Y:S01]  /*9a20*/  @!P6 IMAD.IADD R16, R16, 0x1, -R11 ;  /* 0x000000011010e824 */ /* 0x000fe200078e0a0b */
[----:B------:R-:W-:Y:S01]  /*9a30*/  ISETP.GE.AND P6, PT, R6, RZ, PT ;  /* 0x000000ff0600720c */ /* 0x000fe20003fc6270 */
[----:B------:R-:W-:Y:S01]  /*9a40*/  @!P0 IMAD.MOV R0, RZ, RZ, -R0 ;  /* 0x000000ffff008224 */ /* 0x000fe200078e0a00 */
[----:B------:R-:W-:Y:S01]  /*9a50*/  ISETP.GT.U32.AND P0, PT, R11, R9, PT ;  /* 0x000000090b00720c */ /* 0x000fe20003f04070 */
[----:B------:R-:W-:Y:S01]  /*9a60*/  IMAD.HI.U32 R7, R13, R18, RZ ;  /* 0x000000120d077227 */ /* 0x000fe200078e00ff */
[----:B------:R-:W-:-:S02]  /*9a70*/  IABS R8, R4 ;  /* 0x0000000400087213 */ /* 0x000fc40000000000 */
[----:B------:R0:W-:Y:S01]  /*9a80*/  STL [R1+0xec], R0 ;  /* 0x0000ec0001007387 */ /* 0x0001e20000100800 */
[----:B------:R-:W-:Y:S01]  /*9a90*/  IMAD.MOV R7, RZ, RZ, -R7 ;  /* 0x000000ffff077224 */ /* 0x000fe200078e0a07 */
[----:B------:R-:W-:Y:S01]  /*9aa0*/  ISETP.GE.AND P2, PT, R4, RZ, PT ;  /* 0x000000ff0400720c */ /* 0x000fe20003f46270 */
[----:B------:R-:W-:Y:S01]  /*9ab0*/  IMAD.HI.U32 R10, R13, R8, RZ ;  /* 0x000000080d0a7227 */ /* 0x000fe200078e00ff */
[----:B------:R-:W-:-:S03]  /*9ac0*/  LOP3.LUT R4, R14, 0x178, RZ, 0xfc, !PT ;  /* 0x000001780e047812 */ /* 0x000fc600078efcff */
[----:B------:R-:W-:Y:S02]  /*9ad0*/  IMAD.MOV R10, RZ, RZ, -R10 ;  /* 0x000000ffff0a7224 */ /* 0x000fe400078e0a0a */
[----:B------:R-:W-:Y:S02]  /*9ae0*/  @!P0 IMAD.IADD R9, R9, 0x1, -R11 ;  /* 0x0000000109098824 */ /* 0x000fe400078e0a0b */
[----:B0-----:R-:W-:Y:S02]  /*9af0*/  IMAD.MOV.U32 R0, RZ, RZ, R3 ;  /* 0x000000ffff007224 */ /* 0x001fe400078e0003 */
[C---:B------:R-:W-:Y:S01]  /*9b00*/  IMAD R8, R11.reuse, R10, R8 ;  /* 0x0000000a0b087224 */ /* 0x040fe200078e0208 */
[C---:B------:R-:W-:Y:S01]  /*9b10*/  ISETP.GT.U32.AND P0, PT, R11.reuse, R9, PT ;  /* 0x000000090b00720c */ /* 0x040fe20003f04070 */
[----:B------:R-:W-:Y:S02]  /*9b20*/  @!P3 IMAD.MOV R0, RZ, RZ, -R0 ;  /* 0x000000ffff00b224 */ /* 0x000fe400078e0a00 */
[----:B------:R-:W-:Y:S01]  /*9b30*/  IMAD R18, R11, R7, R18 ;  /* 0x000000070b127224 */ /* 0x000fe200078e0212 */
[----:B------:R-:W-:Y:S01]  /*9b40*/  IABS R7, R6 ;  /* 0x0000000600077213 */ /* 0x000fe20000000000 */
[----:B------:R-:W-:Y:S01]  /*9b50*/  VIADD R10, R12, 0x17e ;  /* 0x0000017e0c0a7836 */ /* 0x000fe20000000000 */
[----:B------:R0:W-:Y:S01]  /*9b60*/  STL [R1+0x870], R0 ;  /* 0x0008700001007387 */ /* 0x0001e20000100800 */
[----:B------:R-:W-:-:S02]  /*9b70*/  IABS R6, R4 ;  /* 0x0000000400067213 */ /* 0x000fc40000000000 */
[----:B------:R-:W-:Y:S01]  /*9b80*/  ISETP.GT.U32.AND P3, PT, R11, R18, PT ;  /* 0x000000120b00720c */ /* 0x000fe20003f64070 */
[----:B------:R-:W-:Y:S01]  /*9b90*/  IMAD.HI.U32 R3, R13, R7, RZ ;  /* 0x000000070d037227 */ /* 0x000fe200078e00ff */
[----:B------:R-:W-:-:S03]  /*9ba0*/  IABS R17, R10 ;  /* 0x0000000a00117213 */ /* 0x000fc60000000000 */
[----:B------:R-:W-:Y:S01]  /*9bb0*/  @!P0 IMAD.IADD R9, R9, 0x1, -R11 ;  /* 0x0000000109098824 */ /* 0x000fe200078e0a0b */
[----:B------:R-:W-:Y:S01]  /*9bc0*/  ISETP.GE.AND P0, PT, R4, RZ, PT ;  /* 0x000000ff0400720c */ /* 0x000fe20003f06270 */
[----:B0-----:R-:W-:Y:S01]  /*9bd0*/  IMAD.MOV.U32 R0, RZ, RZ, R16 ;  /* 0x000000ffff007224 */ /* 0x001fe200078e0010 */
[----:B------:R-:W-:Y:S01]  /*9be0*/  LOP3.LUT R16, R14, 0x17a, RZ, 0xfc, !PT ;  /* 0x0000017a0e107812 */ /* 0x000fe200078efcff */
[----:B------:R-:W-:Y:S02]  /*9bf0*/  IMAD.MOV R3, RZ, RZ, -R3 ;  /* 0x000000ffff037224 */ /* 0x000fe400078e0a03 */
[----:B------:R-:W-:Y:S01]  /*9c00*/  @!P5 IMAD.MOV R0, RZ, RZ, -R0 ;  /* 0x000000ffff00d224 */ /* 0x000fe200078e0a00 */
[C---:B------:R-:W-:Y:S01]  /*9c10*/  ISETP.GT.U32.AND P5, PT, R11.reuse, R8, PT ;  /* 0x000000080b00720c */ /* 0x040fe20003fa4070 */
[----:B------:R-:W-:Y:S01]  /*9c20*/  @!P3 IMAD.IADD R18, R18, 0x1, -R11 ;  /* 0x000000011212b824 */ /* 0x000fe200078e0a0b */
[----:B------:R-:W-:Y:S01]  /*9c30*/  IABS R4, R16 ;  /* 0x0000001000047213 */ /* 0x000fe20000000000 */
[----:B------:R-:W-:Y:S01]  /*9c40*/  IMAD R7, R11, R3, R7 ;  /* 0x000000030b077224 */ /* 0x000fe200078e0207 */
[----:B------:R0:W-:Y:S01]  /*9c50*/  STL [R1+0x884], R0 ;  /* 0x0008840001007387 */ /* 0x0001e20000100800 */
[----:B------:R-:W-:Y:S01]  /*9c60*/  IMAD.HI.U32 R3, R13, R6, RZ ;  /* 0x000000060d037227 */ /* 0x000fe200078e00ff */
[----:B------:R-:W-:-:S03]  /*9c70*/  ISETP.GT.U32.AND P3, PT, R11, R18, PT ;  /* 0x000000120b00720c */ /* 0x000fc60003f64070 */
[----:B------:R-:W-:-:S04]  /*9c80*/  IMAD.HI.U32 R15, R13, R4, RZ ;  /* 0x000000040d0f7227 */ /* 0x000fc800078e00ff */
[----:B------:R-:W-:Y:S02]  /*9c90*/  @!P5 IMAD.IADD R8, R8, 0x1, -R11 ;  /* 0x000000010808d824 */ /* 0x000fe400078e0a0b */
[----:B------:R-:W-:Y:S02]  /*9ca0*/  IMAD.MOV R15, RZ, RZ, -R15 ;  /* 0x000000ffff0f7224 */ /* 0x000fe400078e0a0f */
[----:B0-----:R-:W-:Y:S01]  /*9cb0*/  IMAD.MOV.U32 R0, RZ, RZ, R9 ;  /* 0x000000ffff007224 */ /* 0x001fe200078e0009 */
[C---:B------:R-:W-:Y:S01]  /*9cc0*/  ISETP.GT.U32.AND P5, PT, R11.reuse, R8, PT ;  /* 0x000000080b00720c */ /* 0x040fe20003fa4070 */
[C---:B------:R-:W-:Y:S01]  /*9cd0*/  IMAD R4, R11.reuse, R15, R4 ;  /* 0x0000000f0b047224 */ /* 0x040fe200078e0204 */
[C---:B------:R-:W-:Y:S01]  /*9ce0*/  LOP3.LUT R9, R14.reuse, 0x17c, RZ, 0xfc, !PT ;  /* 0x0000017c0e097812 */ /* 0x040fe200078efcff */
[----:B------:R-:W-:Y:S02]  /*9cf0*/  IMAD.MOV R3, RZ, RZ, -R3 ;  /* 0x000000ffff037224 */ /* 0x000fe400078e0a03 */
[----:B------:R-:W-:Y:S01]  /*9d00*/  @!P4 IMAD.MOV R0, RZ, RZ, -R0 ;  /* 0x000000ffff00c224 */ /* 0x000fe200078e0a00 */
[C---:B------:R-:W-:Y:S01]  /*9d10*/  ISETP.GT.U32.AND P4, PT, R11.reuse, R7, PT ;  /* 0x000000070b00720c */ /* 0x040fe20003f84070 */
[----:B------:R-:W-:Y:S01]  /*9d20*/  IMAD R6, R11, R3, R6 ;  /* 0x000000030b067224 */ /* 0x000fe200078e0206 */
[----:B------:R-:W-:Y:S01]  /*9d30*/  LOP3.LUT R3, R14, 0x180, RZ, 0xfc, !PT ;  /* 0x000001800e037812 */ /* 0x000fe200078efcff */
[----:B------:R-:W-:Y:S01]  /*9d40*/  @!P3 IMAD.IADD R18, R18, 0x1, -R11 ;  /* 0x000000011212b824 */ /* 0x000fe200078e0a0b */
[----:B------:R0:W-:Y:S01]  /*9d50*/  STL [R1+0xe4], R0 ;  /* 0x0000e40001007387 */ /* 0x0001e20000100800 */
[----:B------:R-:W-:-:S02]  /*9d60*/  IABS R20, R9 ;  /* 0x0000000900147213 */ /* 0x000fc40000000000 */
[----:B------:R-:W-:Y:S01]  /*9d70*/  @!P5 IMAD.IADD R8, R8, 0x1, -R11 ;  /* 0x000000010808d824 */ /* 0x000fe200078e0a0b */
[C---:B------:R-:W-:Y:S02]  /*9d80*/  ISETP.GT.U32.AND P5, PT, R11.reuse, R4, PT ;  /* 0x000000040b00720c */ /* 0x040fe40003fa4070 */
[----:B------:R-:W-:Y:S01]  /*9d90*/  ISETP.GT.U32.AND P3, PT, R11, R6, PT ;  /* 0x000000060b00720c */ /* 0x000fe20003f64070 */
[----:B------:R-:W-:Y:S01]  /*9da0*/  IMAD.HI.U32 R19, R13, R20, RZ ;  /* 0x000000140d137227 */ /* 0x000fe200078e00ff */
[----:B------:R-:W-:-:S03]  /*9db0*/  IABS R15, R3 ;  /* 0x00000003000f7213 */ /* 0x000fc60000000000 */
[----:B0-----:R-:W-:Y:S02]  /*9dc0*/  IMAD.MOV.U32 R0, RZ, RZ, R18 ;  /* 0x000000ffff007224 */ /* 0x001fe400078e0012 */
[--C-:B------:R-:W-:Y:S02]  /*9dd0*/  @!P4 IMAD.IADD R7, R7, 0x1, -R11.reuse ;  /* 0x000000010707c824 */ /* 0x100fe400078e0a0b */
[----:B------:R-:W-:Y:S01]  /*9de0*/  @!P1 IMAD.MOV R0, RZ, RZ, -R0 ;  /* 0x000000ffff009224 */ /* 0x000fe200078e0a00 */
[----:B------:R-:W-:Y:S01]  /*9df0*/  ISETP.GE.AND P1, PT, R16, RZ, PT ;  /* 0x000000ff1000720c */ /* 0x000fe20003f26270 */
[----:B------:R-:W-:Y:S01]  /*9e00*/  @!P5 IMAD.IADD R4, R4, 0x1, -R11 ;  /* 0x000000010404d824 */ /* 0x000fe200078e0a0b */
[----:B------:R-:W-:Y:S01]  /*9e10*/  ISETP.GT.U32.AND P4, PT, R11, R7, PT ;  /* 0x000000070b00720c */ /* 0x000fe20003f84070 */
[----:B------:R-:W-:Y:S01]  /*9e20*/  IMAD.HI.U32 R16, R13, R17, RZ ;  /* 0x000000110d107227 */ /* 0x000fe200078e00ff */
[----:B------:R0:W-:Y:S02]  /*9e30*/  STL [R1+0xe0], R0 ;  /* 0x0000e00001007387 */ /* 0x0001e40000100800 */
[----:B------:R-:W-:Y:S01]  /*9e40*/  ISETP.GT.U32.AND P5, PT, R11, R4, PT ;  /* 0x000000040b00720c */ /* 0x000fe20003fa4070 */
[----:B------:R-:W-:-:S02]  /*9e50*/  IMAD.MOV R16, RZ, RZ, -R16 ;  /* 0x000000ffff107224 */ /* 0x000fc400078e0a10 */
[----:B------:R-:W-:Y:S02]  /*9e60*/  @!P3 IMAD.IADD R6, R6, 0x1, -R11 ;  /* 0x000000010606b824 */ /* 0x000fe400078e0a0b */
[----:B------:R-:W-:Y:S02]  /*9e70*/  IMAD R16, R11, R16, R17 ;  /* 0x000000100b107224 */ /* 0x000fe400078e0211 */
[----:B------:R-:W-:Y:S01]  /*9e80*/  IMAD.HI.U32 R18, R13, R15, RZ ;  /* 0x0000000f0d127227 */ /* 0x000fe200078e00ff */
[----:B------:R-:W-:-:S03]  /*9e90*/  ISETP.GT.U32.AND P3, PT, R11, R6, PT ;  /* 0x000000060b00720c */ /* 0x000fc60003f64070 */
[----:B------:R-:W-:Y:S02]  /*9ea0*/  IMAD.MOV R18, RZ, RZ, -R18 ;  /* 0x000000ffff127224 */ /* 0x000fe400078e0a12 */
[----:B------:R-:W-:Y:S01]  /*9eb0*/  @!P5 IMAD.IADD R4, R4, 0x1, -R11 ;  /* 0x000000010404d824 */ /* 0x000fe200078e0a0b */
[----:B------:R-:W-:Y:S01]  /*9ec0*/  ISETP.GT.U32.AND P5, PT, R11, R16, PT ;  /* 0x000000100b00720c */ /* 0x000fe20003fa4070 */
[----:B------:R-:W-:Y:S02]  /*9ed0*/  IMAD.MOV R19, RZ, RZ, -R19 ;  /* 0x000000ffff137224 */ /* 0x000fe400078e0a13 */
[----:B0-----:R-:W-:Y:S01]  /*9ee0*/  IMAD.MOV.U32 R0, RZ, RZ, R8 ;  /* 0x000000ffff007224 */ /* 0x001fe200078e0008 */
[----:B------:R-:W-:Y:S01]  /*9ef0*/  LOP3.LUT R8, R14, 0x182, RZ, 0xfc, !PT ;  /* 0x000001820e087812 */ /* 0x000fe200078efcff */
[----:B------:R-:W-:Y:S02]  /*9f00*/  @!P4 IMAD.IADD R7, R7, 0x1, -R11 ;  /* 0x000000010707c824 */ /* 0x000fe400078e0a0b */
[----:B------:R-:W-:-:S02]  /*9f10*/  IMAD R15, R11, R18, R15 ;  /* 0x000000120b0f7224 */ /* 0x000fc400078e020f */
[----:B------:R-:W-:Y:S02]  /*9f20*/  IMAD R20, R11, R19, R20 ;  /* 0x000000130b147224 */ /* 0x000fe400078e0214 */
[----:B------:R-:W-:Y:S01]  /*9f30*/  @!P2 IMAD.MOV R0, RZ, RZ, -R0 ;  /* 0x000000ffff00a224 */ /* 0x000fe200078e0a00 */
[----:B------:R-:W-:Y:S01]  /*9f40*/  ISETP.GE.AND P2, PT, R9, RZ, PT ;  /* 0x000000ff0900720c */ /* 0x000fe20003f46270 */
[----:B------:R-:W-:Y:S01]  /*9f50*/  @!P6 IMAD.MOV R7, RZ, RZ, -R7 ;  /* 0x000000ffff07e224 */ /* 0x000fe200078e0a07 */
[C---:B------:R-:W-:Y:S01]  /*9f60*/  ISETP.GT.U32.AND P6, PT, R11.reuse, R15, PT ;  /* 0x0000000f0b00720c */ /* 0x040fe20003fc4070 */
[--C-:B------:R-:W-:Y:S01]  /*9f70*/  @!P3 IMAD.IADD R6, R6, 0x1, -R11.reuse ;  /* 0x000000010606b824 */ /* 0x100fe200078e0a0b */
[----:B------:R-:W-:Y:S01]  /*9f80*/  LOP3.LUT R9, R14, 0x184, RZ, 0xfc, !PT ;  /* 0x000001840e097812 */ /* 0x000fe200078efcff */
[----:B------:R-:W-:Y:S01]  /*9f90*/  @!P5 IMAD.IADD R16, R16, 0x1, -R11 ;  /* 0x000000011010d824 */ /* 0x000fe200078e0a0b */
[C---:B------:R-:W-:Y:S01]  /*9fa0*/  ISETP.GT.U32.AND P4, PT, R11.reuse, R20, PT ;  /* 0x000000140b00720c */ /* 0x040fe20003f84070 */
[----:B------:R-:W-:Y:S01]  /*9fb0*/  IMAD.MOV.U32 R19, RZ, RZ, R6 ;  /* 0x000000ffff137224 */ /* 0x000fe200078e0006 */
[----:B------:R-:W-:Y:S01]  /*9fc0*/  ISETP.GE.AND P3, PT, R10, RZ, PT ;  /* 0x000000ff0a00720c */ /* 0x000fe20003f66270 */
[----:B------:R-:W-:Y:S01]  /*9fd0*/  STL [R1+0x86c], R0 ;  /* 0x00086c0001007387 */ /* 0x000fe20000100800 */
[----:B------:R-:W-:Y:S01]  /*9fe0*/  IABS R10, R8 ;  /* 0x00000008000a7213 */ /* 0x000fe20000000000 */
[----:B------:R-:W-:Y:S01]  /*9ff0*/  @!P0 IMAD.MOV R19, RZ, RZ, -R19 ;  /* 0x000000ffff138224 */ /* 0x000fe200078e0a13 */
[----:B------:R-:W-:Y:S01]  /*a000*/  IABS R17, R9 ;  /* 0x0000000900117213 */ /* 0x000fe20000000000 */
[----:B------:R0:W-:Y:S01]  /*a010*/  STL [R1+0x868], R7 ;  /* 0x0008680701007387 */ /* 0x0001e20000100800 */
[----:B------:R-:W-:Y:S01]  /*a020*/  ISETP.GT.U32.AND P5, PT, R11, R16, PT ;  /* 0x000000100b00720c */ /* 0x000fe20003fa4070 */
[----:B------:R-:W-:Y:S01]  /*a030*/  @!P6 IMAD.IADD R15, R15, 0x1, -R11 ;  /* 0x000000010f0fe824 */ /* 0x000fe200078e0a0b */
[----:B------:R-:W-:Y:S01]  /*a040*/  ISETP.GE.AND P0, PT, R3, RZ, PT ;  /* 0x000000ff0300720c */ /* 0x000fe20003f06270 */
[----:B------:R-:W-:Y:S01]  /*a050*/  IMAD.MOV.U32 R3, RZ, RZ, R17 ;  /* 0x000000ffff037224 */ /* 0x000fe200078e0011 */
[----:B------:R-:W-:Y:S01]  /*a060*/  LOP3.LUT R17, R14, 0x186, RZ, 0xfc, !PT ;  /* 0x000001860e117812 */ /* 0x000fe200078efcff */
[----:B------:R-:W-:Y:S01]  /*a070*/  @!P4 IMAD.IADD R20, R20, 0x1, -R11 ;  /* 0x000000011414c824 */ /* 0x000fe200078e0a0b */
[----:B------:R-:W-:Y:S01]  /*a080*/  ISETP.GT.U32.AND P6, PT, R11, R15, PT ;  /* 0x0000000f0b00720c */ /* 0x000fe20003fc4070 */
[----:B------:R-:W-:Y:S01]  /*a090*/  IMAD.HI.U32 R6, R13, R3, RZ ;  /* 0x000000030d067227 */ /* 0x000fe200078e00ff */
[----:B------:R-:W-:Y:S02]  /*a0a0*/  STL [R1+0xcc], R19 ;  /* 0x0000cc1301007387 */ /* 0x000fe40000100800 */
[----:B------:R-:W-:Y:S01]  /*a0b0*/  ISETP.GT.U32.AND P4, PT, R11, R20, PT ;  /* 0x000000140b00720c */ /* 0x000fe20003f84070 */
[----:B0-----:R-:W-:-:S04]  /*a0c0*/  IMAD.HI.U32 R7, R13, R10, RZ ;  /* 0x0000000a0d077227 */ /* 0x001fc800078e00ff */
[----:B------:R-:W-:Y:S02]  /*a0d0*/  IMAD.MOV R7, RZ, RZ, -R7 ;  /* 0x000000ffff077224 */ /* 0x000fe400078e0a07 */
[----:B------:R-:W-:Y:S01]  /*a0e0*/  IMAD.MOV.U32 R0, RZ, RZ, R4 ;  /* 0x000000ffff007224 */ /* 0x000fe200078e0004 */
[----:B------:R-:W-:Y:S01]  /*a0f0*/  IABS R4, R17 ;  /* 0x0000001100047213 */ /* 0x000fe20000000000 */
[C---:B------:R-:W-:Y:S01]  /*a100*/  IMAD R10, R11.reuse, R7, R10 ;  /* 0x000000070b0a7224 */ /* 0x040fe200078e020a */
[----:B------:R-:W-:Y:S01]  /*a110*/  LOP3.LUT R7, R14, 0x188, RZ, 0xfc, !PT ;  /* 0x000001880e077812 */ /* 0x000fe200078efcff */
[----:B------:R-:W-:Y:S02]  /*a120*/  IMAD.MOV R6, RZ, RZ, -R6 ;  /* 0x000000ffff067224 */ /* 0x000fe400078e0a06 */
[----:B------:R-:W-:Y:S01]  /*a130*/  @!P5 IMAD.IADD R16, R16, 0x1, -R11 ;  /* 0x000000011010d824 */ /* 0x000fe200078e0a0b */
[C---:B------:R-:W-:Y:S01]  /*a140*/  ISETP.GT.U32.AND P5, PT, R11.reuse, R10, PT ;  /* 0x0000000a0b00720c */ /* 0x040fe20003fa4070 */
[----:B------:R-:W-:Y:S01]  /*a150*/  IMAD R3, R11, R6, R3 ;  /* 0x000000060b037224 */ /* 0x000fe200078e0203 */
[----:B------:R-:W-:Y:S01]  /*a160*/  IABS R22, R7 ;  /* 0x0000000700167213 */ /* 0x000fe20000000000 */
[----:B------:R-:W-:-:S04]  /*a170*/  IMAD.HI.U32 R6, R13, R4, RZ ;  /* 0x000000040d067227 */ /* 0x000fc800078e00ff */
[----:B------:R-:W-:Y:S02]  /*a180*/  IMAD.MOV R6, RZ, RZ, -R6 ;  /* 0x000000ffff067224 */ /* 0x000fe400078e0a06 */
[--C-:B------:R-:W-:Y:S01]  /*a190*/  @!P6 IMAD.IADD R15, R15, 0x1, -R11.reuse ;  /* 0x000000010f0fe824 */ /* 0x100fe200078e0a0b */
[C---:B------:R-:W-:Y:S01]  /*a1a0*/  ISETP.GT.U32.AND P6, PT, R11.reuse, R3, PT ;  /* 0x000000030b00720c */ /* 0x040fe20003fc4070 */
[----:B------:R-:W-:Y:S02]  /*a1b0*/  IMAD R4, R11, R6, R4 ;  /* 0x000000060b047224 */ /* 0x000fe400078e0204 */
[----:B------:R-:W-:Y:S01]  /*a1c0*/  @!P1 IMAD.MOV R0, RZ, RZ, -R0 ;  /* 0x000000ffff009224 */ /* 0x000fe200078e0a00 */
[----:B------:R-:W-:Y:S01]  /*a1d0*/  ISETP.GE.AND P1, PT, R8, RZ, PT ;  /* 0x000000ff0800720c */ /* 0x000fe20003f26270 */
[--C-:B------:R-:W-:Y:S01]  /*a1e0*/  @!P4 IMAD.IADD R20, R20, 0x1, -R11.reuse ;  /* 0x000000011414c824 */ /* 0x100fe200078e0a0b */
[----:B------:R-:W-:Y:S01]  /*a1f0*/  ISETP.GE.AND P4, PT, R9, RZ, PT ;  /* 0x000000ff0900720c */ /* 0x000fe20003f86270 */
[----:B------:R-:W-:Y:S01]  /*a200*/  @!P5 IMAD.IADD R10, R10, 0x1, -R11 ;  /* 0x000000010a0ad824 */ /* 0x000fe200078e0a0b */
[----:B------:R-:W-:Y:S01]  /*a210*/  ISETP.GT.U32.AND P5, PT, R11, R4, PT ;  /* 0x000000040b00720c */ /* 0x000fe20003fa4070 */
[----:B------:R0:W-:Y:S01]  /*a220*/  STL [R1+0xd0], R0 ;  /* 0x0000d00001007387 */ /* 0x0001e20000100800 */
[C---:B------:R-:W-:Y:S01]  /*a230*/  LOP3.LUT R9, R14.reuse, 0x18a, RZ, 0xfc, !PT ;  /* 0x0000018a0e097812 */ /* 0x040fe200078efcff */
[----:B------:R-:W-:Y:S01]  /*a240*/  IMAD.HI.U32 R23, R13, R22, RZ ;  /* 0x000000160d177227 */ /* 0x000fe200078e00ff */
[----:B------:R-:W-:-:S02]  /*a250*/  LOP3.LUT R8, R14, 0x18c, RZ, 0xfc, !PT ;  /* 0x0000018c0e087812 */ /* 0x000fc400078efcff */
[----:B------:R-:W-:Y:S01]  /*a260*/  IABS R21, R9 ;  /* 0x0000000900157213 */ /* 0x000fe20000000000 */
[----:B------:R-:W-:Y:S01]  /*a270*/  @!P6 IMAD.IADD R3, R3, 0x1, -R11 ;  /* 0x000000010303e824 */ /* 0x000fe200078e0a0b */
[----:B------:R-:W-:Y:S01]  /*a280*/  IABS R18, R8 ;  /* 0x0000000800127213 */ /* 0x000fe20000000000 */
[----:B------:R-:W-:Y:S01]  /*a290*/  IMAD.MOV R23, RZ, RZ, -R23 ;  /* 0x000000ffff177224 */ /* 0x000fe200078e0a17 */
[----:B------:R-:W-:Y:S01]  /*a2a0*/  ISETP.GE.AND P6, PT, R17, RZ, PT ;  /* 0x000000ff1100720c */ /* 0x000fe20003fc6270 */
[----:B0-----:R-:W-:Y:S02]  /*a2b0*/  IMAD.MOV.U32 R0, RZ, RZ, R20 ;  /* 0x000000ffff007224 */ /* 0x001fe400078e0014 */
[----:B------:R-:W-:Y:S01]  /*a2c0*/  @!P5 IMAD.IADD R4, R4, 0x1, -R11 ;  /* 0x000000010404d824 */ /* 0x000fe200078e0a0b */
[C---:B------:R-:W-:Y:S01]  /*a2d0*/  ISETP.GT.U32.AND P5, PT, R11.reuse, R3, PT ;  /* 0x000000030b00720c */ /* 0x040fe20003fa4070 */
[----:B------:R-:W-:Y:S01]  /*a2e0*/  @!P2 IMAD.MOV R0, RZ, RZ, -R0 ;  /* 0x000000ffff00a224 */ /* 0x000fe200078e0a00 */
[----:B------:R-:W-:Y:S01]  /*a2f0*/  ISETP.GT.U32.AND P2, PT, R11, R10, PT ;  /* 0x0000000a0b00720c */ /* 0x000fe20003f44070 */
[----:B------:R-:W-:-:S03]  /*a300*/  IMAD.HI.U32 R19, R13, R21, RZ ;  /* 0x000000150d137227 */ /* 0x000fc600078e00ff */
[----:B------:R0:W-:Y:S01]  /*a310*/  STL [R1+0x848], R0 ;  /* 0x0008480001007387 */ /* 0x0001e20000100800 */
[----:B------:R-:W-:-:S04]  /*a320*/  IMAD.HI.U32 R17, R13, R18, RZ ;  /* 0x000000120d117227 */ /* 0x000fc800078e00ff */
[----:B------:R-:W-:Y:S02]  /*a330*/  IMAD.MOV R19, RZ, RZ, -R19 ;  /* 0x000000ffff137224 */ /* 0x000fe400078e0a13 */
[C---:B------:R-:W-:Y:S02]  /*a340*/  IMAD R22, R11.reuse, R23, R22 ;  /* 0x000000170b167224 */ /* 0x040fe400078e0216 */
[----:B------:R-:W-:Y:S02]  /*a350*/  IMAD.MOV R17, RZ, RZ, -R17 ;  /* 0x000000ffff117224 */ /* 0x000fe400078e0a11 */
[----:B0-----:R-:W-:Y:S02]  /*a360*/  IMAD.MOV.U32 R0, RZ, RZ, R16 ;  /* 0x000000ffff007224 */ /* 0x001fe400078e0010 */
[----:B------:R-:W-:Y:S01]  /*a370*/  @!P2 IMAD.IADD R10, R10, 0x1, -R11 ;  /* 0x000000010a0aa824 */ /* 0x000fe200078e0a0b */
[C---:B------:R-:W-:Y:S01]  /*a380*/  ISETP.GT.U32.AND P2, PT, R11.reuse, R22, PT ;  /* 0x000000160b00720c */ /* 0x040fe20003f44070 */
[----:B------:R-:W-:Y:S01]  /*a390*/  @!P3 IMAD.MOV R0, RZ, RZ, -R0 ;  /* 0x000000ffff00b224 */ /* 0x000fe200078e0a00 */
[C---:B------:R-:W-:Y:S01]  /*a3a0*/  ISETP.GT.U32.AND P3, PT, R11.reuse, R4, PT ;  /* 0x000000040b00720c */ /* 0x040fe20003f64070 */
[----:B------:R-:W-:-:S02]  /*a3b0*/  IMAD R21, R11, R19, R21 ;  /* 0x000000130b157224 */ /* 0x000fc400078e0215 */
[----:B------:R-:W-:Y:S01]  /*a3c0*/  VIADD R6, R12, 0x18e ;  /* 0x0000018e0c067836 */ /* 0x000fe20000000000 */
[----:B------:R0:W-:Y:S01]  /*a3d0*/  STL [R1+0x864], R0 ;  /* 0x0008640001007387 */ /* 0x0001e20000100800 */
[C---:B------:R-:W-:Y:S02]  /*a3e0*/  IMAD R18, R11.reuse, R17, R18 ;  /* 0x000000110b127224 */ /* 0x040fe400078e0212 */
[----:B------:R-:W-:Y:S01]  /*a3f0*/  @!P0 IMAD.MOV R15, RZ, RZ, -R15 ;  /* 0x000000ffff0f8224 */ /* 0x000fe200078e0a0f */
[----:B------:R-:W-:Y:S01]  /*a400*/  ISETP.GT.U32.AND P0, PT, R11, R21, PT ;  /* 0x000000150b00720c */ /* 0x000fe20003f04070 */
[--C-:B------:R-:W-:Y:S01]  /*a410*/  @!P5 IMAD.IADD R3, R3, 0x1, -R11.reuse ;  /* 0x000000010303d824 */ /* 0x100fe200078e0a0b */
[----:B------:R-:W-:Y:S01]  /*a420*/  IABS R20, R6 ;  /* 0x0000000600147213 */ /* 0x000fe20000000000 */
[----:B------:R-:W-:Y:S01]  /*a430*/  @!P2 IMAD.IADD R22, R22, 0x1, -R11 ;  /* 0x000000011616a824 */ /* 0x000fe200078e0a0b */
[----:B------:R-:W-:Y:S01]  /*a440*/  ISETP.GT.U32.AND P5, PT, R11, R18, PT ;  /* 0x000000120b00720c */ /* 0x000fe20003fa4070 */
[----:B------:R-:W-:Y:S01]  /*a450*/  STL [R1+0xb0], R15 ;  /* 0x0000b00f01007387 */ /* 0x000fe20000100800 */
[----:B0-----:R-:W-:Y:S01]  /*a460*/  IMAD.MOV.U32 R0, RZ, RZ, R10 ;  /* 0x000000ffff007224 */ /* 0x001fe200078e000a */
[----:B------:R-:W-:Y:S01]  /*a470*/  ISETP.GE.AND P2, PT, R8, RZ, PT ;  /* 0x000000ff0800720c */ /* 0x000fe20003f46270 */
[----:B------:R-:W-:Y:S01]  /*a480*/  IMAD.HI.U32 R10, R13, R20, RZ ;  /* 0x000000140d0a7227 */ /* 0x000fe200078e00ff */
[----:B------:R-:W-:-:S03]  /*a490*/  LOP3.LUT R8, R14, 0x192, RZ, 0xfc, !PT ;  /* 0x000001920e087812 */ /* 0x000fc600078efcff */
[----:B------:R-:W-:Y:S01]  /*a4a0*/  @!P1 IMAD.MOV R0, RZ, RZ, -R0 ;  /* 0x000000ffff009224 */ /* 0x000fe200078e0a00 */
[----:B------:R-:W-:Y:S01]  /*a4b0*/  ISETP.GE.AND P1, PT, R7, RZ, PT ;  /* 0x000000ff0700720c */ /* 0x000fe20003f26270 */
[----:B------:R-:W-:Y:S01]  /*a4c0*/  IMAD.MOV R10, RZ, RZ, -R10 ;  /* 0x000000ffff0a7224 */ /* 0x000fe200078e0a0a */
[----:B------:R-:W-:Y:S01]  /*a4d0*/  LOP3.LUT R7, R14, 0x190, RZ, 0xfc, !PT ;  /* 0x000001900e077812 */ /* 0x000fe200078efcff */
[--C-:B------:R-:W-:Y:S01]  /*a4e0*/  @!P3 IMAD.IADD R4, R4, 0x1, -R11.reuse ;  /* 0x000000010404b824 */ /* 0x100fe200078e0a0b */
[----:B------:R0:W-:Y:S01]  /*a4f0*/  STL [R1+0x9c], R0 ;  /* 0x00009c0001007387 */ /* 0x0001e20000100800 */
[----:B------:R-:W-:Y:S01]  /*a500*/  ISETP.GE.AND P3, PT, R9, RZ, PT ;  /* 0x000000ff0900720c */ /* 0x000fe20003f66270 */
[--C-:B------:R-:W-:Y:S01]  /*a510*/  @!P0 IMAD.IADD R21, R21, 0x1, -R11.reuse ;  /* 0x0000000115158824 */ /* 0x100fe200078e0a0b */
[C---:B------:R-:W-:Y:S01]  /*a520*/  ISETP.GT.U32.AND P0, PT, R11.reuse, R22, PT ;  /* 0x000000160b00720c */ /* 0x040fe20003f04070 */
[C---:B------:R-:W-:Y:S01]  /*a530*/  IMAD R9, R11.reuse, R10, R20 ;  /* 0x0000000a0b097224 */ /* 0x040fe200078e0214 */
[----:B------:R-:W-:Y:S01]  /*a540*/  IABS R10, R7 ;  /* 0x00000007000a7213 */ /* 0x000fe20000000000 */
[----:B------:R-:W-:Y:S01]  /*a550*/  @!P5 IMAD.IADD R18, R18, 0x1, -R11 ;  /* 0x000000011212d824 */ /* 0x000fe200078e0a0b */
[----:B------:R-:W-:Y:S01]  /*a560*/  ISETP.GT.U32.AND P5, PT, R11, R21, PT ;  /* 0x000000150b00720c */ /* 0x000fe20003fa4070 */
[----:B0-----:R-:W-:Y:S01]  /*a570*/  IMAD.MOV.U32 R0, RZ, RZ, R3 ;  /* 0x000000ffff007224 */ /* 0x001fe200078e0003 */
[----:B------:R-:W-:Y:S01]  /*a580*/  IABS R3, R8 ;  /* 0x0000000800037213 */ /* 0x000fe20000000000 */
[----:B------:R-:W-:-:S04]  /*a590*/  IMAD.HI.U32 R15, R13, R10, RZ ;  /* 0x0000000a0d0f7227 */ /* 0x000fc800078e00ff */
[----:B------:R-:W-:Y:S01]  /*a5a0*/  @!P4 IMAD.MOV R0, RZ, RZ, -R0 ;  /* 0x000000ffff00c224 */ /* 0x000fe200078e0a00 */
[C---:B------:R-:W-:Y:S01]  /*a5b0*/  ISETP.GT.U32.AND P4, PT, R11.reuse, R18, PT ;  /* 0x000000120b00720c */ /* 0x040fe20003f84070 */
[----:B------:R-:W-:Y:S02]  /*a5c0*/  IMAD.MOV R15, RZ, RZ, -R15 ;  /* 0x000000ffff0f7224 */ /* 0x000fe400078e0a0f */
[--C-:B------:R-:W-:Y:S01]  /*a5d0*/  @!P0 IMAD.IADD R22, R22, 0x1, -R11.reuse ;  /* 0x0000000116168824 */ /* 0x100fe200078e0a0b */
[----:B------:R0:W-:Y:S01]  /*a5e0*/  STL [R1+0x850], R0 ;  /* 0x0008500001007387 */ /* 0x0001e20000100800 */
[----:B------:R-:W-:Y:S01]  /*a5f0*/  ISETP.GE.AND P0, PT, R6, RZ, PT ;  /* 0x000000ff0600720c */ /* 0x000fe20003f06270 */
[----:B------:R-:W-:Y:S02]  /*a600*/  IMAD R10, R11, R15, R10 ;  /* 0x0000000f0b0a7224 */ /* 0x000fe400078e020a */
[----:B------:R-:W-:Y:S01]  /*a610*/  @!P5 IMAD.IADD R21, R21, 0x1, -R11 ;  /* 0x000000011515d824 */ /* 0x000fe200078e0a0b */
[----:B------:R-:W-:-:S02]  /*a620*/  ISETP.GE.AND P5, PT, R7, RZ, PT ;  /* 0x000000ff0700720c */ /* 0x000fc40003fa6270 */
[C---:B------:R-:W-:Y:S01]  /*a630*/  LOP3.LUT R7, R14.reuse, 0x198, RZ, 0xfc, !PT ;  /* 0x000001980e077812 */ /* 0x040fe200078efcff */
[----:B------:R-:W-:Y:S02]  /*a640*/  IMAD.MOV.U32 R23, RZ, RZ, R21 ;  /* 0x000000ffff177224 */ /* 0x000fe400078e0015 */
[----:B0-----:R-:W-:Y:S01]  /*a650*/  IMAD.MOV.U32 R0, RZ, RZ, R4 ;  /* 0x000000ffff007224 */ /* 0x001fe200078e0004 */
[----:B------:R-:W-:Y:S01]  /*a660*/  IABS R16, R7 ;  /* 0x0000000700107213 */ /* 0x000fe20000000000 */
[----:B------:R-:W-:Y:S01]  /*a670*/  IMAD.MOV.U32 R4, RZ, RZ, R3 ;  /* 0x000000ffff047224 */ /* 0x000fe200078e0003 */
[----:B------:R-:W-:Y:S01]  /*a680*/  LOP3.LUT R3, R14, 0x194, RZ, 0xfc, !PT ;  /* 0x000001940e037812 */ /* 0x000fe200078efcff */
[----:B------:R-:W-:Y:S01]  /*a690*/  @!P6 IMAD.MOV R0, RZ, RZ, -R0 ;  /* 0x000000ffff00e224 */ /* 0x000fe200078e0a00 */
[----:B------:R-:W-:Y:S01]  /*a6a0*/  ISETP.GT.U32.AND P6, PT, R11, R9, PT ;  /* 0x000000090b00720c */ /* 0x000fe20003fc4070 */
[----:B------:R-:W-:Y:S01]  /*a6b0*/  IMAD.HI.U32 R6, R13, R4, RZ ;  /* 0x000000040d067227 */ /* 0x000fe200078e00ff */
[----:B------:R-:W-:-:S02]  /*a6c0*/  IABS R17, R3 ;  /* 0x0000000300117213 */ /* 0x000fc40000000000 */
[----:B------:R0:W-:Y:S01]  /*a6d0*/  STL [R1+0x84c], R0 ;  /* 0x00084c0001007387 */ /* 0x0001e20000100800 */
[----:B------:R-:W-:Y:S01]  /*a6e0*/  @!P4 IMAD.IADD R18, R18, 0x1, -R11 ;  /* 0x000000011212c824 */ /* 0x000fe200078e0a0b */
[----:B------:R-:W-:Y:S01]  /*a6f0*/  ISETP.GT.U32.AND P4, PT, R11, R10, PT ;  /* 0x0000000a0b00720c */ /* 0x000fe20003f84070 */
[----:B------:R-:W-:Y:S02]  /*a700*/  IMAD.MOV R6, RZ, RZ, -R6 ;  /* 0x000000ffff067224 */ /* 0x000fe400078e0a06 */
[----:B------:R-:W-:Y:S02]  /*a710*/  @!P3 IMAD.MOV R23, RZ, RZ, -R23 ;  /* 0x000000ffff17b224 */ /* 0x000fe400078e0a17 */
[----:B------:R-:W-:-:S04]  /*a720*/  IMAD.HI.U32 R19, R13, R17, RZ ;  /* 0x000000110d137227 */ /* 0x000fc800078e00ff */
[--C-:B------:R-:W-:Y:S01]  /*a730*/  @!P6 IMAD.IADD R9, R9, 0x1, -R11.reuse ;  /* 0x000000010909e824 */ /* 0x100fe200078e0a0b */
[----:B------:R-:W-:Y:S01]  /*a740*/  ISETP.GE.AND P6, PT, R8, RZ, PT ;  /* 0x000000ff0800720c */ /* 0x000fe20003fc6270 */
[C---:B------:R-:W-:Y:S01]  /*a750*/  IMAD R8, R11.reuse, R6, R4 ;  /* 0x000000060b087224 */ /* 0x040fe200078e0204 */
[C---:B------:R-:W-:Y:S01]  /*a760*/  LOP3.LUT R6, R14.reuse, 0x196, RZ, 0xfc, !PT ;  /* 0x000001960e067812 */ /* 0x040fe200078efcff */
[----:B0-----:R-:W-:Y:S01]  /*a770*/  IMAD.MOV.U32 R0, RZ, RZ, R22 ;  /* 0x000000ffff007224 */ /* 0x001fe200078e0016 */
[----:B------:R-:W-:Y:S01]  /*a780*/  LOP3.LUT R4, R14, 0x19a, RZ, 0xfc, !PT ;  /* 0x0000019a0e047812 */ /* 0x000fe200078efcff */
[----:B------:R-:W-:Y:S01]  /*a790*/  @!P4 IMAD.IADD R10, R10, 0x1, -R11 ;  /* 0x000000010a0ac824 */ /* 0x000fe200078e0a0b */
[C---:B------:R-:W-:Y:S01]  /*a7a0*/  ISETP.GT.U32.AND P3, PT, R11.reuse, R8, PT ;  /* 0x000000080b00720c */ /* 0x040fe20003f64070 */
[----:B------:R-:W-:Y:S01]  /*a7b0*/  @!P1 IMAD.MOV R0, RZ, RZ, -R0 ;  /* 0x000000ffff009224 */ /* 0x000fe200078e0a00 */
[----:B------:R-:W-:Y:S01]  /*a7c0*/  ISETP.GT.U32.AND P4, PT, R11, R9, PT ;  /* 0x000000090b00720c */ /* 0x000fe20003f84070 */
[----:B------:R-:W-:Y:S01]  /*a7d0*/  IMAD.MOV R19, RZ, RZ, -R19 ;  /* 0x000000ffff137224 */ /* 0x000fe200078e0a13 */
[----:B------:R-:W-:-:S02]  /*a7e0*/  IABS R20, R6 ;  /* 0x0000000600147213 */ /* 0x000fc40000000000 */
[----:B------:R0:W-:Y:S01]  /*a7f0*/  STL [R1+0x94], R0 ;  /* 0x0000940001007387 */ /* 0x0001e20000100800 */
[----:B------:R-:W-:Y:S02]  /*a800*/  ISETP.GT.U32.AND P1, PT, R11, R10, PT ;  /* 0x0000000a0b00720c */ /* 0x000fe40003f24070 */
[----:B------:R-:W-:Y:S01]  /*a810*/  IABS R15, R4 ;  /* 0x00000004000f7213 */ /* 0x000fe20000000000 */
[----:B------:R-:W-:Y:S03]  /*a820*/  STL [R1+0x84], R23 ;  /* 0x0000841701007387 */ /* 0x000fe60000100800 */
[--C-:B------:R-:W-:Y:S02]  /*a830*/  @!P3 IMAD.IADD R8, R8, 0x1, -R11.reuse ;  /* 0x000000010808b824 */ /* 0x100fe400078e0a0b */
[----:B------:R-:W-:Y:S02]  /*a840*/  @!P4 IMAD.IADD R9, R9, 0x1, -R11 ;  /* 0x000000010909c824 */ /* 0x000fe400078e0a0b */
[----:B0-----:R-:W-:Y:S01]  /*a850*/  IMAD.MOV.U32 R0, RZ, RZ, R18 ;  /* 0x000000ffff007224 */ /* 0x001fe200078e0012 */
[----:B------:R-:W-:Y:S01]  /*a860*/  ISETP.GT.U32.AND P3, PT, R11, R8, PT ;  /* 0x000000080b00720c */ /* 0x000fe20003f64070 */
[----:B------:R-:W-:-:S02]  /*a870*/  IMAD.MOV.U32 R18, RZ, RZ, R20 ;  /* 0x000000ffff127224 */ /* 0x000fc400078e0014 */
[----:B------:R-:W-:Y:S01]  /*a880*/  @!P2 IMAD.MOV R0, RZ, RZ, -R0 ;  /* 0x000000ffff00a224 */ /* 0x000fe200078e0a00 */
[----:B------:R-:W-:Y:S01]  /*a890*/  ISETP.GE.AND P2, PT, R3, RZ, PT ;  /* 0x000000ff0300720c */ /* 0x000fe20003f46270 */
[----:B------:R-:W-:Y:S02]  /*a8a0*/  IMAD R3, R11, R19, R17 ;  /* 0x000000130b037224 */ /* 0x000fe400078e0211 */
[----:B------:R-:W-:Y:S01]  /*a8b0*/  IMAD.HI.U32 R19, R13, R16, RZ ;  /* 0x000000100d137227 */ /* 0x000fe200078e00ff */
[----:B------:R0:W-:Y:S02]  /*a8c0*/  STL [R1+0x830], R0 ;  /* 0x0008300001007387 */ /* 0x0001e40000100800 */
[----:B------:R-:W-:Y:S01]  /*a8d0*/  ISETP.GT.U32.AND P4, PT, R11, R3, PT ;  /* 0x000000030b00720c */ /* 0x000fe20003f84070 */
[----:B------:R-:W-:-:S04]  /*a8e0*/  IMAD.HI.U32 R20, R13, R18, RZ ;  /* 0x000000120d147227 */ /* 0x000fc800078e00ff */
[----:B------:R-:W-:-:S04]  /*a8f0*/  IMAD.HI.U32 R17, R13, R15, RZ ;  /* 0x0000000f0d117227 */ /* 0x000fc800078e00ff */
[----:B0-----:R-:W-:Y:S02]  /*a900*/  IMAD.MOV.U32 R0, RZ, RZ, R9 ;  /* 0x000000ffff007224 */ /* 0x001fe400078e0009 */
[----:B------:R-:W-:Y:S02]  /*a910*/  IMAD.MOV R19, RZ, RZ, -R19 ;  /* 0x000000ffff137224 */ /* 0x000fe400078e0a13 */
[----:B------:R-:W-:Y:S02]  /*a920*/  @!P0 IMAD.MOV R0, RZ, RZ, -R0 ;  /* 0x000000ffff008224 */ /* 0x000fe400078e0a00 */
[----:B------:R-:W-:Y:S02]  /*a930*/  IMAD.MOV R20, RZ, RZ, -R20 ;  /* 0x000000ffff147224 */ /* 0x000fe400078e0a14 */
[----:B------:R-:W-:Y:S01]  /*a940*/  IMAD.MOV R17, RZ, RZ, -R17 ;  /* 0x000000ffff117224 */ /* 0x000fe200078e0a11 */
[----:B------:R0:W-:Y:S01]  /*a950*/  STL [R1+0x808], R0 ;  /* 0x0008080001007387 */ /* 0x0001e20000100800 */
[----:B------:R-:W-:-:S02]  /*a960*/  IMAD R16, R11, R19, R16 ;  /* 0x000000130b107224 */ /* 0x000fc400078e0210 */
[--C-:B------:R-:W-:Y:S02]  /*a970*/  @!P3 IMAD.IADD R8, R8, 0x1, -R11.reuse ;  /* 0x000000010808b824 */ /* 0x100fe400078e0a0b */
[--C-:B------:R-:W-:Y:S01]  /*a980*/  @!P4 IMAD.IADD R3, R3, 0x1, -R11.reuse ;  /* 0x000000010303c824 */ /* 0x100fe200078e0a0b */
[C---:B------:R-:W-:Y:S01]  /*a990*/  ISETP.GT.U32.AND P3, PT, R11.reuse, R16, PT ;  /* 0x000000100b00720c */ /* 0x040fe20003f64070 */
[----:B------:R-:W-:Y:S01]  /*a9a0*/  @!P1 IMAD.IADD R10, R10, 0x1, -R11 ;  /* 0x000000010a0a9824 */ /* 0x000fe200078e0a0b */
[----:B------:R-:W-:Y:S01]  /*a9b0*/  ISETP.GE.AND P1, PT, R6, RZ, PT ;  /* 0x000000ff0600720c */ /* 0x000fe20003f26270 */
[C---:B------:R-:W-:Y:S01]  /*a9c0*/  IMAD R18, R11.reuse, R20, R18 ;  /* 0x000000140b127224 */ /* 0x040fe200078e0212 */
[C---:B------:R-:W-:Y:S01]  /*a9d0*/  LOP3.LUT R6, R14.reuse, 0x19c, RZ, 0xfc, !PT ;  /* 0x0000019c0e067812 */ /* 0x040fe200078efcff */
[C---:B------:R-:W-:Y:S01]  /*a9e0*/  IMAD R9, R11.reuse, R17, R15 ;  /* 0x000000110b097224 */ /* 0x040fe200078e020f */
[C---:B------:R-:W-:Y:S01]  /*a9f0*/  ISETP.GT.U32.AND P4, PT, R11.reuse, R3, PT ;  /* 0x000000030b00720c */ /* 0x040fe20003f84070 */
[----:B0-----:R-:W-:Y:S01]  /*aa00*/  IMAD.MOV.U32 R0, RZ, RZ, R8 ;  /* 0x000000ffff007224 */ /* 0x001fe200078e0008 */
[----:B------:R-:W-:Y:S01]  /*aa10*/  IABS R19, R6 ;  /* 0x0000000600137213 */ /* 0x000fe20000000000 */
[----:B------:R-:W-:Y:S01]  /*aa20*/  IMAD.MOV.U32 R17, RZ, RZ, R10 ;  /* 0x000000ffff117224 */ /* 0x000fe200078e000a */
[C---:B------:R-:W-:Y:S01]  /*aa30*/  ISETP.GT.U32.AND P0, PT, R11.reuse, R18, PT ;  /* 0x000000120b00720c */ /* 0x040fe20003f04070 */
[----:B------:R-:W-:Y:S01]  /*aa40*/  @!P6 IMAD.MOV R0, RZ, RZ, -R0 ;  /* 0x000000ffff00e224 */ /* 0x000fe200078e0a00 */
[----:B------:R-:W-:Y:S01]  /*aa50*/  ISETP.GT.U32.AND P6, PT, R11, R9, PT ;  /* 0x000000090b00720c */ /* 0x000fe20003fc4070 */
[----:B------:R-:W-:Y:S01]  /*aa60*/  IMAD.MOV.U32 R15, RZ, RZ, R19 ;  /* 0x000000ffff0f7224 */ /* 0x000fe200078e0013 */
[----:B------:R-:W-:Y:S01]  /*aa70*/  LOP3.LUT R8, R14, 0x1a4, RZ, 0xfc, !PT ;  /* 0x000001a40e087812 */ /* 0x000fe200078efcff */
[----:B------:R-:W-:-:S02]  /*aa80*/  VIADD R19, R12, 0x19e ;  /* 0x0000019e0c137836 */ /* 0x000fc40000000000 */
[----:B------:R-:W-:Y:S01]  /*aa90*/  @!P5 IMAD.MOV R17, RZ, RZ, -R17 ;  /* 0x000000ffff11d224 */ /* 0x000fe200078e0a11 */
[----:B------:R-:W-:Y:S01]  /*aaa0*/  ISETP.GE.AND P5, PT, R7, RZ, PT ;  /* 0x000000ff0700720c */ /* 0x000fe20003fa6270 */
[--C-:B------:R-:W-:Y:S01]  /*aab0*/  @!P3 IMAD.IADD R16, R16, 0x1, -R11.reuse ;  /* 0x000000011010b824 */ /* 0x100fe200078e0a0b */
[----:B------:R-:W-:Y:S01]  /*aac0*/  IABS R7, R19 ;  /* 0x0000001300077213 */ /* 0x000fe20000000000 */
[--C-:B------:R-:W-:Y:S01]  /*aad0*/  @!P4 IMAD.IADD R3, R3, 0x1, -R11.reuse ;  /* 0x000000010303c824 */ /* 0x100fe200078e0a0b */
[----:B------:R-:W-:Y:S01]  /*aae0*/  STL [R1+0x6c], R17 ;  /* 0x00006c1101007387 */ /* 0x000fe20000100800 */
[--C-:B------:R-:W-:Y:S01]  /*aaf0*/  @!P0 IMAD.IADD R18, R18, 0x1, -R11.reuse ;  /* 0x0000000112128824 */ /* 0x100fe200078e0a0b */
[----:B------:R-:W-:Y:S01]  /*ab00*/  ISETP.GE.AND P4, PT, R4, RZ, PT ;  /* 0x000000ff0400720c */ /* 0x000fe20003f86270 */
[----:B------:R-:W-:Y:S01]  /*ab10*/  @!P6 IMAD.IADD R9, R9, 0x1, -R11 ;  /* 0x000000010909e824 */ /* 0x000fe200078e0a0b */
[----:B------:R0:W-:Y:S01]  /*ab20*/  STL [R1+0x68], R0 ;  /* 0x0000680001007387 */ /* 0x0001e20000100800 */
[----:B------:R-:W-:Y:S01]  /*ab30*/  ISETP.GT.U32.AND P6, PT, R11, R16, PT ;  /* 0x000000100b00720c */ /* 0x000fe20003fc4070 */
[----:B------:R-:W-:Y:S01]  /*ab40*/  IMAD.HI.U32 R10, R13, R15, RZ ;  /* 0x0000000f0d0a7227 */ /* 0x000fe200078e00ff */
[----:B------:R-:W-:-:S02]  /*ab50*/  ISETP.GT.U32.AND P3, PT, R11, R18, PT ;  /* 0x000000120b00720c */ /* 0x000fc40003f64070 */
[----:B------:R-:W-:Y:S01]  /*ab60*/  ISETP.GE.AND P0, PT, R6, RZ, PT ;  /* 0x000000ff0600720c */ /* 0x000fe20003f06270 */
[----:B------:R-:W-:Y:S01]  /*ab70*/  IMAD.MOV R10, RZ, RZ, -R10 ;  /* 0x000000ffff0a7224 */ /* 0x000fe200078e0a0a */
[----:B------:R-:W-:Y:S01]  /*ab80*/  LOP3.LUT R6, R14, 0x1a2, RZ, 0xfc, !PT ;  /* 0x000001a20e067812 */ /* 0x000fe200078efcff */
[----:B0-----:R-:W-:-:S03]  /*ab90*/  IMAD.MOV.U32 R0, RZ, RZ, R3 ;  /* 0x000000ffff007224 */ /* 0x001fc600078e0003 */
[----:B------:R-:W-:Y:S01]  /*aba0*/  IABS R17, R6 ;  /* 0x0000000600117213 */ /* 0x000fe20000000000 */
[----:B------:R-:W-:-:S04]  /*abb0*/  IMAD.HI.U32 R3, R13, R7, RZ ;  /* 0x000000070d037227 */ /* 0x000fc800078e00ff */
[----:B------:R-:W-:Y:S02]  /*abc0*/  IMAD.MOV R3, RZ, RZ, -R3 ;  /* 0x000000ffff037224 */ /* 0x000fe400078e0a03 */
[C---:B------:R-:W-:Y:S01]  /*abd0*/  IMAD R4, R11.reuse, R10, R15 ;  /* 0x0000000a0b047224 */ /* 0x040fe200078e020f */
[----:B------:R-:W-:Y:S01]  /*abe0*/  LOP3.LUT R10, R14, 0x1a0, RZ, 0xfc, !PT ;  /* 0x000001a00e0a7812 */ /* 0x000fe200078efcff */
[C---:B------:R-:W-:Y:S01]  /*abf0*/  IMAD R3, R11.reuse, R3, R7 ;  /* 0x000000030b037224 */ /* 0x040fe200078e0207 */
[----:B------:R-:W-:Y:S01]  /*ac00*/  IABS R7, R8 ;  /* 0x0000000800077213 */ /* 0x000fe20000000000 */
[--C-:B------:R-:W-:Y:S01]  /*ac10*/  @!P6 IMAD.IADD R16, R16, 0x1, -R11.reuse ;  /* 0x000000011010e824 */ /* 0x100fe200078e0a0b */
[----:B------:R-:W-:Y:S01]  /*ac20*/  IABS R15, R10 ;  /* 0x0000000a000f7213 */ /* 0x000fe20000000000 */
[----:B------:R-:W-:Y:S01]  /*ac30*/  @!P3 IMAD.IADD R18, R18, 0x1, -R11 ;  /* 0x000000011212b824 */ /* 0x000fe200078e0a0b */
[C---:B------:R-:W-:Y:S01]  /*ac40*/  ISETP.GT.U32.AND P6, PT, R11.reuse, R3, PT ;  /* 0x000000030b00720c */ /* 0x040fe20003fc4070 */
[----:B------:R-:W-:Y:S01]  /*ac50*/  @!P2 IMAD.MOV R0, RZ, RZ, -R0 ;  /* 0x000000ffff00a224 */ /* 0x000fe200078e0a00 */
[----:B------:R-:W-:Y:S01]  /*ac60*/  ISETP.GT.U32.AND P3, PT, R11, R4, PT ;  /* 0x000000040b00720c */ /* 0x000fe20003f64070 */
[----:B------:R-:W-:Y:S01]  /*ac70*/  IMAD.HI.U32 R20, R13, R15, RZ ;  /* 0x0000000f0d147227 */ /* 0x000fe200078e00ff */
[----:B------:R-:W-:-:S02]  /*ac80*/  ISETP.GT.U32.AND P2, PT, R11, R9, PT ;  /* 0x000000090b00720c */ /* 0x000fc40003f44070 */
[----:B------:R0:W-:Y:S01]  /*ac90*/  STL [R1+0x804], R0 ;  /* 0x0008040001007387 */ /* 0x0001e20000100800 */
[----:B------:R-:W-:Y:S02]  /*aca0*/  IMAD.MOV.U32 R21, RZ, RZ, R18 ;  /* 0x000000ffff157224 */ /* 0x000fe400078e0012 */
[----:B------:R-:W-:Y:S02]  /*acb0*/  IMAD.MOV R20, RZ, RZ, -R20 ;  /* 0x000000ffff147224 */ /* 0x000fe400078e0a14 */
[----:B------:R-:W-:Y:S02]  /*acc0*/  @!P1 IMAD.MOV R21, RZ, RZ, -R21 ;  /* 0x000000ffff159224 */ /* 0x000fe400078e0a15 */
[--C-:B------:R-:W-:Y:S02]  /*acd0*/  @!P6 IMAD.IADD R3, R3, 0x1, -R11.reuse ;  /* 0x000000010303e824 */ /* 0x100fe400078e0a0b */
[----:B------:R-:W-:Y:S01]  /*ace0*/  @!P3 IMAD.IADD R4, R4, 0x1, -R11 ;  /* 0x000000010404b824 */ /* 0x000fe200078e0a0b */
[----:B------:R-:W-:Y:S01]  /*acf0*/  ISETP.GE.AND P3, PT, R10, RZ, PT ;  /* 0x000000ff0a00720c */ /* 0x000fe20003f66270 */
[----:B------:R-:W-:Y:S01]  /*ad00*/  IMAD.HI.U32 R10, R13, R7, RZ ;  /* 0x000000070d0a7227 */ /* 0x000fe200078e00ff */
[C---:B------:R-:W-:Y:S01]  /*ad10*/  ISETP.GT.U32.AND P6, PT, R11.reuse, R3, PT ;  /* 0x000000030b00720c */ /* 0x040fe20003fc4070 */
[----:B------:R-:W-:Y:S01]  /*ad20*/  STL [R1+0x810], R21 ;  /* 0x0008101501007387 */ /* 0x000fe20000100800 */
[----:B------:R-:W-:Y:S01]  /*ad30*/  ISETP.GT.U32.AND P1, PT, R11, R4, PT ;  /* 0x000000040b00720c */ /* 0x000fe20003f24070 */
[----:B0-----:R-:W-:-:S02]  /*ad40*/  IMAD.MOV.U32 R0, RZ, RZ, R16 ;  /* 0x000000ffff007224 */ /* 0x001fc400078e0010 */
[C---:B------:R-:W-:Y:S02]  /*ad50*/  IMAD R15, R11.reuse, R20, R15 ;  /* 0x000000140b0f7224 */ /* 0x040fe400078e020f */
[----:B------:R-:W-:Y:S02]  /*ad60*/  IMAD.MOV R10, RZ, RZ, -R10 ;  /* 0x000000ffff0a7224 */ /* 0x000fe400078e0a0a */
[----:B------:R-:W-:Y:S01]  /*ad70*/  @!P5 IMAD.MOV R0, RZ, RZ, -R0 ;  /* 0x000000ffff00d224 */ /* 0x000fe200078e0a00 */
[----:B------:R-:W-:Y:S01]  /*ad80*/  ISETP.GT.U32.AND P5, PT, R11, R15, PT ;  /* 0x0000000f0b00720c */ /* 0x000fe20003fa4070 */
[----:B------:R-:W-:Y:S01]  /*ad90*/  @!P2 IMAD.IADD R9, R9, 0x1, -R11 ;  /* 0x000000010909a824 */ /* 0x000fe200078e0a0b */
[----:B------:R-:W-:Y:S01]  /*ada0*/  ISETP.GE.AND P2, PT, R19, RZ, PT ;  /* 0x000000ff1300720c */ /* 0x000fe20003f46270 */
[----:B------:R-:W-:Y:S01]  /*adb0*/  IMAD R7, R11, R10, R7 ;  /* 0x0000000a0b077224 */ /* 0x000fe200078e0207 */
[----:B------:R0:W-:Y:S01]  /*adc0*/  STL [R1+0x5c], R0 ;  /* 0x00005c0001007387 */ /* 0x0001e20000100800 */
[--C-:B------:R-:W-:Y:S01]  /*add0*/  @!P6 IMAD.IADD R3, R3, 0x1, -R11.reuse ;  /* 0x000000010303e824 */ /* 0x100fe200078e0a0b */
[----:B------:R-:W-:Y:S01]  /*ade0*/  LOP3.LUT R10, R14, 0x1a6, RZ, 0xfc, !PT ;  /* 0x000001a60e0a7812 */ /* 0x000fe200078efcff */
[----:B------:R-:W-:Y:S01]  /*adf0*/  @!P1 IMAD.IADD R4, R4, 0x1, -R11 ;  /* 0x0000000104049824 */ /* 0x000fe200078e0a0b */
[----:B------:R-:W-:Y:S01]  /*ae00*/  ISETP.GT.U32.AND P6, PT, R11, R7, PT ;  /* 0x000000070b00720c */ /* 0x000fe20003fc4070 */
[----:B------:R-:W-:Y:S01]  /*ae10*/  IMAD.HI.U32 R19, R13, R17, RZ ;  /* 0x000000110d137227 */ /* 0x000fe200078e00ff */
[----:B------:R-:W-:-:S02]  /*ae20*/  IABS R16, R10 ;  /* 0x0000000a00107213 */ /* 0x000fc40000000000 */
[----:B------:R-:W-:Y:S01]  /*ae30*/  ISETP.GE.AND P1, PT, R6, RZ, PT ;  /* 0x000000ff0600720c */ /* 0x000fe20003f26270 */
[----:B------:R-:W-:Y:S01]  /*ae40*/  @!P5 IMAD.IADD R15, R15, 0x1, -R11 ;  /* 0x000000010f0fd824 */ /* 0x000fe200078e0a0b */
[----:B------:R-:W-:Y:S01]  /*ae50*/  ISETP.GE.AND P5, PT, R8, RZ, PT ;  /* 0x000000ff0800720c */ /* 0x000fe20003fa6270 */
[----:B0-----:R-:W-:Y:S01]  /*ae60*/  IMAD.MOV.U32 R0, RZ, RZ, R9 ;  /* 0x000000ffff007224 */ /* 0x001fe200078e0009 */
[C---:B------:R-:W-:Y:S01]  /*ae70*/  LOP3.LUT R9, R14.reuse, 0x1a8, RZ, 0xfc, !PT ;  /* 0x000001a80e097812 */ /* 0x040fe200078efcff */
[----:B------:R-:W-:Y:S01]  /*ae80*/  IMAD.MOV R19, RZ, RZ, -R19 ;  /* 0x000000ffff137224 */ /* 0x000fe200078e0a13 */
[C---:B------:R-:W-:Y:S01]  /*ae90*/  LOP3.LUT R8, R14.reuse, 0x1ac, RZ, 0xfc, !PT ;  /* 0x000001ac0e087812 */ /* 0x040fe200078efcff */
[----:B------:R-:W-:Y:S01]  /*aea0*/  @!P4 IMAD.MOV R0, RZ, RZ, -R0 ;  /* 0x000000ffff00c224 */ /* 0x000fe200078e0a00 */
[----:B------:R-:W-:Y:S01]  /*aeb0*/  IABS R18, R9 ;  /* 0x0000000900127213 */ /* 0x000fe20000000000 */
[----:B------:R-:W-:Y:S02]  /*aec0*/  IMAD.MOV.U32 R6, RZ, RZ, R16 ;  /* 0x000000ffff067224 */ /* 0x000fe400078e0010 */
[----:B------:R-:W-:Y:S01]  /*aed0*/  @!P6 IMAD.IADD R7, R7, 0x1, -R11 ;  /* 0x000000010707e824 */ /* 0x000fe200078e0a0b */
[----:B------:R0:W-:Y:S01]  /*aee0*/  STL [R1+0x58], R0 ;  /* 0x0000580001007387 */ /* 0x0001e20000100800 */
[----:B------:R-:W-:Y:S01]  /*aef0*/  IMAD R17, R11, R19, R17 ;  /* 0x000000130b117224 */ /* 0x000fe200078e0211 */
[----:B------:R-:W-:-:S02]  /*af00*/  LOP3.LUT R19, R14, 0x1aa, RZ, 0xfc, !PT ;  /* 0x000001aa0e137812 */ /* 0x000fc400078efcff */
[C---:B------:R-:W-:Y:S02]  /*af10*/  ISETP.GT.U32.AND P6, PT, R11.reuse, R7, PT ;  /* 0x000000070b00720c */ /* 0x040fe40003fc4070 */
[----:B------:R-:W-:Y:S02]  /*af20*/  ISETP.GT.U32.AND P4, PT, R11, R17, PT ;  /* 0x000000110b00720c */ /* 0x000fe40003f84070 */
[----:B------:R-:W-:Y:S01]  /*af30*/  IABS R16, R19 ;  /* 0x0000001300107213 */ /* 0x000fe20000000000 */
[----:B0-----:R-:W-:Y:S02]  /*af40*/  IMAD.MOV.U32 R0, RZ, RZ, R4 ;  /* 0x000000ffff007224 */ /* 0x001fe400078e0004 */
[----:B------:R-:W-:-:S04]  /*af50*/  IMAD.HI.U32 R4, R13, R6, RZ ;  /* 0x000000060d047227 */ /* 0x000fc800078e00ff */
[----:B------:R-:W-:Y:S01]  /*af60*/  @!P0 IMAD.MOV R0, RZ, RZ, -R0 ;  /* 0x000000ffff008224 */ /* 0x000fe200078e0a00 */
[----:B------:R-:W-:Y:S01]  /*af70*/  ISETP.GT.U32.AND P0, PT, R11, R15, PT ;  /* 0x0000000f0b00720c */ /* 0x000fe20003f04070 */
[----:B------:R-:W-:Y:S02]  /*af80*/  IMAD.MOV R4, RZ, RZ, -R4 ;  /* 0x000000ffff047224 */ /* 0x000fe400078e0a04 */
[--C-:B------:R-:W-:Y:S01]  /*af90*/  @!P6 IMAD.IADD R7, R7, 0x1, -R11.reuse ;  /* 0x000000010707e824 */ /* 0x100fe200078e0a0b */
[----:B------:R0:W-:Y:S01]  /*afa0*/  STL [R1+0x80c], R0 ;  /* 0x00080c0001007387 */ /* 0x0001e20000100800 */
[----:B------:R-:W-:Y:S01]  /*afb0*/  IMAD R6, R11, R4, R6 ;  /* 0x000000040b067224 */ /* 0x000fe200078e0206 */
[----:B------:R-:W-:Y:S01]  /*afc0*/  LOP3.LUT R4, R14, 0x1b0, RZ, 0xfc, !PT ;  /* 0x000001b00e047812 */ /* 0x000fe200078efcff */
[----:B------:R-:W-:-:S05]  /*afd0*/  @!P4 IMAD.IADD R17, R17, 0x1, -R11 ;  /* 0x000000011111c824 */ /* 0x000fca00078e0a0b */
[----:B------:R-:W-:Y:S01]  /*afe0*/  ISETP.GT.U32.AND P4, PT, R11, R17, PT ;  /* 0x000000110b00720c */ /* 0x000fe20003f84070 */
[----:B------:R-:W-:Y:S01]  /*aff0*/  @!P0 IMAD.IADD R15, R15, 0x1, -R11 ;  /* 0x000000010f0f8824 */ /* 0x000fe200078e0a0b */
[----:B------:R-:W-:Y:S01]  /*b000*/  ISETP.GT.U32.AND P0, PT, R11, R6, PT ;  /* 0x000000060b00720c */ /* 0x000fe20003f04070 */
[----:B0-----:R-:W-:Y:S02]  /*b010*/  IMAD.MOV.U32 R0, RZ, RZ, R3 ;  /* 0x000000ffff007224 */ /* 0x001fe400078e0003 */
[----:B------:R-:W-:-:S04]  /*b020*/  IMAD.HI.U32 R3, R13, R18, RZ ;  /* 0x000000120d037227 */ /* 0x000fc800078e00ff */
[----:B------:R-:W-:Y:S02]  /*b030*/  IMAD.MOV R3, RZ, RZ, -R3 ;  /* 0x000000ffff037224 */ /* 0x000fe400078e0a03 */
[----:B------:R-:W-:Y:S01]  /*b040*/  @!P2 IMAD.MOV R0, RZ, RZ, -R0 ;  /* 0x000000ffff00a224 */ /* 0x000fe200078e0a00 */
[----:B------:R-:W-:Y:S01]  /*b050*/  ISETP.GE.AND P2, PT, R10, RZ, PT ;  /* 0x000000ff0a00720c */ /* 0x000fe20003f46270 */
[----:B------:R-:W-:Y:S01]  /*b060*/  IMAD R3, R11, R3, R18 ;  /* 0x000000030b037224 */ /* 0x000fe200078e0212 */
[----:B------:R-:W-:Y:S01]  /*b070*/  IABS R10, R8 ;  /* 0x00000008000a7213 */ /* 0x000fe20000000000 */
[--C-:B------:R-:W-:Y:S01]  /*b080*/  @!P0 IMAD.IADD R6, R6, 0x1, -R11.reuse ;  /* 0x0000000106068824 */ /* 0x100fe200078e0a0b */
[----:B------:R0:W-:Y:S01]  /*b090*/  STL [R1+0x828], R0 ;  /* 0x0008280001007387 */ /* 0x0001e20000100800 */
[----:B------:R-:W-:Y:S01]  /*b0a0*/  IMAD.HI.U32 R18, R13, R16, RZ ;  /* 0x000000100d127227 */ /* 0x000fe200078e00ff */
[----:B------:R-:W-:Y:S02]  /*b0b0*/  ISETP.GT.U32.AND P6, PT, R11, R3, PT ;  /* 0x000000030b00720c */ /* 0x000fe40003fc4070 */
[----:B------:R-:W-:Y:S01]  /*b0c0*/  ISETP.GE.AND P0, PT, R19, RZ, PT ;  /* 0x000000ff1300720c */ /* 0x000fe20003f06270 */
[----:B------:R-:W-:Y:S01]  /*b0d0*/  IMAD.MOV R18, RZ, RZ, -R18 ;  /* 0x000000ffff127224 */ /* 0x000fe200078e0a12 */
[----:B------:R-:W-:Y:S01]  /*b0e0*/  IABS R19, R4 ;  /* 0x0000000400137213 */ /* 0x000fe20000000000 */
[----:B------:R-:W-:Y:S01]  /*b0f0*/  @!P4 IMAD.IADD R17, R17, 0x1, -R11 ;  /* 0x000000011111c824 */ /* 0x000fe200078e0a0b */
[----:B------:R-:W-:Y:S01]  /*b100*/  ISETP.GE.AND P4, PT, R9, RZ, PT ;  /* 0x000000ff0900720c */ /* 0x000fe20003f86270 */
[----:B------:R-:W-:-:S02]  /*b110*/  IMAD R16, R11, R18, R16 ;  /* 0x000000120b107224 */ /* 0x000fc400078e0210 */
[----:B0-----:R-:W-:Y:S02]  /*b120*/  IMAD.MOV.U32 R0, RZ, RZ, R15 ;  /* 0x000000ffff007224 */ /* 0x001fe400078e000f */
[----:B------:R-:W-:-:S04]  /*b130*/  IMAD.HI.U32 R15, R13, R10, RZ ;  /* 0x0000000a0d0f7227 */ /* 0x000fc800078e00ff */
[----:B------:R-:W-:Y:S01]  /*b140*/  @!P6 IMAD.IADD R3, R3, 0x1, -R11 ;  /* 0x000000010303e824 */ /* 0x000fe200078e0a0b */
[C---:B------:R-:W-:Y:S01]  /*b150*/  ISETP.GT.U32.AND P6, PT, R11.reuse, R6, PT ;  /* 0x000000060b00720c */ /* 0x040fe20003fc4070 */
[----:B------:R-:W-:Y:S02]  /*b160*/  IMAD.MOV R15, RZ, RZ, -R15 ;  /* 0x000000ffff0f7224 */ /* 0x000fe400078e0a0f */
[----:B------:R-:W-:Y:S01]  /*b170*/  @!P3 IMAD.MOV R0, RZ, RZ, -R0 ;  /* 0x000000ffff00b224 */ /* 0x000fe200078e0a00 */
[C---:B------:R-:W-:Y:S01]  /*b180*/  ISETP.GT.U32.AND P3, PT, R11.reuse, R3, PT ;  /* 0x000000030b00720c */ /* 0x040fe20003f64070 */
[----:B------:R-:W-:Y:S01]  /*b190*/  @!P1 IMAD.MOV R17, RZ, RZ, -R17 ;  /* 0x000000ffff119224 */ /* 0x000fe200078e0a11 */
[C---:B------:R-:W-:Y:S01]  /*b1a0*/  ISETP.GT.U32.AND P1, PT, R11.reuse, R16, PT ;  /* 0x000000100b00720c */ /* 0x040fe20003f24070 */
[----:B------:R-:W-:Y:S01]  /*b1b0*/  IMAD R10, R11, R15, R10 ;  /* 0x0000000f0b0a7224 */ /* 0x000fe200078e020a */
[----:B------:R0:W-:Y:S01]  /*b1c0*/  STL [R1+0x54], R0 ;  /* 0x0000540001007387 */ /* 0x0001e20000100800 */
[----:B------:R-:W-:-:S03]  /*b1d0*/  VIADD R9, R12, 0x1ae ;  /* 0x000001ae0c097836 */ /* 0x000fc60000000000 */
[----:B------:R1:W-:Y:S01]  /*b1e0*/  STL [R1+0x50], R17 ;  /* 0x0000501101007387 */ /* 0x0003e20000100800 */
[--C-:B------:R-:W-:Y:S01]  /*b1f0*/  @!P6 IMAD.IADD R6, R6, 0x1, -R11.reuse ;  /* 0x000000010606e824 */ /* 0x100fe200078e0a0b */
[----:B------:R-:W-:Y:S02]  /*b200*/  ISETP.GT.U32.AND P6, PT, R11, R10, PT ;  /* 0x0000000a0b00720c */ /* 0x000fe40003fc4070 */
[----:B------:R-:W-:Y:S01]  /*b210*/  IABS R93, R9 ;  /* 0x00000009005d7213 */ /* 0x000fe20000000000 */
[----:B------:R-:W-:Y:S01]  /*b220*/  @!P3 IMAD.IADD R3, R3, 0x1, -R11 ;  /* 0x000000010303b824 */ /* 0x000fe200078e0a0b */
[----:B------:R-:W-:Y:S01]  /*b230*/  ISETP.GE.AND P3, PT, R9, RZ, PT ;  /* 0x000000ff0900720c */ /* 0x000fe20003f66270 */
[----:B0-----:R-:W-:Y:S01]  /*b240*/  IMAD.MOV.U32 R0, RZ, RZ, R7 ;  /* 0x000000ffff007224 */ /* 0x001fe200078e0007 */
[----:B------:R-:W-:Y:S01]  /*b250*/  LOP3.LUT R7, R14, 0x1b2, RZ, 0xfc, !PT ;  /* 0x000001b20e077812 */ /* 0x000fe200078efcff */
[----:B------:R-:W-:Y:S01]  /*b260*/  @!P1 IMAD.IADD R16, R16, 0x1, -R11 ;  /* 0x0000000110109824 */ /* 0x000fe200078e0a0b */
[----:B------:R-:W-:Y:S01]  /*b270*/  ISETP.GE.AND P1, PT, R4, RZ, PT ;  /* 0x000000ff0400720c */ /* 0x000fe20003f26270 */
[----:B------:R-:W-:Y:S01]  /*b280*/  @!P5 IMAD.MOV R0, RZ, RZ, -R0 ;  /* 0x000000ffff00d224 */ /* 0x000fe200078e0a00 */
[----:B------:R-:W-:Y:S01]  /*b290*/  ISETP.GE.AND P5, PT, R8, RZ, PT ;  /* 0x000000ff0800720c */ /* 0x000fe20003fa6270 */
[----:B------:R-:W-:Y:S01]  /*b2a0*/  IMAD.HI.U32 R8, R13, R19, RZ ;  /* 0x000000130d087227 */ /* 0x000fe200078e00ff */
[----:B------:R-:W-:-:S02]  /*b2b0*/  IABS R18, R7 ;  /* 0x0000000700127213 */ /* 0x000fc40000000000 */
[----:B------:R0:W-:Y:S01]  /*b2c0*/  STL [R1+0x824], R0 ;  /* 0x0008240001007387 */ /* 0x0001e20000100800 */
[----:B------:R-:W-:Y:S01]  /*b2d0*/  @!P6 IMAD.IADD R10, R10, 0x1, -R11 ;  /* 0x000000010a0ae824 */ /* 0x000fe200078e0a0b */
[C---:B------:R-:W-:Y:S01]  /*b2e0*/  LOP3.LUT R4, R14.reuse, 0x1b4, RZ, 0xfc, !PT ;  /* 0x000001b40e047812 */ /* 0x040fe200078efcff */
[----:B------:R-:W-:Y:S01]  /*b2f0*/  IMAD.MOV R8, RZ, RZ, -R8 ;  /* 0x000000ffff087224 */ /* 0x000fe200078e0a08 */
[----:B-1----:R-:W-:Y:S01]  /*b300*/  LOP3.LUT R17, R14, 0x1ba, RZ, 0xfc, !PT ;  /* 0x000001ba0e117812 */ /* 0x002fe200078efcff */
[----:B------:R-:W-:Y:S01]  /*b310*/  IMAD.HI.U32 R15, R13, R93, RZ ;  /* 0x0000005d0d0f7227 */ /* 0x000fe200078e00ff */
[----:B------:R-:W-:-:S03]  /*b320*/  ISETP.GT.U32.AND P6, PT, R11, R10, PT ;  /* 0x0000000a0b00720c */ /* 0x000fc60003fc4070 */
[----:B------:R-:W-:Y:S02]  /*b330*/  IMAD R19, R11, R8, R19 ;  /* 0x000000080b137224 */ /* 0x000fe400078e0213 */
[----:B0-----:R-:W-:Y:S02]  /*b340*/  IMAD.MOV.U32 R0, RZ, RZ, R6 ;  /* 0x000000ffff007224 */ /* 0x001fe400078e0006 */
[----:B------:R-:W-:-:S04]  /*b350*/  IMAD.HI.U32 R6, R13, R18, RZ ;  /* 0x000000120d067227 */ /* 0x000fc800078e00ff */
[----:B------:R-:W-:Y:S01]  /*b360*/  @!P2 IMAD.MOV R0, RZ, RZ, -R0 ;  /* 0x000000ffff00a224 */ /* 0x000fe200078e0a00 */
[C---:B------:R-:W-:Y:S01]  /*b370*/  ISETP.GT.U32.AND P2, PT, R11.reuse, R16, PT ;  /* 0x000000100b00720c */ /* 0x040fe20003f44070 */
[----:B------:R-:W-:Y:S02]  /*b380*/  IMAD.MOV R6, RZ, RZ, -R6 ;  /* 0x000000ffff067224 */ /* 0x000fe400078e0a06 */
[----:B------:R-:W-:Y:S01]  /*b390*/  @!P6 IMAD.IADD R10, R10, 0x1, -R11 ;  /* 0x000000010a0ae824 */ /* 0x000fe200078e0a0b */
[----:B------:R0:W-:Y:S01]  /*b3a0*/  STL [R1+0x82c], R0 ;  /* 0x00082c0001007387 */ /* 0x0001e20000100800 */
[C---:B------:R-:W-:Y:S01]  /*b3b0*/  IMAD R18, R11.reuse, R6, R18 ;  /* 0x000000060b127224 */ /* 0x040fe200078e0212 */
[----:B------:R-:W-:Y:S01]  /*b3c0*/  IABS R6, R17 ;  /* 0x0000001100067213 */ /* 0x000fe20000000000 */
[----:B------:R-:W-:Y:S01]  /*b3d0*/  IMAD.MOV R9, RZ, RZ, -R15 ;  /* 0x000000ffff097224 */ /* 0x000fe200078e0a0f */
[----:B------:R-:W-:Y:S02]  /*b3e0*/  IABS R15, R4 ;  /* 0x00000004000f7213 */ /* 0x000fe40000000000 */
[C---:B------:R-:W-:Y:S01]  /*b3f0*/  ISETP.GT.U32.AND P6, PT, R11.reuse, R18, PT ;  /* 0x000000120b00720c */ /* 0x040fe20003fc4070 */
[C---:B------:R-:W-:Y:S01]  /*b400*/  IMAD R93, R11.reuse, R9, R93 ;  /* 0x000000090b5d7224 */ /* 0x040fe200078e025d */
[----:B------:R-:W-:Y:S01]  /*b410*/  LOP3.LUT R9, R14, 0x1c0, RZ, 0xfc, !PT ;  /* 0x000001c00e097812 */ /* 0x000fe200078efcff */
[----:B------:R-:W-:Y:S01]  /*b420*/  @!P2 IMAD.IADD R16, R16, 0x1, -R11 ;  /* 0x000000011010a824 */ /* 0x000fe200078e0a0b */
[----:B------:R-:W-:Y:S01]  /*b430*/  ISETP.GT.U32.AND P2, PT, R11, R19, PT ;  /* 0x000000130b00720c */ /* 0x000fe20003f44070 */
[----:B0-----:R-:W-:Y:S01]  /*b440*/  IMAD.MOV.U32 R0, RZ, RZ, R3 ;  /* 0x000000ffff007224 */ /* 0x001fe200078e0003 */
[----:B------:R-:W-:Y:S01]  /*b450*/  LOP3.LUT R3, R14, 0x1b8, RZ, 0xfc, !PT ;  /* 0x000001b80e037812 */ /* 0x000fe200078efcff */
[----:B------:R-:W-:-:S03]  /*b460*/  IMAD.HI.U32 R20, R13, R15, RZ ;  /* 0x0000000f0d147227 */ /* 0x000fc600078e00ff */
[----:B------:R-:W-:Y:S01]  /*b470*/  IABS R8, R3 ;  /* 0x0000000300087213 */ /* 0x000fe20000000000 */
[----:B------:R-:W-:Y:S01]  /*b480*/  @!P4 IMAD.MOV R0, RZ, RZ, -R0 ;  /* 0x000000ffff00c224 */ /* 0x000fe200078e0a00 */
[----:B------:R-:W-:Y:S01]  /*b490*/  ISETP.GT.U32.AND P4, PT, R11, R93, PT ;  /* 0x0000005d0b00720c */ /* 0x000fe20003f84070 */
[----:B------:R-:W-:Y:S02]  /*b4a0*/  IMAD.MOV R20, RZ, RZ, -R20 ;  /* 0x000000ffff147224 */ /* 0x000fe400078e0a14 */
[--C-:B------:R-:W-:Y:S01]  /*b4b0*/  @!P6 IMAD.IADD R18, R18, 0x1, -R11.reuse ;  /* 0x000000011212e824 */ /* 0x100fe200078e0a0b */
[----:B------:R0:W-:Y:S01]  /*b4c0*/  STL [R1+0x44], R0 ;  /* 0x0000440001007387 */ /* 0x0001e20000100800 */
[----:B------:R-:W-:Y:S02]  /*b4d0*/  @!P2 IMAD.IADD R19, R19, 0x1, -R11 ;  /* 0x000000011313a824 */ /* 0x000fe400078e0a0b */
[----:B------:R-:W-:Y:S02]  /*b4e0*/  IMAD.MOV.U32 R21, RZ, RZ, R16 ;  /* 0x000000ffff157224 */ /* 0x000fe400078e0010 */
[----:B------:R-:W-:Y:S01]  /*b4f0*/  IMAD.MOV.U32 R16, RZ, RZ, R10 ;  /* 0x000000ffff107224 */ /* 0x000fe200078e000a */
[----:B------:R-:W-:Y:S01]  /*b500*/  ISETP.GT.U32.AND P6, PT, R11, R19, PT ;  /* 0x000000130b00720c */ /* 0x000fe20003fc4070 */
[----:B------:R-:W-:-:S04]  /*b510*/  IMAD.HI.U32 R10, R13, R6, RZ ;  /* 0x000000060d0a7227 */ /* 0x000fc800078e00ff */
[----:B0-----:R-:W-:Y:S02]  /*b520*/  IMAD R0, R11, R20, R15 ;  /* 0x000000140b007224 */ /* 0x001fe400078e020f */
[----:B------:R-:W-:-:S04]  /*b530*/  IMAD.HI.U32 R15, R13, R8, RZ ;  /* 0x000000080d0f7227 */ /* 0x000fc800078e00ff */
[----:B------:R-:W-:Y:S01]  /*b540*/  @!P5 IMAD.MOV R16, RZ, RZ, -R16 ;  /* 0x000000ffff10d224 */ /* 0x000fe200078e0a10 */
[C---:B------:R-:W-:Y:S01]  /*b550*/  ISETP.GT.U32.AND P5, PT, R11.reuse, R0, PT ;  /* 0x000000000b00720c */ /* 0x040fe20003fa4070 */
[----:B------:R-:W-:Y:S02]  /*b560*/  IMAD.MOV R15, RZ, RZ, -R15 ;  /* 0x000000ffff0f7224 */ /* 0x000fe400078e0a0f */
[----:B------:R-:W-:Y:S01]  /*b570*/  @!P0 IMAD.MOV R21, RZ, RZ, -R21 ;  /* 0x000000ffff158224 */ /* 0x000fe200078e0a15 */
[----:B------:R-:W-:Y:S01]  /*b580*/  ISETP.GT.U32.AND P0, PT, R11, R18, PT ;  /* 0x000000120b00720c */ /* 0x000fe20003f04070 */
[----:B------:R-:W-:Y:S02]  /*b590*/  IMAD.MOV R10, RZ, RZ, -R10 ;  /* 0x000000ffff0a7224 */ /* 0x000fe400078e0a0a */
[--C-:B------:R-:W-:Y:S01]  /*b5a0*/  @!P4 IMAD.IADD R93, R93, 0x1, -R11.reuse ;  /* 0x000000015d5dc824 */ /* 0x100fe200078e0a0b */
[----:B------:R-:W-:Y:S01]  /*b5b0*/  ISETP.GE.AND P4, PT, R7, RZ, PT ;  /* 0x000000ff0700720c */ /* 0x000fe20003f86270 */
[----:B------:R-:W-:Y:S01]  /*b5c0*/  IMAD R8, R11, R15, R8 ;  /* 0x0000000f0b087224 */ /* 0x000fe200078e0208 */
[----:B------:R-:W-:Y:S01]  /*b5d0*/  IABS R7, R9 ;  /* 0x0000000900077213 */ /* 0x000fe20000000000 */
[----:B------:R-:W-:Y:S01]  /*b5e0*/  @!P6 IMAD.IADD R19, R19, 0x1, -R11 ;  /* 0x000000011313e824 */ /* 0x000fe200078e0a0b */
[----:B------:R-:W-:Y:S01]  /*b5f0*/  STL [R1+0x40], R21 ;  /* 0x0000401501007387 */ /* 0x000fe20000100800 */
[C---:B------:R-:W-:Y:S01]  /*b600*/  IMAD R6, R11.reuse, R10, R6 ;  /* 0x0000000a0b067224 */ /* 0x040fe200078e0206 */
[----:B------:R-:W-:Y:S01]  /*b610*/  ISETP.GT.U32.AND P6, PT, R11, R8, PT ;  /* 0x000000080b00720c */ /* 0x000fe20003fc4070 */
[----:B------:R-:W-:Y:S01]  /*b620*/  IMAD.MOV.U32 R20, RZ, RZ, R19 ;  /* 0x000000ffff147224 */ /* 0x000fe200078e0013 */
[----:B------:R0:W-:Y:S01]  /*b630*/  STL [R1+0x844], R16 ;  /* 0x0008441001007387 */ /* 0x0001e20000100800 */
[----:B------:R-:W-:Y:S01]  /*b640*/  IMAD.HI.U32 R10, R13, R7, RZ ;  /* 0x000000070d0a7227 */ /* 0x000fe200078e00ff */
[----:B------:R-:W-:-:S02]  /*b650*/  ISETP.GT.U32.AND P2, PT, R11, R93, PT ;  /* 0x0000005d0b00720c */ /* 0x000fc40003f44070 */
[----:B------:R-:W-:Y:S01]  /*b660*/  LOP3.LUT R15, R14, 0x1c8, RZ, 0xfc, !PT ;  /* 0x000001c80e0f7812 */ /* 0x000fe200078efcff */
[--C-:B------:R-:W-:Y:S01]  /*b670*/  @!P5 IMAD.IADD R0, R0, 0x1, -R11.reuse ;  /* 0x000000010000d824 */ /* 0x100fe200078e0a0b */
[C---:B------:R-:W-:Y:S01]  /*b680*/  ISETP.GT.U32.AND P5, PT, R11.reuse, R6, PT ;  /* 0x000000060b00720c */ /* 0x040fe20003fa4070 */
[----:B------:R-:W-:Y:S02]  /*b690*/  @!P1 IMAD.MOV R20, RZ, RZ, -R20 ;  /* 0x000000ffff149224 */ /* 0x000fe400078e0a14 */
[--C-:B------:R-:W-:Y:S01]  /*b6a0*/  @!P0 IMAD.IADD R18, R18, 0x1, -R11.reuse ;  /* 0x0000000112128824 */ /* 0x100fe200078e0a0b */
[----:B0-----:R-:W-:Y:S01]  /*b6b0*/  IABS R16, R15 ;  /* 0x0000000f00107213 */ /* 0x001fe20000000000 */
[----:B------:R-:W-:Y:S01]  /*b6c0*/  IMAD.MOV R10, RZ, RZ, -R10 ;  /* 0x000000ffff0a7224 */ /* 0x000fe200078e0a0a */
[----:B------:R0:W-:Y:S01]  /*b6d0*/  STL [R1+0x3c], R20 ;  /* 0x00003c1401007387 */ /* 0x0001e20000100800 */
[----:B------:R-:W-:Y:S01]  /*b6e0*/  @!P6 IMAD.IADD R8, R8, 0x1, -R11 ;  /* 0x000000010808e824 */ /* 0x000fe200078e0a0b */
[C---:B------:R-:W-:Y:S01]  /*b6f0*/  ISETP.GT.U32.AND P6, PT, R11.reuse, R0, PT ;  /* 0x000000000b00720c */ /* 0x040fe20003fc4070 */
[----:B------:R-:W-:Y:S01]  /*b700*/  IMAD R7, R11, R10, R7 ;  /* 0x0000000a0b077224 */ /* 0x000fe200078e0207 */
[----:B------:R-:W-:Y:S01]  /*b710*/  ISETP.GE.AND P0, PT, R3, RZ, PT ;  /* 0x000000ff0300720c */ /* 0x000fe20003f06270 */
[--C-:B------:R-:W-:Y:S01]  /*b720*/  @!P2 IMAD.IADD R93, R93, 0x1, -R11.reuse ;  /* 0x000000015d5da824 */ /* 0x100fe200078e0a0b */
        /* <DEDUP_REMOVED lines=8> */
[----:B------:R-:W-:Y:S01]  /*b7b0*/  @!P6 IMAD.IADD R0, R0, 0x1, -R11 ;  /* 0x000000010000e824 */ /* 0x000fe200078e0a0b */
[----:B------:R-:W-:Y:S01]  /*b7c0*/  ISETP.GE.AND P6, PT, R17, RZ, PT ;  /* 0x000000ff1100720c */ /* 0x000fe20003fc6270 */
[----:B------:R-:W-:Y:S01]  /*b7d0*/  @!P4 IMAD.MOV R20, RZ, RZ, -R20 ;  /* 0x000000ffff14c224 */ /* 0x000fe200078e0a14 */
[----:B------:R-:W-:Y:S01]  /*b7e0*/  ISETP.GT.U32.AND P4, PT, R11, R7, PT ;  /* 0x000000070b00720c */ /* 0x000fe20003f84070 */
[----:B------:R-:W-:Y:S01]  /*b7f0*/  IMAD.MOV R17, RZ, RZ, -R19 ;  /* 0x000000ffff117224 */ /* 0x000fe200078e0a13 */
[----:B------:R-:W-:Y:S01]  /*b800*/  LOP3.LUT R3, R14, 0x1c2, RZ, 0xfc, !PT ;  /* 0x000001c20e037812 */ /* 0x000fe200078efcff */
[----:B------:R-:W-:Y:S01]  /*b810*/  @!P1 IMAD.IADD R8, R8, 0x1, -R11 ;  /* 0x0000000108089824 */ /* 0x000fe200078e0a0b */
[----:B------:R-:W-:Y:S01]  /*b820*/  ISETP.GE.AND P1, PT, R9, RZ, PT ;  /* 0x000000ff0900720c */ /* 0x000fe20003f26270 */
[----:B------:R-:W-:Y:S01]  /*b830*/  IMAD R9, R11, R17, R16 ;  /* 0x000000110b097224 */ /* 0x000fe200078e0210 */
[----:B------:R-:W-:Y:S01]  /*b840*/  STL [R1+0x38], R20 ;  /* 0x0000381401007387 */ /* 0x000fe20000100800 */
[----:B------:R-:W-:Y:S01]  /*b850*/  IMAD.HI.U32 R16, R13, R25, RZ ;  /* 0x000000190d107227 */ /* 0x000fe200078e00ff */
[----:B------:R-:W-:-:S02]  /*b860*/  IABS R10, R3 ;  /* 0x00000003000a7213 */ /* 0x000fc40000000000 */
[----:B------:R0:W-:Y:S01]  /*b870*/  STL [R1+0x18], R0 ;  /* 0x0000180001007387 */ /* 0x0001e20000100800 */
[--C-:B------:R-:W-:Y:S02]  /*b880*/  @!P5 IMAD.IADD R6, R6, 0x1, -R11.reuse ;  /* 0x000000010606d824 */ /* 0x100fe400078e0a0b */
[----:B------:R-:W-:Y:S02]  /*b890*/  @!P4 IMAD.IADD R7, R7, 0x1, -R11 ;  /* 0x000000010707c824 */ /* 0x000fe400078e0a0b */
[----:B------:R-:W-:Y:S02]  /*b8a0*/  IMAD.MOV R16, RZ, RZ, -R16 ;  /* 0x000000ffff107224 */ /* 0x000fe400078e0a10 */
[----:B------:R-:W-:Y:S01]  /*b8b0*/  IMAD.HI.U32 R18, R13, R10, RZ ;  /* 0x0000000a0d127227 */ /* 0x000fe200078e00ff */
[----:B------:R-:W-:-:S03]  /*b8c0*/  ISETP.GT.U32.AND P4, PT, R11, R7, PT ;  /* 0x000000070b00720c */ /* 0x000fc60003f84070 */
[----:B0-----:R-:W-:Y:S01]  /*b8d0*/  IMAD.MOV.U32 R0, RZ, RZ, R6 ;  /* 0x000000ffff007224 */ /* 0x001fe200078e0006 */
[C---:B------:R-:W-:Y:S01]  /*b8e0*/  LOP3.LUT R6, R14.reuse, 0x1d0, RZ, 0xfc, !PT ;  /* 0x000001d00e067812 */ /* 0x040fe200078efcff */
[C---:B------:R-:W-:Y:S02]  /*b8f0*/  IMAD R25, R11.reuse, R16, R25 ;  /* 0x000000100b197224 */ /* 0x040fe400078e0219 */
[----:B------:R-:W-:Y:S01]  /*b900*/  @!P6 IMAD.MOV R0, RZ, RZ, -R0 ;  /* 0x000000ffff00e224 */ /* 0x000fe200078e0a00 */
[----:B------:R-:W-:Y:S01]  /*b910*/  ISETP.GT.U32.AND P6, PT, R11, R9, PT ;  /* 0x000000090b00720c */ /* 0x000fe20003fc4070 */
[----:B------:R-:W-:Y:S01]  /*b920*/  IMAD.MOV.U32 R20, RZ, RZ, R8 ;  /* 0x000000ffff147224 */ /* 0x000fe200078e0008 */
[----:B------:R-:W-:Y:S01]  /*b930*/  IABS R24, R6 ;  /* 0x0000000600187213 */ /* 0x000fe20000000000 */
[----:B------:R-:W-:Y:S01]  /*b940*/  IMAD.MOV R18, RZ, RZ, -R18 ;  /* 0x000000ffff127224 */ /* 0x000fe200078e0a12 */
[C---:B------:R-:W-:Y:S01]  /*b950*/  LOP3.LUT R8, R14.reuse, 0x1d8, RZ, 0xfc, !PT ;  /* 0x000001d80e087812 */ /* 0x040fe200078efcff */
[----:B------:R-:W-:Y:S01]  /*b960*/  @!P4 IMAD.IADD R7, R7, 0x1, -R11 ;  /* 0x000000010707c824 */ /* 0x000fe200078e0a0b */
[----:B------:R-:W-:Y:S01]  /*b970*/  ISETP.GT.U32.AND P4, PT, R11, R25, PT ;  /* 0x000000190b00720c */ /* 0x000fe20003f84070 */
[----:B------:R-:W-:Y:S01]  /*b980*/  @!P0 IMAD.MOV R20, RZ, RZ, -R20 ;  /* 0x000000ffff148224 */ /* 0x000fe200078e0a14 */
[----:B------:R-:W-:Y:S01]  /*b990*/  ISETP.GE.AND P0, PT, R3, RZ, PT ;  /* 0x000000ff0300720c */ /* 0x000fe20003f06270 */
[----:B------:R-:W-:Y:S01]  /*b9a0*/  IMAD R10, R11, R18, R10 ;  /* 0x000000120b0a7224 */ /* 0x000fe200078e020a */
[----:B------:R-:W-:-:S02]  /*b9b0*/  LOP3.LUT R3, R14, 0x1d2, RZ, 0xfc, !PT ;  /* 0x000001d20e037812 */ /* 0x000fc400078efcff */
[----:B------:R-:W-:Y:S01]  /*b9c0*/  STL [R1+0x34], R20 ;  /* 0x0000341401007387 */ /* 0x000fe20000100800 */
[--C-:B------:R-:W-:Y:S01]  /*b9d0*/  @!P6 IMAD.IADD R9, R9, 0x1, -R11.reuse ;  /* 0x000000010909e824 */ /* 0x100fe200078e0a0b */
[----:B------:R-:W-:Y:S02]  /*b9e0*/  ISETP.GT.U32.AND P5, PT, R11, R10, PT ;  /* 0x0000000a0b00720c */ /* 0x000fe40003fa4070 */
[----:B------:R0:W-:Y:S01]  /*b9f0*/  STL [R1+0x30], R0 ;  /* 0x0000300001007387 */ /* 0x0001e20000100800 */
[----:B------:R-:W-:Y:S02]  /*ba00*/  IABS R23, R3 ;  /* 0x0000000300177213 */ /* 0x000fe40000000000 */
[----:B------:R-:W-:Y:S01]  /*ba10*/  @!P4 IMAD.IADD R25, R25, 0x1, -R11 ;  /* 0x000000011919c824 */ /* 0x000fe200078e0a0b */
[----:B------:R-:W-:Y:S02]  /*ba20*/  ISETP.GT.U32.AND P6, PT, R11, R9, PT ;  /* 0x000000090b00720c */ /* 0x000fe40003fc4070 */
[----:B------:R-:W-:-:S02]  /*ba30*/  IABS R22, R8 ;  /* 0x0000000800167213 */ /* 0x000fc40000000000 */
[----:B------:R-:W-:Y:S01]  /*ba40*/  ISETP.GT.U32.AND P4, PT, R11, R25, PT ;  /* 0x000000190b00720c */ /* 0x000fe20003f84070 */
[----:B0-----:R-:W-:Y:S02]  /*ba50*/  IMAD.MOV.U32 R0, RZ, RZ, R7 ;  /* 0x000000ffff007224 */ /* 0x001fe400078e0007 */
[----:B------:R-:W-:-:S04]  /*ba60*/  IMAD.HI.U32 R7, R13, R24, RZ ;  /* 0x000000180d077227 */ /* 0x000fc800078e00ff */
[----:B------:R-:W-:Y:S01]  /*ba70*/  @!P1 IMAD.MOV R0, RZ, RZ, -R0 ;  /* 0x000000ffff009224 */ /* 0x000fe200078e0a00 */
[----:B------:R-:W-:Y:S01]  /*ba80*/  ISETP.GE.AND P1, PT, R15, RZ, PT ;  /* 0x000000ff0f00720c */ /* 0x000fe20003f26270 */
[----:B------:R-:W-:Y:S02]  /*ba90*/  IMAD.MOV R15, RZ, RZ, -R7 ;  /* 0x000000ffff0f7224 */ /* 0x000fe400078e0a07 */
[----:B------:R-:W-:Y:S01]  /*baa0*/  IMAD.HI.U32 R7, R13, R23, RZ ;  /* 0x000000170d077227 */ /* 0x000fe200078e00ff */
[----:B------:R0:W-:Y:S03]  /*bab0*/  STL [R1+0x2c], R0 ;  /* 0x00002c0001007387 */ /* 0x0001e60000100800 */
[----:B------:R-:W-:Y:S02]  /*bac0*/  IMAD R24, R11, R15, R24 ;  /* 0x0000000f0b187224 */ /* 0x000fe400078e0218 */
[----:B------:R-:W-:-:S02]  /*bad0*/  IMAD.MOV R7, RZ, RZ, -R7 ;  /* 0x000000ffff077224 */ /* 0x000fc400078e0a07 */
[--C-:B------:R-:W-:Y:S02]  /*bae0*/  @!P5 IMAD.IADD R10, R10, 0x1, -R11.reuse ;  /* 0x000000010a0ad824 */ /* 0x100fe400078e0a0b */
[----:B------:R-:W-:Y:S01]  /*baf0*/  @!P6 IMAD.IADD R9, R9, 0x1, -R11 ;  /* 0x000000010909e824 */ /* 0x000fe200078e0a0b */
[C---:B------:R-:W-:Y:S01]  /*bb00*/  ISETP.GT.U32.AND P6, PT, R11.reuse, R24, PT ;  /* 0x000000180b00720c */ /* 0x040fe20003fc4070 */
[C---:B------:R-:W-:Y:S01]  /*bb10*/  IMAD R23, R11.reuse, R7, R23 ;  /* 0x000000070b177224 */ /* 0x040fe200078e0217 */
[----:B------:R-:W-:Y:S01]  /*bb20*/  ISETP.GT.U32.AND P5, PT, R11, R10, PT ;  /* 0x0000000a0b00720c */ /* 0x000fe20003fa4070 */
[----:B------:R-:W-:Y:S01]  /*bb30*/  @!P4 IMAD.IADD R25, R25, 0x1, -R11 ;  /* 0x000000011919c824 */ /* 0x000fe200078e0a0b */
[C---:B------:R-:W-:Y:S01]  /*bb40*/  LOP3.LUT R7, R14.reuse, 0x1ea, RZ, 0xfc, !PT ;  /* 0x000001ea0e077812 */ /* 0x040fe200078efcff */
[----:B0-----:R-:W-:Y:S01]  /*bb50*/  IMAD.MOV.U32 R0, RZ, RZ, R9 ;  /* 0x000000ffff007224 */ /* 0x001fe200078e0009 */
[----:B------:R-:W-:Y:S02]  /*bb60*/  ISETP.GT.U32.AND P4, PT, R11, R23, PT ;  /* 0x000000170b00720c */ /* 0x000fe40003f84070 */
[----:B------:R-:W-:Y:S01]  /*bb70*/  LOP3.LUT R9, R14, 0x1da, RZ, 0xfc, !PT ;  /* 0x000001da0e097812 */ /* 0x000fe200078efcff */
[----:B------:R-:W-:Y:S01]  /*bb80*/  @!P1 IMAD.MOV R0, RZ, RZ, -R0 ;  /* 0x000000ffff009224 */ /* 0x000fe200078e0a00 */
[----:B------:R-:W-:-:S02]  /*bb90*/  ISETP.GE.AND P1, PT, R3, RZ, PT ;  /* 0x000000ff0300720c */ /* 0x000fc40003f26270 */
[----:B------:R-:W-:Y:S01]  /*bba0*/  IABS R21, R9 ;  /* 0x0000000900157213 */ /* 0x000fe20000000000 */
[--C-:B------:R-:W-:Y:S01]  /*bbb0*/  @!P6 IMAD.IADD R24, R24, 0x1, -R11.reuse ;  /* 0x000000011818e824 */ /* 0x100fe200078e0a0b */
[----:B------:R-:W-:Y:S01]  /*bbc0*/  LOP3.LUT R3, R14, 0x1e8, RZ, 0xfc, !PT ;  /* 0x000001e80e037812 */ /* 0x000fe200078efcff */
[--C-:B------:R-:W-:Y:S01]  /*bbd0*/  @!P5 IMAD.IADD R10, R10, 0x1, -R11.reuse ;  /* 0x000000010a0ad824 */ /* 0x100fe200078e0a0b */
[----:B------:R-:W-:Y:S01]  /*bbe0*/  ISETP.GE.AND P5, PT, R4, RZ, PT ;  /* 0x000000ff0400720c */ /* 0x000fe20003fa6270 */
[----:B------:R-:W-:Y:S01]  /*bbf0*/  IMAD.HI.U32 R4, R13, R22, RZ ;  /* 0x000000160d047227 */ /* 0x000fe200078e00ff */
[----:B------:R-:W-:Y:S02]  /*bc00*/  ISETP.GT.U32.AND P6, PT, R11, R24, PT ;  /* 0x000000180b00720c */ /* 0x000fe40003fc4070 */
[----:B------:R-:W-:Y:S01]  /*bc10*/  IABS R18, R3 ;  /* 0x0000000300127213 */ /* 0x000fe20000000000 */
[----:B------:R-:W-:Y:S01]  /*bc20*/  @!P4 IMAD.IADD R23, R23, 0x1, -R11 ;  /* 0x000000011717c824 */ /* 0x000fe200078e0a0b */
[----:B------:R-:W-:Y:S01]  /*bc30*/  IABS R17, R7 ;  /* 0x0000000700117213 */ /* 0x000fe20000000000 */
[----:B------:R-:W-:-:S02]  /*bc40*/  IMAD.MOV R4, RZ, RZ, -R4 ;  /* 0x000000ffff047224 */ /* 0x000fc400078e0a04 */
[----:B------:R-:W-:Y:S01]  /*bc50*/  IMAD.HI.U32 R15, R13, R21, RZ ;  /* 0x000000150d0f7227 */ /* 0x000fe200078e00ff */
[----:B------:R-:W-:-:S03]  /*bc60*/  ISETP.GT.U32.AND P4, PT, R11, R23, PT ;  /* 0x000000170b00720c */ /* 0x000fc60003f84070 */
[C---:B------:R-:W-:Y:S01]  /*bc70*/  IMAD R22, R11.reuse, R4, R22 ;  /* 0x000000040b167224 */ /* 0x040fe200078e0216 */
[----:B------:R-:W-:Y:S01]  /*bc80*/  LOP3.LUT R4, R14, 0x1e0, RZ, 0xfc, !PT ;  /* 0x000001e00e047812 */ /* 0x000fe200078efcff */
[----:B------:R-:W-:Y:S02]  /*bc90*/  IMAD.MOV R15, RZ, RZ, -R15 ;  /* 0x000000ffff0f7224 */ /* 0x000fe400078e0a0f */
[----:B------:R-:W-:Y:S01]  /*bca0*/  @!P6 IMAD.IADD R24, R24, 0x1, -R11 ;  /* 0x000000011818e824 */ /* 0x000fe200078e0a0b */
[----:B------:R-:W-:Y:S01]  /*bcb0*/  IABS R20, R4 ;  /* 0x0000000400147213 */ /* 0x000fe20000000000 */
[C---:B------:R-:W-:Y:S01]  /*bcc0*/  IMAD R21, R11.reuse, R15, R21 ;  /* 0x0000000f0b157224 */ /* 0x040fe200078e0215 */
[----:B------:R-:W-:Y:S01]  /*bcd0*/  ISETP.GT.U32.AND P6, PT, R11, R22, PT ;  /* 0x000000160b00720c */ /* 0x000fe20003fc4070 */
[----:B------:R-:W-:Y:S02]  /*bce0*/  IMAD.MOV.U32 R16, RZ, RZ, R10 ;  /* 0x000000ffff107224 */ /* 0x000fe400078e000a */
[----:B------:R-:W-:Y:S01]  /*bcf0*/  @!P4 IMAD.IADD R23, R23, 0x1, -R11 ;  /* 0x000000011717c824 */ /* 0x000fe200078e0a0b */
[----:B------:R-:W-:Y:S01]  /*bd00*/  ISETP.GT.U32.AND P4, PT, R11, R21, PT ;  /* 0x000000150b00720c */ /* 0x000fe20003f84070 */
[----:B------:R-:W-:Y:S01]  /*bd10*/  @!P0 IMAD.MOV R16, RZ, RZ, -R16 ;  /* 0x000000ffff108224 */ /* 0x000fe200078e0a10 */
[----:B------:R-:W-:Y:S01]  /*bd20*/  ISETP.GE.AND P0, PT, R6, RZ, PT ;  /* 0x000000ff0600720c */ /* 0x000fe20003f06270 */
[----:B------:R-:W-:Y:S01]  /*bd30*/  IMAD.HI.U32 R10, R13, R20, RZ ;  /* 0x000000140d0a7227 */ /* 0x000fe200078e00ff */
[----:B------:R-:W-:-:S02]  /*bd40*/  LOP3.LUT R6, R14, 0x1e2, RZ, 0xfc, !PT ;  /* 0x000001e20e067812 */ /* 0x000fc400078efcff */
[----:B------:R-:W-:Y:S01]  /*bd50*/  STL [R1+0x28], R16 ;  /* 0x0000281001007387 */ /* 0x000fe20000100800 */
[----:B------:R-:W-:Y:S01]  /*bd60*/  IMAD.MOV R10, RZ, RZ, -R10 ;  /* 0x000000ffff0a7224 */ /* 0x000fe200078e0a0a */
[----:B------:R-:W-:Y:S01]  /*bd70*/  IABS R19, R6 ;  /* 0x0000000600137213 */ /* 0x000fe20000000000 */
[----:B------:R-:W-:Y:S01]  /*bd80*/  @!P6 IMAD.IADD R22, R22, 0x1, -R11 ;  /* 0x000000011616e824 */ /* 0x000fe200078e0a0b */
[----:B------:R0:W-:Y:S01]  /*bd90*/  STL [R1+0x24], R0 ;  /* 0x0000240001007387 */ /* 0x0001e20000100800 */
[----:B------:R-:W-:Y:S02]  /*bda0*/  IMAD R20, R11, R10, R20 ;  /* 0x0000000a0b147224 */ /* 0x000fe400078e0214 */
[----:B------:R-:W-:-:S03]  /*bdb0*/  IMAD.HI.U32 R10, R13, R19, RZ ;  /* 0x000000130d0a7227 */ /* 0x000fc600078e00ff */
[----:B------:R-:W-:Y:S01]  /*bdc0*/  ISETP.GT.U32.AND P6, PT, R11, R20, PT ;  /* 0x000000140b00720c */ /* 0x000fe20003fc4070 */
[----:B------:R-:W-:Y:S01]  /*bdd0*/  @!P4 IMAD.IADD R21, R21, 0x1, -R11 ;  /* 0x000000011515c824 */ /* 0x000fe200078e0a0b */
[C---:B------:R-:W-:Y:S01]  /*bde0*/  ISETP.GT.U32.AND P4, PT, R11.reuse, R22, PT ;  /* 0x000000160b00720c */ /* 0x040fe20003f84070 */
[----:B------:R-:W-:Y:S01]  /*bdf0*/  IMAD.MOV R10, RZ, RZ, -R10 ;  /* 0x000000ffff0a7224 */ /* 0x000fe200078e0a0a */
[C---:B0-----:R-:W-:Y:S01]  /*be00*/  LOP3.LUT R0, R14.reuse, 0x1f2, RZ, 0xfc, !PT ;  /* 0x000001f20e007812 */ /* 0x041fe200078efcff */
[----:B------:R-:W-:Y:S02]  /*be10*/  @!P0 IMAD.MOV R24, RZ, RZ, -R24 ;  /* 0x000000ffff188224 */ /* 0x000fe400078e0a18 */
[----:B------:R-:W-:Y:S01]  /*be20*/  IMAD R19, R11, R10, R19 ;  /* 0x0000000a0b137224 */ /* 0x000fe200078e0213 */
[----:B------:R-:W-:Y:S01]  /*be30*/  LOP3.LUT R10, R14, 0x1f0, RZ, 0xfc, !PT ;  /* 0x000001f00e0a7812 */ /* 0x000fe200078efcff */
[----:B------:R-:W-:Y:S01]  /*be40*/  IMAD.HI.U32 R16, R13, R18, RZ ;  /* 0x000000120d107227 */ /* 0x000fe200078e00ff */
[----:B------:R0:W-:Y:S02]  /*be50*/  STL [R1+0x14], R0 ;  /* 0x0000140001007387 */ /* 0x0001e40000100800 */
[C---:B------:R-:W-:Y:S01]  /*be60*/  ISETP.GT.U32.AND P0, PT, R11.reuse, R19, PT ;  /* 0x000000130b00720c */ /* 0x040fe20003f04070 */
[--C-:B------:R-:W-:Y:S01]  /*be70*/  @!P6 IMAD.IADD R20, R20, 0x1, -R11.reuse ;  /* 0x000000011414e824 */ /* 0x100fe200078e0a0b */
[----:B------:R-:W-:Y:S01]  /*be80*/  ISETP.GT.U32.AND P6, PT, R11, R21, PT ;  /* 0x000000150b00720c */ /* 0x000fe20003fc4070 */
[----:B------:R-:W-:Y:S01]  /*be90*/  @!P4 IMAD.IADD R22, R22, 0x1, -R11 ;  /* 0x000000011616c824 */ /* 0x000fe200078e0a0b */
[----:B------:R-:W-:Y:S01]  /*bea0*/  ISETP.GE.AND P4, PT, R8, RZ, PT ;  /* 0x000000ff0800720c */ /* 0x000fe20003f86270 */
[----:B------:R-:W-:-:S04]  /*beb0*/  IMAD.HI.U32 R15, R13, R17, RZ ;  /* 0x000000110d0f7227 */ /* 0x000fc800078e00ff */
[----:B------:R-:W-:Y:S02]  /*bec0*/  IMAD.MOV R16, RZ, RZ, -R16 ;  /* 0x000000ffff107224 */ /* 0x000fe400078e0a10 */
[----:B------:R-:W-:Y:S02]  /*bed0*/  IMAD.MOV R15, RZ, RZ, -R15 ;  /* 0x000000ffff0f7224 */ /* 0x000fe400078e0a0f */
[C---:B------:R-:W-:Y:S01]  /*bee0*/  IMAD R18, R11.reuse, R16, R18 ;  /* 0x000000100b127224 */ /* 0x040fe200078e0212 */
[----:B------:R-:W-:Y:S01]  /*bef0*/  IABS R16, R10 ;  /* 0x0000000a00107213 */ /* 0x000fe20000000000 */
[----:B------:R-:W-:Y:S01]  /*bf00*/  @!P5 IMAD.MOV R25, RZ, RZ, -R25 ;  /* 0x000000ffff19d224 */ /* 0x000fe200078e0a19 */
[C---:B------:R-:W-:Y:S01]  /*bf10*/  ISETP.GT.U32.AND P5, PT, R11.reuse, R20, PT ;  /* 0x000000140b00720c */ /* 0x040fe20003fa4070 */
[----:B------:R-:W-:Y:S01]  /*bf20*/  IMAD R17, R11, R15, R17 ;  /* 0x0000000f0b117224 */ /* 0x000fe200078e0211 */
[----:B------:R-:W-:Y:S01]  /*bf30*/  IABS R15, R0 ;  /* 0x00000000000f7213 */ /* 0x000fe20000000000 */
[----:B------:R-:W-:Y:S01]  /*bf40*/  @!P0 IMAD.IADD R19, R19, 0x1, -R11 ;  /* 0x0000000113138824 */ /* 0x000fe200078e0a0b */
[----:B------:R-:W-:Y:S01]  /*bf50*/  ISETP.GE.AND P0, PT, R4, RZ, PT ;  /* 0x000000ff0400720c */ /* 0x000fe20003f06270 */
[----:B------:R-:W-:Y:S01]  /*bf60*/  IMAD.HI.U32 R92, R13, R16, RZ ;  /* 0x000000100d5c7227 */ /* 0x000fe200078e00ff */
[----:B0-----:R-:W-:-:S02]  /*bf70*/  LOP3.LUT R0, R14, 0x1f8, RZ, 0xfc, !PT ;  /* 0x000001f80e007812 */ /* 0x001fc400078efcff */
[----:B------:R-:W-:Y:S01]  /*bf80*/  IABS R4, R63 ;  /* 0x0000003f00047213 */ /* 0x000fe20000000000 */
[--C-:B------:R-:W-:Y:S01]  /*bf90*/  @!P6 IMAD.IADD R21, R21, 0x1, -R11.reuse ;  /* 0x000000011515e824 */ /* 0x100fe200078e0a0b */
[C---:B------:R-:W-:Y:S01]  /*bfa0*/  ISETP.GT.U32.AND P6, PT, R11.reuse, R17, PT ;  /* 0x000000110b00720c */ /* 0x040fe20003fc4070 */
[----:B------:R-:W-:Y:S01]  /*bfb0*/  @!P4 IMAD.MOV R22, RZ, RZ, -R22 ;  /* 0x000000ffff16c224 */ /* 0x000fe200078e0a16 */
[----:B------:R-:W-:Y:S01]  /*bfc0*/  ISETP.GT.U32.AND P4, PT, R11, R19, PT ;  /* 0x000000130b00720c */ /* 0x000fe20003f84070 */
[----:B------:R-:W-:Y:S01]  /*bfd0*/  IMAD.HI.U32 R8, R13, R15, RZ ;  /* 0x0000000f0d087227 */ /* 0x000fe200078e00ff */
[----:B------:R0:W-:Y:S03]  /*bfe0*/  STL [R1+0x48], R0 ;  /* 0x0000480001007387 */ /* 0x0001e60000100800 */
[----:B------:R-:W-:Y:S01]  /*bff0*/  IMAD.MOV R92, RZ, RZ, -R92 ;  /* 0x000000ffff5c7224 */ /* 0x000fe200078e0a5c */
[----:B------:R1:W-:Y:S01]  /*c000*/  STL [R1+0x4c], R63 ;  /* 0x00004c3f01007387 */ /* 0x0003e20000100800 */
[----:B------:R-:W-:Y:S01]  /*c010*/  @!P5 IMAD.IADD R20, R20, 0x1, -R11 ;  /* 0x000000011414d824 */ /* 0x000fe200078e0a0b */
[----:B------:R-:W-:Y:S01]  /*c020*/  ISETP.GE.AND P5, PT, R9, RZ, PT ;  /* 0x000000ff0900720c */ /* 0x000fe20003fa6270 */
[----:B------:R-:W-:-:S02]  /*c030*/  IMAD.MOV R8, RZ, RZ, -R8 ;  /* 0x000000ffff087224 */ /* 0x000fc400078e0a08 */
[C---:B------:R-:W-:Y:S02]  /*c040*/  IMAD R16, R11.reuse, R92, R16 ;  /* 0x0000005c0b107224 */ /* 0x040fe400078e0210 */
[----:B------:R-:W-:Y:S01]  /*c050*/  @!P1 IMAD.MOV R23, RZ, RZ, -R23 ;  /* 0x000000ffff179224 */ /* 0x000fe200078e0a17 */
[C---:B------:R-:W-:Y:S01]  /*c060*/  ISETP.GT.U32.AND P1, PT, R11.reuse, R18, PT ;  /* 0x000000120b00720c */ /* 0x040fe20003f24070 */
[C---:B------:R-:W-:Y:S02]  /*c070*/  IMAD R15, R11.reuse, R8, R15 ;  /* 0x000000080b0f7224 */ /* 0x040fe400078e020f */
[----:B------:R-:W-:Y:S01]  /*c080*/  @!P0 IMAD.MOV R20, RZ, RZ, -R20 ;  /* 0x000000ffff148224 */ /* 0x000fe200078e0a14 */
[----:B------:R-:W-:Y:S01]  /*c090*/  ISETP.GT.U32.AND P0, PT, R11, R16, PT ;  /* 0x000000100b00720c */ /* 0x000fe20003f04070 */
[--C-:B------:R-:W-:Y:S01]  /*c0a0*/  @!P6 IMAD.IADD R17, R17, 0x1, -R11.reuse ;  /* 0x000000011111e824 */ /* 0x100fe200078e0a0b */
[----:B------:R-:W2:Y:S01]  /*c0b0*/  LDC.64 R8, c[0x0][0x3a8] ;  /* 0x0000ea00ff087b82 */ /* 0x000ea20000000a00 */
[----:B------:R-:W-:Y:S01]  /*c0c0*/  @!P4 IMAD.IADD R19, R19, 0x1, -R11 ;  /* 0x000000011313c824 */ /* 0x000fe200078e0a0b */
[C---:B------:R-:W-:Y:S01]  /*c0d0*/  ISETP.GT.U32.AND P4, PT, R11.reuse, R15, PT ;  /* 0x0000000f0b00720c */ /* 0x040fe20003f84070 */
[----:B------:R-:W-:Y:S01]  /*c0e0*/  @!P5 IMAD.MOV R21, RZ, RZ, -R21 ;  /* 0x000000ffff15d224 */ /* 0x000fe200078e0a15 */
[----:B------:R-:W-:-:S03]  /*c0f0*/  ISETP.GT.U32.AND P6, PT, R11, R17, PT ;  /* 0x000000110b00720c */ /* 0x000fc60003fc4070 */
[--C-:B------:R-:W-:Y:S01]  /*c100*/  @!P1 IMAD.IADD R18, R18, 0x1, -R11.reuse ;  /* 0x0000000112129824 */ /* 0x100fe200078e0a0b */
[----:B------:R-:W-:Y:S02]  /*c110*/  ISETP.GE.AND P1, PT, R6, RZ, PT ;  /* 0x000000ff0600720c */ /* 0x000fe40003f26270 */
[----:B------:R-:W-:Y:S01]  /*c120*/  IABS R6, R0 ;  /* 0x0000000000067213 */ /* 0x000fe20000000000 */
[--C-:B------:R-:W-:Y:S01]  /*c130*/  @!P0 IMAD.IADD R16, R16, 0x1, -R11.reuse ;  /* 0x0000000110108824 */ /* 0x100fe200078e0a0b */
[----:B------:R-:W-:Y:S01]  /*c140*/  ISETP.GT.U32.AND P5, PT, R11, R18, PT ;  /* 0x000000120b00720c */ /* 0x000fe20003fa4070 */
[----:B0-----:R-:W0:Y:S01]  /*c150*/  LDC R0, c[0x0][0x3a0] ;  /* 0x0000e800ff007b82 */ /* 0x001e220000000800 */
[----:B------:R-:W-:Y:S01]  /*c160*/  ISETP.GE.AND P0, PT, R10, RZ, PT ;  /* 0x000000ff0a00720c */ /* 0x000fe20003f06270 */
[----:B------:R-:W-:Y:S01]  /*c170*/  @!P4 IMAD.IADD R15, R15, 0x1, -R11 ;  /* 0x000000010f0fc824 */ /* 0x000fe200078e0a0b */
[----:B------:R-:W-:Y:S01]  /*c180*/  ISETP.GT.U32.AND P4, PT, R11, R16, PT ;  /* 0x000000100b00720c */ /* 0x000fe20003f84070 */
[----:B------:R-:W-:-:S04]  /*c190*/  IMAD.HI.U32 R92, R13, R6, RZ ;  /* 0x000000060d5c7227 */ /* 0x000fc800078e00ff */
[--C-:B------:R-:W-:Y:S01]  /*c1a0*/  @!P6 IMAD.IADD R17, R17, 0x1, -R11.reuse ;  /* 0x000000011111e824 */ /* 0x100fe200078e0a0b */
[----:B------:R-:W-:Y:S01]  /*c1b0*/  ISETP.GE.AND P6, PT, R7, RZ, PT ;  /* 0x000000ff0700720c */ /* 0x000fe20003fc6270 */
[----:B------:R-:W-:Y:S02]  /*c1c0*/  IMAD.MOV R7, RZ, RZ, -R92 ;  /* 0x000000ffff077224 */ /* 0x000fe400078e0a5c */
[--C-:B------:R-:W-:Y:S01]  /*c1d0*/  @!P5 IMAD.IADD R18, R18, 0x1, -R11.reuse ;  /* 0x000000011212d824 */ /* 0x100fe200078e0a0b */
[----:B------:R-:W-:Y:S01]  /*c1e0*/  ISETP.GE.AND P5, PT, R3, RZ, PT ;  /* 0x000000ff0300720c */ /* 0x000fe20003fa6270 */
[----:B------:R-:W-:Y:S02]  /*c1f0*/  IMAD R6, R11, R7, R6 ;  /* 0x000000070b067224 */ /* 0x000fe400078e0206 */
[----:B------:R-:W-:Y:S02]  /*c200*/  @!P4 IMAD.IADD R16, R16, 0x1, -R11 ;  /* 0x000000011010c824 */ /* 0x000fe400078e0a0b */
[----:B------:R-:W-:Y:S01]  /*c210*/  IMAD.HI.U32 R3, R13, R4, RZ ;  /* 0x000000040d037227 */ /* 0x000fe200078e00ff */
[----:B------:R-:W-:-:S03]  /*c220*/  ISETP.GT.U32.AND P4, PT, R11, R6, PT ;  /* 0x000000060b00720c */ /* 0x000fc60003f84070 */
[----:B------:R-:W-:Y:S02]  /*c230*/  IMAD.MOV R3, RZ, RZ, -R3 ;  /* 0x000000ffff037224 */ /* 0x000fe400078e0a03 */
[----:B------:R-:W-:Y:S02]  /*c240*/  @!P6 IMAD.MOV R17, RZ, RZ, -R17 ;  /* 0x000000ffff11e224 */ /* 0x000fe400078e0a11 */
[C---:B------:R-:W-:Y:S02]  /*c250*/  IMAD R4, R11.reuse, R3, R4 ;  /* 0x000000030b047224 */ /* 0x040fe400078e0204 */
[C---:B0-----:R-:W-:Y:S02]  /*c260*/  VIADD R3, R0.reuse, 0xfffffff7 ;  /* 0xfffffff700037836 */ /* 0x041fe40000000000 */
[----:B------:R-:W-:Y:S02]  /*c270*/  VIADD R7, R0, 0xffffffff ;  /* 0xffffffff00077836 */ /* 0x000fe40000000000 */
[----:B------:R-:W-:Y:S01]  /*c280*/  @!P4 IMAD.IADD R6, R6, 0x1, -R11 ;  /* 0x000000010606c824 */ /* 0x000fe200078e0a0b */
[----:B------:R-:W-:Y:S01]  /*c290*/  ISETP.GT.U32.AND P4, PT, R11, R4, PT ;  /* 0x000000040b00720c */ /* 0x000fe20003f84070 */
[----:B------:R-:W-:Y:S01]  /*c2a0*/  @!P0 IMAD.MOV R16, RZ, RZ, -R16 ;  /* 0x000000ffff108224 */ /* 0x000fe200078e0a10 */
[----:B------:R-:W-:Y:S01]  /*c2b0*/  ISETP.GE.U32.AND P6, PT, R3, 0x7fffffb8, PT ;  /* 0x7fffffb80300780c */ /* 0x000fe20003fc6070 */
[----:B---3--:R-:W-:-:S02]  /*c2c0*/  IMAD R3, R2, UR4, RZ ;  /* 0x0000000402037c24 */ /* 0x008fc4000f8e02ff */
[----:B------:R-:W-:Y:S01]  /*c2d0*/  @!P5 IMAD.MOV R18, RZ, RZ, -R18 ;  /* 0x000000ffff12d224 */ /* 0x000fe200078e0a12 */
[----:B------:R-:W-:Y:S01]  /*c2e0*/  ISETP.GE.U32.AND P5, PT, R7, 0x7fffffc0, PT ;  /* 0x7fffffc00700780c */ /* 0x000fe20003fa6070 */
[C---:B--2---:R-:W-:Y:S02]  /*c2f0*/  IMAD.SHL.U32 R7, R8.reuse, 0x2, RZ ;  /* 0x0000000208077824 */ /* 0x044fe400078e00ff */
[C---:B------:R-:W-:Y:S02]  /*c300*/  IMAD R10, R8.reuse, 0x3, RZ ;  /* 0x00000003080a7824 */ /* 0x040fe400078e02ff */
[----:B------:R-:W-:Y:S02]  /*c310*/  IMAD.SHL.U32 R92, R8, 0x4, RZ ;  /* 0x00000004085c7824 */ /* 0x000fe400078e00ff */
[----:B------:R-:W-:Y:S01]  /*c320*/  @!P4 IMAD.IADD R4, R4, 0x1, -R11 ;  /* 0x000000010404c824 */ /* 0x000fe200078e0a0b */
[----:B------:R-:W-:Y:S01]  /*c330*/  ISETP.GT.U32.AND P4, PT, R11, R6, PT ;  /* 0x000000060b00720c */ /* 0x000fe20003f84070 */
[----:B-1----:R-:W-:-:S02]  /*c340*/  IMAD R63, R8, 0x5, RZ ;  /* 0x00000005083f7824 */ /* 0x002fc400078e02ff */
[C---:B------:R-:W-:Y:S01]  /*c350*/  IMAD R64, R8.reuse, 0x7, RZ ;  /* 0x0000000708407824 */ /* 0x040fe200078e02ff */
[----:B------:R-:W-:Y:S01]  /*c360*/  ISETP.GT.U32.AND P0, PT, R11, R4, PT ;  /* 0x000000040b00720c */ /* 0x000fe20003f04070 */
[C---:B------:R-:W-:Y:S02]  /*c370*/  IMAD R65, R8.reuse, 0x9, RZ ;  /* 0x0000000908417824 */ /* 0x040fe400078e02ff */
[C---:B------:R-:W-:Y:S02]  /*c380*/  IMAD R81, R8.reuse, 0xa, RZ ;  /* 0x0000000a08517824 */ /* 0x040fe400078e02ff */
[C---:B------:R-:W-:Y:S02]  /*c390*/  IMAD R66, R8.reuse, 0xb, RZ ;  /* 0x0000000b08427824 */ /* 0x040fe400078e02ff */
[----:B------:R-:W-:Y:S02]  /*c3a0*/  IMAD R67, R8, 0xc, RZ ;  /* 0x0000000c08437824 */ /* 0x000fe400078e02ff */
[----:B------:R-:W-:Y:S01]  /*c3b0*/  @!P4 IMAD.IADD R6, R6, 0x1, -R11 ;  /* 0x000000010606c824 */ /* 0x000fe200078e0a0b */
[----:B------:R-:W-:Y:S01]  /*c3c0*/  IADD3 R2, P4, PT, R3, UR12, RZ ;  /* 0x0000000c03027c10 */ /* 0x000fe2000ff9e0ff */
[----:B------:R-:W-:-:S02]  /*c3d0*/  IMAD R68, R8, 0xd, RZ ;  /* 0x0000000d08447824 */ /* 0x000fc400078e02ff */
[----:B------:R-:W-:Y:S01]  /*c3e0*/  @!P0 IMAD.IADD R4, R4, 0x1, -R11 ;  /* 0x0000000104048824 */ /* 0x000fe200078e0a0b */
[----:B------:R-:W-:Y:S01]  /*c3f0*/  LEA.HI.X.SX32 R3, R3, UR13, 0x1, P4 ;  /* 0x0000000d03037c11 */ /* 0x000fe2000a0f0eff */
[C---:B------:R-:W-:Y:S01]  /*c400*/  IMAD R82, R8.reuse, 0xe, RZ ;  /* 0x0000000e08527824 */ /* 0x040fe200078e02ff */
[----:B------:R-:W-:Y:S01]  /*c410*/  IADD3 R80, P4, PT, R7, R2, RZ ;  /* 0x0000000207507210 */ /* 0x000fe20007f9e0ff */
[C---:B------:R-:W-:Y:S02]  /*c420*/  IMAD R69, R8.reuse, 0xf, RZ ;  /* 0x0000000f08457824 */ /* 0x040fe400078e02ff */
[C---:B------:R-:W-:Y:S02]  /*c430*/  IMAD.SHL.U32 R0, R8.reuse, 0x10, RZ ;  /* 0x0000001008007824 */ /* 0x040fe400078e00ff */
[----:B------:R0:W-:Y:S01]  /*c440*/  STL [R1+0x110], R80 ;  /* 0x0001105001007387 */ /* 0x0001e20000100800 */
[C---:B------:R-:W-:Y:S02]  /*c450*/  IMAD R70, R8.reuse, 0x11, RZ ;  /* 0x0000001108467824 */ /* 0x040fe400078e02ff */
[----:B------:R-:W-:-:S02]  /*c460*/  IMAD R83, R8, 0x12, RZ ;  /* 0x0000001208537824 */ /* 0x000fc400078e02ff */
[C---:B------:R-:W-:Y:S02]  /*c470*/  IMAD R71, R8.reuse, 0x13, RZ ;  /* 0x0000001308477824 */ /* 0x040fe400078e02ff */
[C---:B------:R-:W-:Y:S02]  /*c480*/  IMAD R84, R8.reuse, 0x14, RZ ;  /* 0x0000001408547824 */ /* 0x040fe400078e02ff */
[----:B------:R-:W-:Y:S01]  /*c490*/  IMAD R72, R8, 0x15, RZ ;  /* 0x0000001508487824 */ /* 0x000fe200078e02ff */
[----:B0-----:R-:W-:Y:S01]  /*c4a0*/  IADD3 R80, P0, PT, R10, R2, RZ ;  /* 0x000000020a507210 */ /* 0x001fe20007f1e0ff */
[C---:B------:R-:W-:Y:S02]  /*c4b0*/  IMAD R85, R8.reuse, 0x16, RZ ;  /* 0x0000001608557824 */ /* 0x040fe400078e02ff */
[C---:B------:R-:W-:Y:S02]  /*c4c0*/  IMAD R73, R8.reuse, 0x17, RZ ;  /* 0x0000001708497824 */ /* 0x040fe400078e02ff */
[----:B------:R0:W-:Y:S01]  /*c4d0*/  STL [R1+0x118], R80 ;  /* 0x0001185001007387 */ /* 0x0001e20000100800 */
[----:B------:R-:W-:-:S02]  /*c4e0*/  IMAD R86, R8, 0x18, RZ ;  /* 0x0000001808567824 */ /* 0x000fc400078e02ff */
[C---:B------:R-:W-:Y:S02]  /*c4f0*/  IMAD R74, R8.reuse, 0x19, RZ ;  /* 0x00000019084a7824 */ /* 0x040fe400078e02ff */
[----:B------:R-:W-:Y:S01]  /*c500*/  @!P1 IMAD.MOV R19, RZ, RZ, -R19 ;  /* 0x000000ffff139224 */ /* 0x000fe200078e0a13 */
[----:B------:R-:W-:Y:S01]  /*c510*/  ISETP.GT.U32.AND P1, PT, R11, R15, PT ;  /* 0x0000000f0b00720c */ /* 0x000fe20003f24070 */
[C---:B------:R-:W-:Y:S02]  /*c520*/  IMAD R87, R8.reuse, 0x1a, RZ ;  /* 0x0000001a08577824 */ /* 0x040fe400078e02ff */
[C---:B------:R-:W-:Y:S01]  /*c530*/  IMAD R75, R8.reuse, 0x1b, RZ ;  /* 0x0000001b084b7824 */ /* 0x040fe200078e02ff */
[----:B0-----:R-:W-:Y:S01]  /*c540*/  LEA.HI.X.SX32 R80, R7, R3, 0x1, P4 ;  /* 0x0000000307507211 */ /* 0x001fe200020f0eff */
[----:B------:R-:W-:Y:S01]  /*c550*/  IMAD R76, R8, 0x1d, RZ ;  /* 0x0000001d084c7824 */ /* 0x000fe200078e02ff */
[----:B------:R-:W-:Y:S01]  /*c560*/  IADD3 R7, P4, PT, R92, R2, RZ ;  /* 0x000000025c077210 */ /* 0x000fe20007f9e0ff */
[----:B------:R-:W-:-:S02]  /*c570*/  IMAD R88, R8, 0x1e, RZ ;  /* 0x0000001e08587824 */ /* 0x000fc400078e02ff */
[----:B------:R-:W-:Y:S01]  /*c580*/  STL [R1+0x10c], R80 ;  /* 0x00010c5001007387 */ /* 0x000fe20000100800 */
[C---:B------:R-:W-:Y:S02]  /*c590*/  IMAD R77, R8.reuse, 0x1f, RZ ;  /* 0x0000001f084d7824 */ /* 0x040fe400078e02ff */
[C---:B------:R-:W-:Y:S01]  /*c5a0*/  IMAD.SHL.U32 R89, R8.reuse, 0x20, RZ ;  /* 0x0000002008597824 */ /* 0x040fe200078e00ff */
[----:B------:R0:W-:Y:S01]  /*c5b0*/  STL [R1+0x120], R7 ;  /* 0x0001200701007387 */ /* 0x0001e20000100800 */
[----:B------:R-:W-:Y:S01]  /*c5c0*/  @!P1 IMAD.IADD R15, R15, 0x1, -R11 ;  /* 0x000000010f0f9824 */ /* 0x000fe200078e0a0b */
[----:B------:R-:W-:Y:S01]  /*c5d0*/  ISETP.NE.U32.AND P1, PT, R5, RZ, PT ;  /* 0x000000ff0500720c */ /* 0x000fe20003f25070 */
[C---:B------:R-:W-:Y:S02]  /*c5e0*/  IMAD R5, R8.reuse, 0x1c, RZ ;  /* 0x0000001c08057824 */ /* 0x040fe400078e02ff */
[C---:B------:R-:W-:Y:S02]  /*c5f0*/  IMAD R78, R8.reuse, 0x21, RZ ;  /* 0x00000021084e7824 */ /* 0x040fe400078e02ff */
[----:B------:R-:W-:-:S02]  /*c600*/  IMAD R90, R8, 0x22, RZ ;  /* 0x00000022085a7824 */ /* 0x000fc400078e02ff */
[----:B------:R-:W-:Y:S01]  /*c610*/  IMAD R79, R8, 0x23, RZ ;  /* 0x00000023084f7824 */ /* 0x000fe200078e02ff */
[-C--:B0-----:R-:W-:Y:S01]  /*c620*/  LEA.HI.X.SX32 R7, R10, R3.reuse, 0x1, P0 ;  /* 0x000000030a077211 */ /* 0x081fe200000f0eff */
[C---:B------:R-:W-:Y:S01]  /*c630*/  IMAD R91, R8.reuse, 0x24, RZ ;  /* 0x00000024085b7824 */ /* 0x040fe200078e02ff */
[C---:B------:R-:W-:Y:S01]  /*c640*/  IADD3 R10, P0, PT, R63.reuse, R2, RZ ;  /* 0x000000023f0a7210 */ /* 0x040fe20007f1e0ff */
[----:B------:R-:W-:Y:S02]  /*c650*/  IMAD R80, R8, 0x25, RZ ;  /* 0x0000002508507824 */ /* 0x000fe400078e02ff */
[----:B------:R0:W-:Y:S01]  /*c660*/  STL [R1+0x114], R7 ;  /* 0x0001140701007387 */ /* 0x0001e20000100800 */
[----:B------:R-:W-:-:S03]  /*c670*/  LEA.HI.X.SX32 R63, R63, R3, 0x1, P0 ;  /* 0x000000033f3f7211 */ /* 0x000fc600000f0eff */
[----:B------:R1:W-:Y:S01]  /*c680*/  STL [R1+0x128], R10 ;  /* 0x0001280a01007387 */ /* 0x0003e20000100800 */
[----:B0-----:R-:W-:Y:S01]  /*c690*/  LEA.HI.X.SX32 R7, R92, R3, 0x1, P4 ;  /* 0x000000035c077211 */ /* 0x001fe200020f0eff */
[----:B------:R-:W-:-:S04]  /*c6a0*/  IMAD R92, R8, 0x6, RZ ;  /* 0x00000006085c7824 */ /* 0x000fc800078e02ff */
[----:B------:R0:W-:Y:S01]  /*c6b0*/  STL [R1+0x11c], R7 ;  /* 0x00011c0701007387 */ /* 0x0001e20000100800 */
[----:B-1----:R-:W-:-:S05]  /*c6c0*/  IADD3 R10, P4, PT, R92, R2, RZ ;  /* 0x000000025c0a7210 */ /* 0x002fca0007f9e0ff */
[----:B------:R1:W-:Y:S01]  /*c6d0*/  STL [R1+0x130], R10 ;  /* 0x0001300a01007387 */ /* 0x0003e20000100800 */
[----:B------:R-:W-:-:S03]  /*c6e0*/  LEA.HI.X.SX32 R92, R92, R3, 0x1, P4 ;  /* 0x000000035c5c7211 */ /* 0x000fc600020f0eff */
[----:B------:R2:W-:Y:S01]  /*c6f0*/  STL [R1+0x124], R63 ;  /* 0x0001243f01007387 */ /* 0x0005e20000100800 */
[C---:B0-----:R-:W-:Y:S02]  /*c700*/  IMAD R7, R8.reuse, 0x26, RZ ;  /* 0x0000002608077824 */ /* 0x041fe400078e02ff */
[----:B-1----:R-:W-:Y:S01]  /*c710*/  IMAD.SHL.U32 R10, R8, 0x8, RZ ;  /* 0x00000008080a7824 */ /* 0x002fe200078e00ff */
[----:B--2---:R-:W-:-:S05]  /*c720*/  IADD3 R63, P0, PT, R64, R2, RZ ;  /* 0x00000002403f7210 */ /* 0x004fca0007f1e0ff */
[----:B------:R0:W-:Y:S01]  /*c730*/  STL [R1+0x138], R63 ;  /* 0x0001383f01007387 */ /* 0x0001e20000100800 */
[----:B------:R-:W-:-:S03]  /*c740*/  LEA.HI.X.SX32 R64, R64, R3, 0x1, P0 ;  /* 0x0000000340407211 */ /* 0x000fc600000f0eff */
[----:B0-----:R0:W5:Y:S04]  /*c750*/  LDL.LU R63, [R1+0xd4c] ;  /* 0x000d4c00013f7983 */ /* 0x0011680000300800 */
[----:B------:R1:W-:Y:S02]  /*c760*/  STL [R1+0x12c], R92 ;  /* 0x00012c5c01007387 */ /* 0x0003e40000100800 */
[----:B-1----:R-:W-:-:S05]  /*c770*/  IADD3 R92, P4, PT, R10, R2, RZ ;  /* 0x000000020a5c7210 */ /* 0x002fca0007f9e0ff */
[----:B------:R1:W-:Y:S01]  /*c780*/  STL [R1+0x140], R92 ;  /* 0x0001405c01007387 */ /* 0x0003e20000100800 */
[----:B------:R-:W-:-:S03]  /*c790*/  LEA.HI.X.SX32 R10, R10, R3, 0x1, P4 ;  /* 0x000000030a0a7211 */ /* 0x000fc600020f0eff */
[----:B------:R2:W-:Y:S01]  /*c7a0*/  STL [R1+0x134], R64 ;  /* 0x0001344001007387 */ /* 0x0005e20000100800 */
[----:B-1----:R-:W-:Y:S01]  /*c7b0*/  IMAD R92, R8, 0x27, RZ ;  /* 0x00000027085c7824 */ /* 0x002fe200078e02ff */
[----:B--2---:R-:W-:-:S05]  /*c7c0*/  IADD3 R64, P0, PT, R65, R2, RZ ;  /* 0x0000000241407210 */ /* 0x004fca0007f1e0ff */
[----:B------:R1:W-:Y:S01]  /*c7d0*/  STL [R1+0x148], R64 ;  /* 0x0001484001007387 */ /* 0x0003e20000100800 */
[----:B------:R-:W-:-:S03]  /*c7e0*/  LEA.HI.X.SX32 R65, R65, R3, 0x1, P0 ;  /* 0x0000000341417211 */ /* 0x000fc600000f0eff */
[----:B-1----:R0:W5:Y:S04]  /*c7f0*/  LDL.LU R64, [R1+0xd48] ;  /* 0x000d480001407983 */ /* 0x0021680000300800 */
        /* <DEDUP_REMOVED lines=141> */
[----:B-1----:R-:W-:-:S04]  /*d0d0*/  IADD3 R91, P4, PT, R7, R2, RZ ;  /* 0x00000002075b7210 */ /* 0x002fc80007f9e0ff */
[----:B------:R-:W-:Y:S01]  /*d0e0*/  LEA.HI.X.SX32 R7, R7, R3, 0x1, P4 ;  /* 0x0000000307077211 */ /* 0x000fe200020f0eff */
[----:B------:R1:W-:Y:S04]  /*d0f0*/  STL [R1+0xa38], R91 ;  /* 0x000a385b01007387 */ /* 0x0003e80000100800 */
[----:B------:R2:W-:Y:S01]  /*d100*/  STL [R1+0xa2c], R80 ;  /* 0x000a2c5001007387 */ /* 0x0005e20000100800 */
[----:B-1----:R-:W-:Y:S01]  /*d110*/  IMAD R91, R8, 0x36, RZ ;  /* 0x00000036085b7824 */ /* 0x002fe200078e02ff */
[----:B--2---:R-:W-:-:S05]  /*d120*/  IADD3 R80, P0, PT, R92, R2, RZ ;  /* 0x000000025c507210 */ /* 0x004fca0007f1e0ff */
[----:B------:R1:W-:Y:S04]  /*d130*/  STL [R1+0xa40], R80 ;  /* 0x000a405001007387 */ /* 0x0003e80000100800 */
[----:B------:R2:W-:Y:S01]  /*d140*/  STL [R1+0xa34], R7 ;  /* 0x000a340701007387 */ /* 0x0005e20000100800 */
[----:B-1----:R-:W-:Y:S01]  /*d150*/  IADD3 R80, P4, PT, R10, R2, RZ ;  /* 0x000000020a507210 */ /* 0x002fe20007f9e0ff */
[----:B--2---:R-:W-:-:S04]  /*d160*/  IMAD R7, R8, 0x37, RZ ;  /* 0x0000003708077824 */ /* 0x004fc800078e02ff */
[----:B------:R1:W-:Y:S01]  /*d170*/  STL [R1+0xa48], R80 ;  /* 0x000a485001007387 */ /* 0x0003e20000100800 */
[-C--:B------:R-:W-:Y:S02]  /*d180*/  LEA.HI.X.SX32 R10, R10, R3.reuse, 0x1, P4 ;  /* 0x000000030a0a7211 */ /* 0x080fe400020f0eff */
[----:B-1----:R-:W-:Y:S01]  /*d190*/  LEA.HI.X.SX32 R80, R92, R3, 0x1, P0 ;  /* 0x000000035c507211 */ /* 0x002fe200000f0eff */
[----:B------:R-:W-:-:S04]  /*d1a0*/  IMAD R92, R8, 0x2a, RZ ;  /* 0x0000002a085c7824 */ /* 0x000fc800078e02ff */
        /* <DEDUP_REMOVED lines=62> */
[----:B------:R1:W-:Y:S04]  /*d590*/  STL [R1+0xab0], R88 ;  /* 0x000ab05801007387 */ /* 0x0003e80000100800 */
[----:B-1----:R0:W5:Y:S04]  /*d5a0*/  LDL.LU R88, [R1+0xce8] ;  /* 0x000ce80001587983 */ /* 0x0021680000300800 */
[----:B------:R1:W-:Y:S01]  /*d5b0*/  STL [R1+0xaa4], R89 ;  /* 0x000aa45901007387 */ /* 0x0003e20000100800 */
[----:B------:R-:W-:Y:S02]  /*d5c0*/  LEA.HI.X.SX32 R90, R90, R3, 0x1, P0 ;  /* 0x000000035a5a7211 */ /* 0x000fe400000f0eff */
[----:B-1----:R-:W-:-:S05]  /*d5d0*/  IADD3 R89, P4, PT, R91, R2, RZ ;  /* 0x000000025b597210 */ /* 0x002fca0007f9e0ff */
[----:B------:R1:W-:Y:S02]  /*d5e0*/  STL [R1+0xab8], R89 ;  /* 0x000ab85901007387 */ /* 0x0003e40000100800 */
[----:B-1----:R-:W-:Y:S01]  /*d5f0*/  IMAD R89, R8, 0x3e, RZ ;  /* 0x0000003e08597824 */ /* 0x002fe200078e02ff */
[----:B------:R-:W-:-:S05]  /*d600*/  LEA.HI.X.SX32 R91, R91, R3, 0x1, P4 ;  /* 0x000000035b5b7211 */ /* 0x000fca00020f0eff */
[----:B------:R0:W5:Y:S04]  /*d610*/  LDL.LU R89, [R1+0xce4] ;  /* 0x000ce40001597983 */ /* 0x0001680000300800 */
[----:B------:R1:W-:Y:S02]  /*d620*/  STL [R1+0xaac], R90 ;  /* 0x000aac5a01007387 */ /* 0x0003e40000100800 */
[----:B-1----:R-:W-:-:S05]  /*d630*/  IADD3 R90, P0, PT, R7, R2, RZ ;  /* 0x00000002075a7210 */ /* 0x002fca0007f1e0ff */
[----:B------:R1:W-:Y:S01]  /*d640*/  STL [R1+0xac0], R90 ;  /* 0x000ac05a01007387 */ /* 0x0003e20000100800 */
[----:B------:R-:W-:-:S03]  /*d650*/  LEA.HI.X.SX32 R7, R7, R3, 0x1, P0 ;  /* 0x0000000307077211 */ /* 0x000fc600000f0eff */
[----:B-1----:R0:W5:Y:S01]  /*d660*/  LDL.LU R90, [R1+0xce0] ;  /* 0x000ce000015a7983 */ /* 0x0021620000300800 */
[----:B------:R-:W-:-:S03]  /*d670*/  USHF.L.U32 UR4, UR7, 0x15, URZ ;  /* 0x0000001507047899 */ /* 0x000fc600080006ff */
[----:B------:R1:W-:Y:S02]  /*d680*/  STL [R1+0xab4], R91 ;  /* 0x000ab45b01007387 */ /* 0x0003e40000100800 */
[----:B-1----:R-:W-:-:S04]  /*d690*/  IADD3 R91, P4, PT, R10, R2, RZ ;  /* 0x000000020a5b7210 */ /* 0x002fc80007f9e0ff */
[----:B------:R-:W-:Y:S01]  /*d6a0*/  LEA.HI.X.SX32 R10, R10, R3, 0x1, P4 ;  /* 0x000000030a0a7211 */ /* 0x000fe200020f0eff */
[----:B------:R1:W-:Y:S04]  /*d6b0*/  STL [R1+0xac8], R91 ;  /* 0x000ac85b01007387 */ /* 0x0003e80000100800 */
[----:B------:R2:W-:Y:S01]  /*d6c0*/  STL [R1+0xabc], R7 ;  /* 0x000abc0701007387 */ /* 0x0005e20000100800 */
[-C--:B-1----:R-:W-:Y:S02]  /*d6d0*/  IADD3 R91, P0, PT, R92, R2.reuse, RZ ;  /* 0x000000025c5b7210 */ /* 0x082fe40007f1e0ff */
[----:B--2---:R-:W-:-:S03]  /*d6e0*/  IADD3 R7, P4, PT, R0, R2, RZ ;  /* 0x0000000200077210 */ /* 0x004fc60007f9e0ff */
[----:B------:R1:W-:Y:S04]  /*d6f0*/  STL [R1+0xad0], R91 ;  /* 0x000ad05b01007387 */ /* 0x0003e80000100800 */
[----:B------:R2:W-:Y:S04]  /*d700*/  STL [R1+0xac4], R10 ;  /* 0x000ac40a01007387 */ /* 0x0005e80000100800 */
[----:B------:R3:W-:Y:S01]  /*d710*/  STL [R1+0xad8], R7 ;  /* 0x000ad80701007387 */ /* 0x0007e20000100800 */
[-C--:B-1----:R-:W-:Y:S01]  /*d720*/  LEA.HI.X.SX32 R91, R92, R3.reuse, 0x1, P0 ;  /* 0x000000035c5b7211 */ /* 0x082fe200000f0eff */
[----:B------:R-:W-:Y:S01]  /*d730*/  IMAD R92, R8, 0x3b, RZ ;  /* 0x0000003b085c7824 */ /* 0x000fe200078e02ff */
[----:B------:R-:W-:Y:S01]  /*d740*/  LEA.HI.X.SX32 R0, R0, R3, 0x1, P4 ;  /* 0x0000000300007211 */ /* 0x000fe200020f0eff */
[----:B--2---:R-:W-:-:S02]  /*d750*/  IMAD R10, R8, 0x3c, RZ ;  /* 0x0000003c080a7824 */ /* 0x004fc400078e02ff */
[----:B------:R1:W-:Y:S01]  /*d760*/  STL [R1+0xacc], R91 ;  /* 0x000acc5b01007387 */ /* 0x0003e20000100800 */
[----:B---3--:R-:W2:Y:S01]  /*d770*/  S2R R7, SR_TID.X ;  /* 0x0000000000077919 */ /* 0x008ea20000002100 */
[----:B-1----:R-:W-:-:S05]  /*d780*/  IADD3 R91, P0, PT, R92, R2, RZ ;  /* 0x000000025c5b7210 */ /* 0x002fca0007f1e0ff */
[----:B------:R1:W-:Y:S01]  /*d790*/  STL [R1+0xae0], R91 ;  /* 0x000ae05b01007387 */ /* 0x0003e20000100800 */
[----:B------:R-:W-:-:S03]  /*d7a0*/  LEA.HI.X.SX32 R92, R92, R3, 0x1, P0 ;  /* 0x000000035c5c7211 */ /* 0x000fc600000f0eff */
[----:B-1----:R0:W5:Y:S04]  /*d7b0*/  LDL.LU R91, [R1+0xcdc] ;  /* 0x000cdc00015b7983 */ /* 0x0021680000300800 */
[----:B------:R1:W-:Y:S01]  /*d7c0*/  STL [R1+0xad4], R0 ;  /* 0x000ad40001007387 */ /* 0x0003e20000100800 */
[----:B--2---:R-:W-:Y:S02]  /*d7d0*/  LOP3.LUT R7, R7, 0x3f, RZ, 0xc0, !PT ;  /* 0x0000003f07077812 */ /* 0x004fe400078ec0ff */
[----:B-1----:R-:W-:-:S05]  /*d7e0*/  IADD3 R0, P4, PT, R10, R2, RZ ;  /* 0x000000020a007210 */ /* 0x002fca0007f9e0ff */
[----:B------:R1:W-:Y:S04]  /*d7f0*/  STL [R1+0xae8], R0 ;  /* 0x000ae80001007387 */ /* 0x0003e80000100800 */
[----:B-1----:R0:W5:Y:S01]  /*d800*/  LDL.LU R0, [R1+0xcd8] ;  /* 0x000cd80001007983 */ /* 0x0021620000300800 */
[----:B------:R-:W-:Y:S01]  /*d810*/  LEA.HI.X.SX32 R10, R10, R3, 0x1, P4 ;  /* 0x000000030a0a7211 */ /* 0x000fe200020f0eff */
[----:B------:R-:W-:Y:S01]  /*d820*/  IMAD R7, R7, R9, RZ ;  /* 0x0000000907077224 */ /* 0x000fe200078e02ff */
[----:B------:R-:W-:Y:S01]  /*d830*/  ULOP3.LUT UR4, UR4, 0x600000, URZ, 0xc0, !UPT ;  /* 0x0060000004047892 */ /* 0x000fe2000f8ec0ff */
[----:B------:R1:W-:Y:S01]  /*d840*/  STL [R1+0xadc], R92 ;  /* 0x000adc5c01007387 */ /* 0x0003e20000100800 */
[----:B------:R-:W-:Y:S01]  /*d850*/  UIADD3 UR11, UPT, UPT, UR9, 0x14000, URZ ;  /* 0x00014000090b7890 */ /* 0x000fe2000fffe0ff */
[----:B-1----:R-:W-:-:S04]  /*d860*/  IADD3 R92, P0, PT, R5, R2, RZ ;  /* 0x00000002055c7210 */ /* 0x002fc80007f1e0ff */
[----:B------:R-:W-:Y:S01]  /*d870*/  LEA.HI.X.SX32 R5, R5, R3, 0x1, P0 ;  /* 0x0000000305057211 */ /* 0x000fe200000f0eff */
[----:B------:R1:W-:Y:S04]  /*d880*/  STL [R1+0xaf0], R92 ;  /* 0x000af05c01007387 */ /* 0x0003e80000100800 */
[----:B------:R2:W-:Y:S04]  /*d890*/  STL [R1+0xae4], R10 ;  /* 0x000ae40a01007387 */ /* 0x0005e80000100800 */
[----:B------:R3:W-:Y:S01]  /*d8a0*/  STL [R1+0xaec], R5 ;  /* 0x000aec0501007387 */ /* 0x0007e20000100800 */
[----:B-1----:R-:W-:Y:S01]  /*d8b0*/  IMAD R92, R8, 0x3e, RZ ;  /* 0x0000003e085c7824 */ /* 0x002fe200078e02ff */
[----:B--2---:R-:W-:-:S04]  /*d8c0*/  IADD3 R10, P4, PT, R7, UR14, RZ ;  /* 0x0000000e070a7c10 */ /* 0x004fc8000ff9e0ff */
[----:B------:R-:W-:Y:S01]  /*d8d0*/  IADD3 R92, P0, PT, R92, R2, RZ ;  /* 0x000000025c5c7210 */ /* 0x000fe20007f1e0ff */
[----:B---3--:R0:W5:Y:S01]  /*d8e0*/  LDL.LU R5, [R1+0xcd4] ;  /* 0x000cd40001057983 */ /* 0x0081620000300800 */
[----:B------:R-:W-:Y:S01]  /*d8f0*/  LEA.HI.X.SX32 R7, R7, UR15, 0x1, P4 ;  /* 0x0000000f07077c11 */ /* 0x000fe2000a0f0eff */
[----:B------:R-:W-:Y:S02]  /*d900*/  UIADD3 UR10, UPT, UPT, UR8, UR4, URZ ;  /* 0x00000004080a7290 */ /* 0x000fe4000fffe0ff */
[----:B------:R0:W-:Y:S01]  /*d910*/  STL [R1+0xaf8], R92 ;  /* 0x000af85c01007387 */ /* 0x0001e20000100800 */
[----:B------:R-:W-:Y:S01]  /*d920*/  UMOV UR6, 0x1 ;  /* 0x0000000100067882 */ /* 0x000fe20000000000 */
[----:B------:R-:W-:Y:S08]  /*d930*/  BRA.U UP0, `(.L_x_5) ;  /* 0x0000000100187547 */ /* 0x000ff0000b800000 */
[----:B------:R-:W-:Y:S01]  /*d940*/  ELECT P4, URZ, PT ;  /* 0x0000000000ff782f */ /* 0x000fe20003880000 */
[----:B0-----:R-:W-:Y:S01]  /*d950*/  IMAD.MOV.U32 R92, RZ, RZ, 0x1 ;  /* 0x00000001ff5c7424 */ /* 0x001fe200078e00ff */
[----:B------:R-:W-:Y:S01]  /*d960*/  UMOV UR4, 0x40 ;  /* 0x0000004000047882 */ /* 0x000fe20000000000 */
[----:B------:R-:W-:Y:S01]  /*d970*/  UVIRTCOUNT.DEALLOC.SMPOOL 0x80 ;  /* 0x000000800000784c */ /* 0x000fe20000000000 */
[----:B------:R-:W-:-:S09]  /*d980*/  ULEA UR4, UR5, UR4, 0x18 ;  /* 0x0000000405047291 */ /* 0x000fd2000f8ec0ff */
[----:B------:R1:W-:Y:S03]  /*d990*/  @P4 STS.U8 [UR4], R92 ;  /* 0x0000005cff004988 */ /* 0x0003e60008000004 */
.L_x_5:
[----:B01----:R-:W-:Y:S01]  /*d9a0*/  IMAD R92, R8, 0x3e, RZ ;  /* 0x0000003e085c7824 */ /* 0x003fe200078e02ff */
[----:B------:R-:W-:Y:S01]  /*d9b0*/  STTM.x64 tmem[UR10], RZ ;  /* 0x000000ff000079ed */ /* 0x000fe2000834000a */
[----:B------:R-:W-:Y:S01]  /*d9c0*/  VOTEU.ALL UP1, P1 ;  /* 0x0000000000ff7886 */ /* 0x000fe20000820000 */
[----:B------:R-:W-:Y:S01]  /*d9d0*/  VOTEU.ALL UP2, P1 ;  /* 0x0000000000ff7886 */ /* 0x000fe20000840000 */
[----:B------:R-:W0:Y:S01]  /*d9e0*/  LDCU.64 UR22, c[0x0][0x358] ;  /* 0x00006b00ff1677ac */ /* 0x000e220008000a00 */
[----:B------:R-:W-:Y:S01]  /*d9f0*/  LEA.HI.X.SX32 R92, R92, R3, 0x1, P0 ;  /* 0x000000035c5c7211 */ /* 0x000fe200000f0eff */
[----:B------:R-:W-:Y:S01]  /*da00*/  STTM.x64 tmem[UR10+0x40], RZ ;  /* 0x000040ff000079ed */ /* 0x000fe2000834000a */
[----:B------:R-:W-:Y:S01]  /*da10*/  STTM.x64 tmem[UR10+0x80], RZ ;  /* 0x000080ff000079ed */ /* 0x000fe2000834000a */
[----:B------:R-:W1:Y:S02]  /*da20*/  LDCU UR12, c[0x0][0x3b0] ;  /* 0x00007600ff0c77ac */ /* 0x000e640008000800 */
[----:B------:R2:W-:Y:S01]  /*da30*/  STL [R1+0xaf4], R92 ;  /* 0x000af45c01007387 */ /* 0x0005e20000100800 */
[----:B------:R-:W3:Y:S01]  /*da40*/  LDCU UR24, c[0x0][0x3b0] ;  /* 0x00007600ff1877ac */ /* 0x000ee20008000800 */
[----:B------:R-:W-:Y:S01]  /*da50*/  STTM.x64 tmem[UR10+0xc0], RZ ;  /* 0x0000c0ff000079ed */ /* 0x000fe2000834000a */
[----:B------:R-:W-:Y:S01]  /*da60*/  STTM.x64 tmem[UR10+0x100], RZ ;  /* 0x000100ff000079ed */ /* 0x000fe2000834000a */
[----:B------:R-:W-:Y:S01]  /*da70*/  STTM.x64 tmem[UR10+0x140], RZ ;  /* 0x000140ff000079ed */ /* 0x000fe2000834000a */
[----:B------:R-:W4:Y:S01]  /*da80*/  LDCU UR26, c[0x0][0x3b0] ;  /* 0x00007600ff1a77ac */ /* 0x000f220008000800 */
[----:B--2---:R-:W-:Y:S01]  /*da90*/  IADD3 R92, P4, PT, R2, R8, RZ ;  /* 0x00000008025c7210 */ /* 0x004fe20007f9e0ff */
[----:B------:R-:W-:Y:S01]  /*daa0*/  STTM.x64 tmem[UR10+0x180], RZ ;  /* 0x000180ff000079ed */ /* 0x000fe2000834000a */
[----:B------:R-:W-:Y:S01]  /*dab0*/  STTM.x64 tmem[UR10+0x1c0], RZ ;  /* 0x0001c0ff000079ed */ /* 0x000fe2000834000a */
[----:B------:R-:W2:Y:S01]  /*dac0*/  FENCE.VIEW.ASYNC.T ;  /* 0x00000000000073c6 */ /* 0x000ea20000000200 */
[----:B------:R-:W0:Y:S01]  /*dad0*/  LDCU UR28, c[0x0][0x3b0] ;  /* 0x00007600ff1c77ac */ /* 0x000e220008000800 */
[----:B------:R1:W-:Y:S01]  /*dae0*/  STL [R1+0x108], R92 ;  /* 0x0001085c01007387 */ /* 0x0003e20000100800 */
[----:B------:R-:W0:Y:S03]  /*daf0*/  LDCU UR20, c[0x0][0x3b0] ;  /* 0x00007600ff1477ac */ /* 0x000e260008000800 */
[----:B-----5:R0:W-:Y:S01]  /*db00*/  STL.64 [R1+0x11c8], R84 ;  /* 0x0011c85401007387 */ /* 0x0201e20000100a00 */
[----:B------:R-:W0:Y:S03]  /*db10*/  LDCU UR32, c[0x0][0x3b0] ;  /* 0x00007600ff2077ac */ /* 0x000e260008000800 */
[----:B------:R-:W-:Y:S01]  /*db20*/  STL.64 [R1+0x11c0], R82 ;  /* 0x0011c05201007387 */ /* 0x000fe20000100a00 */
[----:B------:R-:W-:-:S04]  /*db30*/  @!UP1 UIADD3 UR4, UPT, UPT, -UR6, 0x100000, URZ ;  /* 0x0010000006049890 */ /* 0x000fc8000fffe1ff */
[----:B------:R-:W-:Y:S02]  /*db40*/  @!UP1 USHF.L.U32 UR5, UR4, 0xb, URZ ;  /* 0x0000000b04059899 */ /* 0x000fe400080006ff */
[----:B------:R-:W-:Y:S01]  /*db50*/  @!UP1 USHF.L.U32 UR4, UR4, 0x1, URZ ;  /* 0x0000000104049899 */ /* 0x000fe200080006ff */
[----:B-1----:R-:W0:Y:S01]  /*db60*/  LDC R92, c[0x0][0x3a0] ;  /* 0x0000e800ff5c7b82 */ /* 0x002e220000000800 */
[----:B------:R-:W1:Y:S01]  /*db70*/  LDCU UR30, c[0x0][0x3b0] ;  /* 0x00007600ff1e77ac */ /* 0x000e620008000800 */
[----:B------:R-:W-:Y:S01]  /*db80*/  STL [R1+0x11b8], R80 ;  /* 0x0011b85001007387 */ /* 0x000fe20000100800 */
[----:B------:R-:W0:Y:S05]  /*db90*/  LDCU UR34, c[0x0][0x3b0] ;  /* 0x00007600ff2277ac */ /* 0x000e2a0008000800 */
[----:B--2---:R-:W-:Y:S06]  /*dba0*/  BAR.SYNC.DEFER_BLOCKING 0x0 ;  /* 0x0000000000007b1d */ /* 0x004fec0000010000 */
[----:B------:R-:W2:Y:S01]  /*dbb0*/  LDCU UR36, c[0x0][0x3b0] ;  /* 0x00007600ff2477ac */ /* 0x000ea20008000800 */
[----:B------:R-:W-:Y:S01]  /*dbc0*/  STL.64 [R1+0x11b0], R78 ;  /* 0x0011b04e01007387 */ /* 0x000fe20000100a00 */
[----:B------:R-:W0:Y:S03]  /*dbd0*/  LDCU UR38, c[0x0][0x3b0] ;  /* 0x00007600ff2677ac */ /* 0x000e260008000800 */
[----:B------:R-:W-:Y:S01]  /*dbe0*/  STL.64 [R1+0x11a8], R76 ;  /* 0x0011a84c01007387 */ /* 0x000fe20000100a00 */
[----:B------:R-:W0:Y:S03]  /*dbf0*/  LDCU UR42, c[0x0][0x3b0] ;  /* 0x00007600ff2a77ac */ /* 0x000e260008000800 */
[----:B------:R-:W-:Y:S01]  /*dc00*/  STL.64 [R1+0x11a0], R74 ;  /* 0x0011a04a01007387 */ /* 0x000fe20000100a00 */
[C---:B0-----:R-:W-:Y:S01]  /*dc10*/  VIADD R85, R92.reuse, 0xffffffef ;  /* 0xffffffef5c557836 */ /* 0x041fe20000000000 */
[----:B------:R-:W0:Y:S02]  /*dc20*/  LDCU UR44, c[0x0][0x3b0] ;  /* 0x00007600ff2c77ac */ /* 0x000e240008000800 */
[----:B------:R-:W-:Y:S01]  /*dc30*/  STL.64 [R1+0x1198], R72 ;  /* 0x0011984801007387 */ /* 0x000fe20000100a00 */
[----:B------:R-:W-:Y:S01]  /*dc40*/  VIADD R92, R92, 0xffffffe7 ;  /* 0xffffffe75c5c7836 */ /* 0x000fe20000000000 */
[----:B------:R-:W-:-:S02]  /*dc50*/  ISETP.GE.U32.AND P0, PT, R85, 0x7fffffb0, PT ;  /* 0x7fffffb05500780c */ /* 0x000fc40003f06070 */
[----:B------:R0:W-:Y:S04]  /*dc60*/  STL.64 [R1+0x1190], R70 ;  /* 0x0011904601007387 */ /* 0x0001e80000100a00 */
[----:B------:R-:W0:Y:S02]  /*dc70*/  FENCE.VIEW.ASYNC.S ;  /* 0x00000000000073c6 */ /* 0x000e240000000000 */
[----:B0-----:R0:W1:Y:S01]  /*dc80*/  @!UP2 SYNCS.EXCH.64 URZ, [UR11], UR4 ;  /* 0x000000040bffa5b2 */ /* 0x0010620008000100 */
[----:B------:R-:W0:Y:S01]  /*dc90*/  LDCU UR14, c[0x0][0x3b0] ;  /* 0x00007600ff0e77ac */ /* 0x000e220008000800 */
[----:B------:R-:W-:Y:S01]  /*dca0*/  STL.64 [R1+0x1188], R68 ;  /* 0x0011884401007387 */ /* 0x000fe20000100a00 */
[----:B------:R-:W0:Y:S03]  /*dcb0*/  LDCU UR16, c[0x0][0x3b0] ;  /* 0x00007600ff1077ac */ /* 0x000e260008000800 */
[----:B------:R0:W-:Y:S01]  /*dcc0*/  STL.64 [R1+0x1180], R66 ;  /* 0x0011804201007387 */ /* 0x0001e20000100a00 */
[----:B------:R-:W1:Y:S03]  /*dcd0*/  LDCU UR46, c[0x0][0x3b0] ;  /* 0x00007600ff2e77ac */ /* 0x000e660008000800 */
[----:B------:R-:W-:Y:S01]  /*dce0*/  STL.64 [R1+0x1178], R64 ;  /* 0x0011784001007387 */ /* 0x000fe20000100a00 */
[----:B------:R-:W-:Y:S01]  /*dcf0*/  PRMT R70, RZ, 0x7610, R70 ;  /* 0x00007610ff467816 */ /* 0x000fe20000000046 */
[----:B0-----:R-:W0:Y:S02]  /*dd00*/  LDCU UR5, c[0x0][0x3b0] ;  /* 0x00007600ff0577ac */ /* 0x001e240008000800 */
[----:B------:R-:W-:Y:S01]  /*dd10*/  STL.64 [R1+0x1170], R62 ;  /* 0x0011703e01007387 */ /* 0x000fe20000100a00 */
[----:B------:R-:W-:Y:S01]  /*dd20*/  PRMT R80, RZ, 0x7610, R80 ;  /* 0x00007610ff507816 */ /* 0x000fe20000000050 */
[----:B------:R-:W0:Y:S02]  /*dd30*/  LDCU UR18, c[0x0][0x3b0] ;  /* 0x00007600ff1277ac */ /* 0x000e240008000800 */
[----:B------:R-:W-:Y:S01]  /*dd40*/  STL.64 [R1+0x1168], R60 ;  /* 0x0011683c01007387 */ /* 0x000fe20000100a00 */
[----:B------:R-:W-:Y:S01]  /*dd50*/  LEA.HI.X.SX32 R67, R8, R3, 0x1, P4 ;  /* 0x0000000308437211 */ /* 0x000fe200020f0eff */
[----:B------:R-:W0:Y:S01]  /*dd60*/  LDCU UR48, c[0x0][0x3b0] ;  /* 0x00007600ff3077ac */ /* 0x000e220008000800 */
[----:B------:R-:W-:Y:S01]  /*dd70*/  ISETP.GE.U32.AND P4, PT, R92, 0x7fffffa8, PT ;  /* 0x7fffffa85c00780c */ /* 0x000fe20003f86070 */
[----:B------:R-:W-:Y:S01]  /*dd80*/  STL.64 [R1+0x1160], R58 ;  /* 0x0011603a01007387 */ /* 0x000fe20000100a00 */
[----:B------:R-:W-:Y:S01]  /*dd90*/  PRMT R73, RZ, 0x7610, R73 ;  /* 0x00007610ff497816 */ /* 0x000fe20000000049 */
[----:B------:R-:W0:Y:S02]  /*dda0*/  LDCU UR50, c[0x0][0x3b0] ;  /* 0x00007600ff3277ac */ /* 0x000e240008000800 */
[----:B------:R-:W-:Y:S01]  /*ddb0*/  STL.64 [R1+0x1158], R56 ;  /* 0x0011583801007387 */ /* 0x000fe20000100a00 */
[----:B------:R-:W0:Y:S03]  /*ddc0*/  LDCU UR52, c[0x0][0x3b0] ;  /* 0x00007600ff3477ac */ /* 0x000e260008000800 */
        /* <DEDUP_REMOVED lines=25> */
[----:B------:R-:W0:Y:S01]  /*df60*/  LDCU UR17, c[0x0][0x3b0] ;  /* 0x00007600ff1177ac */ /* 0x000e220008000800 */
[----:B-1----:R-:W-:Y:S06]  /*df70*/  BAR.SYNC.DEFER_BLOCKING 0x0 ;  /* 0x0000000000007b1d */ /* 0x002fec0000010000 */
[----:B------:R-:W1:Y:S01]  /*df80*/  LDCU UR19, c[0x0][0x3b0] ;  /* 0x00007600ff1377ac */ /* 0x000e620008000800 */
[----:B------:R-:W-:Y:S01]  /*df90*/  STL.64 [R1+0x10e8], R28 ;  /* 0x0010e81c01007387 */ /* 0x000fe20000100a00 */
[----:B------:R-:W0:Y:S03]  /*dfa0*/  LDCU UR21, c[0x0][0x3b0] ;  /* 0x00007600ff1577ac */ /* 0x000e260008000800 */
[----:B------:R-:W-:Y:S01]  /*dfb0*/  STL.64 [R1+0x10e0], R26 ;  /* 0x0010e01a01007387 */ /* 0x000fe20000100a00 */
[----:B------:R-:W0:Y:S03]  /*dfc0*/  LDCU UR25, c[0x0][0x3b0] ;  /* 0x00007600ff1977ac */ /* 0x000e260008000800 */
[----:B------:R-:W-:Y:S01]  /*dfd0*/  STL [R1+0x1094], R25 ;  /* 0x0010941901007387 */ /* 0x000fe20000100800 */
[----:B------:R-:W0:Y:S03]  /*dfe0*/  LDCU UR27, c[0x0][0x3b0] ;  /* 0x00007600ff1b77ac */ /* 0x000e260008000800 */
[----:B------:R1:W-:Y:S01]  /*dff0*/  STL [R1+0x1090], R24 ;  /* 0x0010901801007387 */ /* 0x0003e20000100800 */
[----:B------:R-:W0:Y:S03]  /*e000*/  LDCU UR29, c[0x0][0x3b0] ;  /* 0x00007600ff1d77ac */ /* 0x000e260008000800 */
[----:B------:R-:W-:Y:S01]  /*e010*/  STL [R1+0x108c], R23 ;  /* 0x00108c1701007387 */ /* 0x000fe20000100800 */
[----:B------:R-:W0:Y:S03]  /*e020*/  LDCU UR31, c[0x0][0x3b0] ;  /* 0x00007600ff1f77ac */ /* 0x000e260008000800 */
[----:B------:R-:W-:Y:S01]  /*e030*/  STL [R1+0x1088], R22 ;  /* 0x0010881601007387 */ /* 0x000fe20000100800 */
[----:B------:R-:W-:Y:S01]  /*e040*/  PRMT R69, RZ, 0x7610, R69 ;  /* 0x00007610ff457816 */ /* 0x000fe20000000045 */
[----:B-1----:R-:W1:Y:S01]  /*e050*/  LDC R24, c[0x0][0x3a0] ;  /* 0x0000e800ff187b82 */ /* 0x002e620000000800 */
[----:B------:R-:W0:Y:S01]  /*e060*/  LDCU UR33, c[0x0][0x3b0] ;  /* 0x00007600ff2177ac */ /* 0x000e220008000800 */
[----:B------:R-:W-:Y:S01]  /*e070*/  STL [R1+0x1084], R21 ;  /* 0x0010841501007387 */ /* 0x000fe20000100800 */
[----:B------:R-:W0:Y:S03]  /*e080*/  LDCU UR35, c[0x0][0x3b0] ;  /* 0x00007600ff2377ac */ /* 0x000e260008000800 */
        /* <DEDUP_REMOVED lines=30> */
[----:B------:R-:W2:Y:S01]  /*e270*/  LDL R84, [R1+0x13c] ;  /* 0x00013c0001547983 */ /* 0x000ea20000100800 */
[----:B------:R-:W0:Y:S03]  /*e280*/  LDCU UR61, c[0x0][0x3b0] ;  /* 0x00007600ff3d77ac */ /* 0x000e260008000800 */
[----:B------:R-:W2:Y:S01]  /*e290*/  LDL R85, [R1+0x140] ;  /* 0x0001400001557983 */ /* 0x000ea20000100800 */
[----:B------:R-:W0:Y:S03]  /*e2a0*/  LDCU UR69, c[0x0][0x3b0] ;  /* 0x00007600ff4577ac */ /* 0x000e260008000800 */
[----:B------:R-:W3:Y:S04]  /*e2b0*/  @!P5 LDG.E.U8 R70, desc[UR22][R2.64] ;  /* 0x000000160246d981 */ /* 0x000ee8000c1e1100 */
[----:B------:R-:W4:Y:S04]  /*e2c0*/  LDL R82, [R1+0x17c] ;  /* 0x00017c0001527983 */ /* 0x000f280000100800 */
[----:B------:R-:W4:Y:S04]  /*e2d0*/  LDL R83, [R1+0x180] ;  /* 0x0001800001537983 */ /* 0x000f280000100800 */
[----:B------:R-:W4:Y:S04]  /*e2e0*/  LDL R78, [R1+0x9c4] ;  /* 0x0009c400014e7983 */ /* 0x000f280000100800 */
[----:B------:R-:W4:Y:S04]  /*e2f0*/  LDL R79, [R1+0x9c8] ;  /* 0x0009c800014f7983 */ /* 0x000f280000100800 */
[----:B------:R-:W4:Y:S04]  /*e300*/  LDL R76, [R1+0xa04] ;  /* 0x000a0400014c7983 */ /* 0x000f280000100800 */
[----:B------:R-:W4:Y:S04]  /*e310*/  LDL R77, [R1+0xa08] ;  /* 0x000a0800014d7983 */ /* 0x000f280000100800 */
[----:B------:R-:W4:Y:S01]  /*e320*/  LDL.LU R63, [R1+0x14] ;  /* 0x00001400013f7983 */ /* 0x000f220000300800 */
[----:B-1----:R-:W-:-:S03]  /*e330*/  VIADD R92, R24, 0xffffffdf ;  /* 0xffffffdf185c7836 */ /* 0x002fc60000000000 */
[----:B------:R-:W-:Y:S01]  /*e340*/  STL [R1+0x104], R67 ;  /* 0x0001044301007387 */ /* 0x000fe20000100800 */
[----:B--2---:R-:W-:-:S03]  /*e350*/  @!P6 LOP3.LUT R85, R85, R84, RZ, 0x3c, !PT ;  /* 0x000000545555e212 */ /* 0x004fc600078e3cff */
[----:B---3--:R1:W-:Y:S01]  /*e360*/  STL [R1+0x7f0], R70 ;  /* 0x0007f04601007387 */ /* 0x0083e20000100800 */
[----:B------:R-:W-:-:S03]  /*e370*/  @!P6 LOP3.LUT R84, R85, R84, RZ, 0x3c, !PT ;  /* 0x000000545554e212 */ /* 0x000fc600078e3cff */
[----:B------:R-:W2:Y:S01]  /*e380*/  LDL R71, [R1+0xa48] ;  /* 0x000a480001477983 */ /* 0x000ea20000100800 */
[----:B----4-:R-:W-:-:S03]  /*e390*/  @!P0 LOP3.LUT R83, R83, R82, RZ, 0x3c, !PT ;  /* 0x0000005253538212 */ /* 0x010fc600078e3cff */
[----:B-1----:R-:W2:Y:S01]  /*e3a0*/  LDL R70, [R1+0xa44] ;  /* 0x000a440001467983 */ /* 0x002ea20000100800 */
[----:B------:R-:W-:Y:S02]  /*e3b0*/  @!P6 LOP3.LUT R85, R85, R84, RZ, 0x3c, !PT ;  /* 0x000000545555e212 */ /* 0x000fe400078e3cff */
[----:B------:R-:W-:Y:S02]  /*e3c0*/  @!P0 LOP3.LUT R82, R83, R82, RZ, 0x3c, !PT ;  /* 0x0000005253528212 */ /* 0x000fe400078e3cff */
[----:B------:R-:W-:Y:S01]  /*e3d0*/  @!P4 LOP3.LUT R79, R79, R78, RZ, 0x3c, !PT ;  /* 0x0000004e4f4fc212 */ /* 0x000fe200078e3cff */
[----:B------:R-:W3:Y:S01]  /*e3e0*/  @!P6 LDG.E.U8 R69, desc[UR22][R84.64] ;  /* 0x000000165445e981 */ /* 0x000ee2000c1e1100 */
[----:B------:R-:W-:Y:S02]  /*e3f0*/  @!P0 LOP3.LUT R83, R83, R82, RZ, 0x3c, !PT ;  /* 0x0000005253538212 */ /* 0x000fe400078e3cff */
[----:B------:R-:W-:-:S03]  /*e400*/  @!P4 LOP3.LUT R78, R79, R78, RZ, 0x3c, !PT ;  /* 0x0000004e4f4ec212 */ /* 0x000fc600078e3cff */
[----:B------:R-:W4:Y:S01]  /*e410*/  @!P0 LDG.E.U8 R80, desc[UR22][R82.64] ;  /* 0x0000001652508981 */ /* 0x000f22000c1e1100 */
[----:B------:R-:W-:-:S05]  /*e420*/  @!P4 LOP3.LUT R79, R79, R78, RZ, 0x3c, !PT ;  /* 0x0000004e4f4fc212 */ /* 0x000fca00078e3cff */
[----:B------:R-:W4:Y:S01]  /*e430*/  @!P4 LDG.E.U8 R73, desc[UR22][R78.64] ;  /* 0x000000164e49c981 */ /* 0x000f22000c1e1100 */
[----:B------:R-:W-:Y:S01]  /*e440*/  ISETP.GE.U32.AND P5, PT, R92, 0x7fffffa0, PT ;  /* 0x7fffffa05c00780c */ /* 0x000fe20003fa6070 */
[----:B------:R-:W-:-:S05]  /*e450*/  VIADD R92, R24, 0xffffffd7 ;  /* 0xffffffd7185c7836 */ /* 0x000fca0000000000 */
[----:B------:R-:W-:Y:S01]  /*e460*/  ISETP.GE.U32.AND P6, PT, R92, 0x7fffff98, PT ;  /* 0x7fffff985c00780c */ /* 0x000fe20003fc6070 */
[----:B------:R-:W-:Y:S04]  /*e470*/  STL [R1+0x106c], R2 ;  /* 0x00106c0201007387 */ /* 0x000fe80000100800 */
[----:B------:R-:W-:Y:S02]  /*e480*/  STL [R1+0x1068], R3 ;  /* 0x0010680301007387 */ /* 0x000fe40000100800 */
[-C--:B------:R-:W-:Y:S02]  /*e490*/  @!P5 LOP3.LUT R77, R77, R76.reuse, RZ, 0x3c, !PT ;  /* 0x0000004c4d4dd212 */ /* 0x080fe400078e3cff */
[----:B------:R-:W4:Y:S04]  /*e4a0*/  LDL R74, [R1+0xa84] ;  /* 0x000a8400014a7983 */ /* 0x000f280000100800 */
[----:B------:R-:W4:Y:S01]  /*e4b0*/  LDL R75, [R1+0xa88] ;  /* 0x000a8800014b7983 */ /* 0x000f220000100800 */
[----:B------:R-:W-:-:S02]  /*e4c0*/  @!P5 LOP3.LUT R76, R77, R76, RZ, 0x3c, !PT ;  /* 0x0000004c4d4cd212 */ /* 0x000fc400078e3cff */
[----:B------:R-:W-:Y:S01]  /*e4d0*/  PRMT R62, RZ, 0x7610, R62 ;  /* 0x00007610ff3e7816 */ /* 0x000fe2000000003e */
[----:B------:R-:W4:Y:S01]  /*e4e0*/  LDL.LU.64 R84, [R1+0x11c8] ;  /* 0x0011c80001547983 */ /* 0x000f220000300a00 */
[----:B------:R-:W-:Y:S02]  /*e4f0*/  @!P5 LOP3.LUT R77, R77, R76, RZ, 0x3c, !PT ;  /* 0x0000004c4d4dd212 */ /* 0x000fe400078e3cff */
[----:B------:R-:W-:-:S03]  /*e500*/  PRMT R68, RZ, 0x7610, R68 ;  /* 0x00007610ff447816 */ /* 0x000fc60000000044 */
[----:B------:R-:W4:Y:S01]  /*e510*/  @!P5 LDG.E.U8 R62, desc[UR22][R76.64] ;  /* 0x000000164c3ed981 */ /* 0x000f22000c1e1100 */
[----:B--2---:R-:W-:-:S04]  /*e520*/  @!P6 LOP3.LUT R71, R71, R70, RZ, 0x3c, !PT ;  /* 0x000000464747e212 */ /* 0x004fc800078e3cff */
[----:B------:R-:W-:-:S04]  /*e530*/  @!P6 LOP3.LUT R70, R71, R70, RZ, 0x3c, !PT ;  /* 0x000000464746e212 */ /* 0x000fc800078e3cff */
[----:B------:R-:W-:Y:S01]  /*e540*/  @!P6 LOP3.LUT R71, R71, R70, RZ, 0x3c, !PT ;  /* 0x000000464747e212 */ /* 0x000fe200078e3cff */
[----:B---3--:R1:W-:Y:S04]  /*e550*/  STL [R1+0x7ec], R69 ;  /* 0x0007ec4501007387 */ /* 0x0083e80000100800 */
[----:B------:R-:W2:Y:S04]  /*e560*/  LDL R72, [R1+0xac8] ;  /* 0x000ac80001487983 */ /* 0x000ea80000100800 */
[----:B------:R-:W3:Y:S04]  /*e570*/  @!P6 LDG.E.U8 R68, desc[UR22][R70.64] ;  /* 0x000000164644e981 */ /* 0x000ee8000c1e1100 */
[----:B-1----:R-:W2:Y:S04]  /*e580*/  LDL R69, [R1+0xac4] ;  /* 0x000ac40001457983 */ /* 0x002ea80000100800 */
[----:B------:R-:W2:Y:S04]  /*e590*/  LDL.LU.64 R82, [R1+0x11c0] ;  /* 0x0011c00001527983 */ /* 0x000ea80000300a00 */
[----:B----4-:R1:W-:Y:S04]  /*e5a0*/  STL [R1+0x7e8], R80 ;  /* 0x0007e85001007387 */ /* 0x0103e80000100800 */
[----:B-1----:R-:W4:Y:S04]  /*e5b0*/  LDL.LU R80, [R1+0x11b8] ;  /* 0x0011b80001507983 */ /* 0x002f280000300800 */
[----:B------:R-:W4:Y:S04]  /*e5c0*/  LDL.LU.64 R78, [R1+0x11b0] ;  /* 0x0011b000014e7983 */ /* 0x000f280000300a00 */
[----:B------:R1:W-:Y:S04]  /*e5d0*/  STL [R1+0x7e4], R73 ;  /* 0x0007e44901007387 */ /* 0x0003e80000100800 */
[----:B-1----:R-:W4:Y:S01]  /*e5e0*/  LDL R73, [R1+0x108] ;  /* 0x0001080001497983 */ /* 0x002f220000100800 */
[----:B------:R-:W-:Y:S01]  /*e5f0*/  VIADD R92, R24, 0xffffffcf ;  /* 0xffffffcf185c7836 */ /* 0x000fe20000000000 */
[----:B------:R-:W-:-:S02]  /*e600*/  PRMT R65, RZ, 0x7610, R65 ;  /* 0x00007610ff417816 */ /* 0x000fc40000000041 */
[----:B------:R-:W4:Y:S02]  /*e610*/  LDL.LU.64 R76, [R1+0x11a8] ;  /* 0x0011a800014c7983 */ /* 0x000f240000300a00 */
[----:B------:R-:W-:Y:S01]  /*e620*/  ISETP.GE.U32.AND P0, PT, R92, 0x7fffff90, PT ;  /* 0x7fffff905c00780c */ /* 0x000fe20003f06070 */
[----:B------:R-:W-:-:S05]  /*e630*/  VIADD R92, R24, 0xffffffc7 ;  /* 0xffffffc7185c7836 */ /* 0x000fca0000000000 */
[----:B------:R-:W-:Y:S01]  /*e640*/  ISETP.GE.U32.AND P4, PT, R92, 0x7fffff88, PT ;  /* 0x7fffff885c00780c */ /* 0x000fe20003f86070 */
[----:B------:R-:W-:-:S06]  /*e650*/  VIADD R92, R24, 0xfffffffe ;  /* 0xfffffffe185c7836 */ /* 0x000fcc0000000000 */
[----:B------:R-:W-:-:S04]  /*e660*/  @!P0 LOP3.LUT R75, R75, R74, RZ, 0x3c, !PT ;  /* 0x0000004a4b4b8212 */ /* 0x000fc800078e3cff */
[C---:B------:R-:W-:Y:S02]  /*e670*/  @!P0 LOP3.LUT R74, R75.reuse, R74, RZ, 0x3c, !PT ;  /* 0x0000004a4b4a8212 */ /* 0x040fe400078e3cff */
[----:B------:R-:W-:Y:S02]  /*e680*/  ISETP.GE.U32.AND P6, PT, R92, 0x7fffffbf, PT ;  /* 0x7fffffbf5c00780c */ /* 0x000fe40003fc6070 */
[----:B------:R-:W-:Y:S01]  /*e690*/  @!P0 LOP3.LUT R75, R75, R74, RZ, 0x3c, !PT ;  /* 0x0000004a4b4b8212 */ /* 0x000fe200078e3cff */
[----:B------:R1:W-:Y:S01]  /*e6a0*/  STL [R1+0x7d0], R62 ;  /* 0x0007d03e01007387 */ /* 0x0003e20000100800 */
[----:B------:R-:W-:-:S03]  /*e6b0*/  ISETP.GE.AND P5, PT, R63, RZ, PT ;  /* 0x000000ff3f00720c */ /* 0x000fc60003fa6270 */
[----:B------:R-:W4:Y:S01]  /*e6c0*/  LDL R63, [R1+0x148] ;  /* 0x00014800013f7983 */ /* 0x000f220000100800 */
[----:B------:R-:W-:-:S03]  /*e6d0*/  PRMT R64, RZ, 0x7610, R64 ;  /* 0x00007610ff407816 */ /* 0x000fc60000000040 */
[----:B------:R-:W4:Y:S04]  /*e6e0*/  LDL R70, [R1+0x184] ;  /* 0x0001840001467983 */ /* 0x000f280000100800 */
[----:B-1----:R-:W4:Y:S04]  /*e6f0*/  LDL R62, [R1+0x144] ;  /* 0x00014400013e7983 */ /* 0x002f280000100800 */
[----:B------:R-:W4:Y:S04]  /*e700*/  LDL R71, [R1+0x188] ;  /* 0x0001880001477983 */ /* 0x000f280000100800 */
[----:B------:R-:W4:Y:S01]  /*e710*/  @!P0 LDG.E.U8 R65, desc[UR22][R74.64] ;  /* 0x000000164a418981 */ /* 0x000f22000c1e1100 */
[----:B------:R-:W-:-:S03]  /*e720*/  PRMT R66, RZ, 0x7610, R66 ;  /* 0x00007610ff427816 */ /* 0x000fc60000000042 */
[----:B------:R-:W4:Y:S04]  /*e730*/  LDL.LU.64 R74, [R1+0x11a0] ;  /* 0x0011a000014a7983 */ /* 0x000f280000300a00 */
[----:B---3--:R2:W-:Y:S02]  /*e740*/  STL [R1+0x7cc], R68 ;  /* 0x0007cc4401007387 */ /* 0x0085e40000100800 */
[----:B--2---:R-:W-:-:S05]  /*e750*/  @!P4 IMAD.MOV.U32 R68, RZ, RZ, R72 ;  /* 0x000000ffff44c224 */ /* 0x004fca00078e0048 */
[----:B------:R-:W2:Y:S01]  /*e760*/  @!P4 LDG.E.U8 R64, desc[UR22][R68.64] ;  /* 0x000000164440c981 */ /* 0x000ea2000c1e1100 */
[----:B------:R-:W-:Y:S02]  /*e770*/  VIADD R92, R24, 0xfffffff6 ;  /* 0xfffffff6185c7836 */ /* 0x000fe40000000000 */
[----:B----4-:R-:W-:Y:S01]  /*e780*/  @!P6 IMAD.MOV.U32 R72, RZ, RZ, R73 ;  /* 0x000000ffff48e224 */ /* 0x010fe200078e0049 */
[----:B------:R-:W3:Y:S01]  /*e790*/  LDL R68, [R1+0x9cc] ;  /* 0x0009cc0001447983 */ /* 0x000ee20000100800 */
[----:B------:R-:W-:-:S03]  /*e7a0*/  @!P6 IMAD.MOV.U32 R73, RZ, RZ, R67 ;  /* 0x000000ffff49e224 */ /* 0x000fc600078e0043 */
[----:B------:R-:W3:Y:S04]  /*e7b0*/  LDL R69, [R1+0x9d0] ;  /* 0x0009d00001457983 */ /* 0x000ee80000100800 */
[----:B------:R-:W4:Y:S01]  /*e7c0*/  @!P6 LDG.E.U8 R66, desc[UR22][R72.64] ;  /* 0x000000164842e981 */ /* 0x000f22000c1e1100 */
[----:B------:R-:W-:Y:S01]  /*e7d0*/  ISETP.GE.U32.AND P0, PT, R92, 0x7fffffb7, PT ;  /* 0x7fffffb75c00780c */ /* 0x000fe20003f06070 */
[----:B------:R-:W-:-:S05]  /*e7e0*/  VIADD R92, R24, 0xffffffee ;  /* 0xffffffee185c7836 */ /* 0x000fca0000000000 */
[----:B------:R-:W-:Y:S02]  /*e7f0*/  ISETP.GE.U32.AND P4, PT, R92, 0x7fffffaf, PT ;  /* 0x7fffffaf5c00780c */ /* 0x000fe40003f86070 */
[----:B------:R-:W-:Y:S02]  /*e800*/  PRMT R60, RZ, 0x7610, R60 ;  /* 0x00007610ff3c7816 */ /* 0x000fe4000000003c */
[----:B------:R-:W-:-:S03]  /*e810*/  PRMT R61, RZ, 0x7610, R61 ;  /* 0x00007610ff3d7816 */ /* 0x000fc6000000003d */
[----:B------:R-:W-:-:S06]  /*e820*/  @!P0 LOP3.LUT R63, R63, R62, RZ, 0x3c, !PT ;  /* 0x0000003e3f3f8212 */ /* 0x000fcc00078e3cff */
[----:B------:R-:W-:Y:S02]  /*e830*/  @!P4 LOP3.LUT R71, R71, R70, RZ, 0x3c, !PT ;  /* 0x000000464747c212 */ /* 0x000fe400078e3cff */
[----:B------:R-:W-:Y:S02]  /*e840*/  @!P0 LOP3.LUT R62, R63, R62, RZ, 0x3c, !PT ;  /* 0x0000003e3f3e8212 */ /* 0x000fe400078e3cff */
[----:B------:R-:W-:Y:S02]  /*e850*/  @!P4 LOP3.LUT R70, R71, R70, RZ, 0x3c, !PT ;  /* 0x000000464746c212 */ /* 0x000fe400078e3cff */
[----:B------:R-:W-:Y:S02]  /*e860*/  @!P0 LOP3.LUT R63, R63, R62, RZ, 0x3c, !PT ;  /* 0x0000003e3f3f8212 */ /* 0x000fe400078e3cff */
[----:B------:R-:W-:-:S03]  /*e870*/  @!P4 LOP3.LUT R71, R71, R70, RZ, 0x3c, !PT ;  /* 0x000000464747c212 */ /* 0x000fc600078e3cff */
[----:B------:R-:W3:Y:S04]  /*e880*/  @!P0 LDG.E.U8 R61, desc[UR22][R62.64] ;  /* 0x000000163e3d8981 */ /* 0x000ee8000c1e1100 */
[----:B------:R-:W3:Y:S04]  /*e890*/  @!P4 LDG.E.U8 R60, desc[UR22][R70.64] ;  /* 0x00000016463cc981 */ /* 0x000ee8000c1e1100 */
[----:B--2---:R1:W-:Y:S04]  /*e8a0*/  STL [R1+0x7c4], R64 ;  /* 0x0007c44001007387 */ /* 0x0043e80000100800 */
[----:B-1----:R-:W2:Y:S04]  /*e8b0*/  LDL R64, [R1+0xa0c] ;  /* 0x000a0c0001407983 */ /* 0x002ea80000100800 */
[----:B------:R1:W-:Y:S04]  /*e8c0*/  STL [R1+0x7c8], R65 ;  /* 0x0007c84101007387 */ /* 0x0003e80000100800 */
[----:B-1----:R-:W2:Y:S04]  /*e8d0*/  LDL R65, [R1+0xa10] ;  /* 0x000a100001417983 */ /* 0x002ea80000100800 */
[----:B------:R-:W2:Y:S04]  /*e8e0*/  LDL.LU.64 R72, [R1+0x1198] ;  /* 0x0011980001487983 */ /* 0x000ea80000300a00 */
[----:B----4-:R1:W-:Y:S04]  /*e8f0*/  STL [R1+0x7b0], R66 ;  /* 0x0007b04201007387 */ /* 0x0103e80000100800 */
[----:B------:R-:W4:Y:S01]  /*e900*/  LDL R67, [R1+0xa50] ;  /* 0x000a500001437983 */ /* 0x000f220000100800 */
[----:B------:R-:W-:-:S03]  /*e910*/  VIADD R92, R24, 0xffffffe6 ;  /* 0xffffffe6185c7836 */ /* 0x000fc60000000000 */
[----:B------:R-:W4:Y:S04]  /*e920*/  LDL R62, [R1+0xa8c] ;  /* 0x000a8c00013e7983 */ /* 0x000f280000100800 */
[----:B-1----:R-:W4:Y:S01]  /*e930*/  LDL R66, [R1+0xa4c] ;  /* 0x000a4c0001427983 */ /* 0x002f220000100800 */
[----:B------:R-:W-:Y:S01]  /*e940*/  ISETP.GE.U32.AND P6, PT, R92, 0x7fffffa7, PT ;  /* 0x7fffffa75c00780c */ /* 0x000fe20003fc6070 */
[----:B------:R-:W-:Y:S02]  /*e950*/  VIADD R92, R24, 0xffffffde ;  /* 0xffffffde185c7836 */ /* 0x000fe40000000000 */
[----:B------:R-:W4:Y:S03]  /*e960*/  LDL R63, [R1+0xa90] ;  /* 0x000a9000013f7983 */ /* 0x000f260000100800 */
[----:B------:R-:W-:Y:S01]  /*e970*/  ISETP.GE.U32.AND P0, PT, R92, 0x7fffff9f, PT ;  /* 0x7fffff9f5c00780c */ /* 0x000fe20003f06070 */
[----:B------:R-:W-:Y:S01]  /*e980*/  VIADD R92, R24, 0xffffffd6 ;  /* 0xffffffd6185c7836 */ /* 0x000fe20000000000 */
[----:B------:R-:W4:Y:S04]  /*e990*/  LDL.LU.64 R70, [R1+0x1190] ;  /* 0x0011900001467983 */ /* 0x000f280000300a00 */
[----:B------:R-:W-:-:S02]  /*e9a0*/  ISETP.GE.U32.AND P4, PT, R92, 0x7fffff97, PT ;  /* 0x7fffff975c00780c */ /* 0x000fc40003f86070 */
[----:B------:R-:W-:Y:S02]  /*e9b0*/  PRMT R54, RZ, 0x7610, R54 ;  /* 0x00007610ff367816 */ /* 0x000fe40000000036 */
[----:B------:R-:W-:Y:S01]  /*e9c0*/  PRMT R55, RZ, 0x7610, R55 ;  /* 0x00007610ff377816 */ /* 0x000fe20000000037 */
[----:B---3--:R1:W-:Y:S04]  /*e9d0*/  STL [R1+0x7a8], R60 ;  /* 0x0007a83c01007387 */ /* 0x0083e80000100800 */
[----:B-1----:R-:W3:Y:S04]  /*e9e0*/  LDL R60, [R1+0xacc] ;  /* 0x000acc00013c7983 */ /* 0x002ee80000100800 */
[----:B------:R1:W-:Y:S04]  /*e9f0*/  STL [R1+0x7ac], R61 ;  /* 0x0007ac3d01007387 */ /* 0x0003e80000100800 */
[----:B-1----:R-:W3:Y:S01]  /*ea00*/  LDL R61, [R1+0xad0] ;  /* 0x000ad000013d7983 */ /* 0x002ee20000100800 */
[----:B--2---:R-:W-:-:S04]  /*ea10*/  @!P0 LOP3.LUT R65, R65, R64, RZ, 0x3c, !PT ;  /* 0x0000004041418212 */ /* 0x004fc800078e3cff */
[----:B------:R-:W-:-:S04]  /*ea20*/  @!P0 LOP3.LUT R64, R65, R64, RZ, 0x3c, !PT ;  /* 0x0000004041408212 */ /* 0x000fc800078e3cff */
[----:B------:R-:W-:-:S05]  /*ea30*/  @!P0 LOP3.LUT R65, R65, R64, RZ, 0x3c, !PT ;  /* 0x0000004041418212 */ /* 0x000fca00078e3cff */
[----:B------:R-:W2:Y:S01]  /*ea40*/  @!P0 LDG.E.U8 R55, desc[UR22][R64.64] ;  /* 0x0000001640378981 */ /* 0x000ea2000c1e1100 */
[----:B----4-:R-:W-:-:S04]  /*ea50*/  @!P4 LOP3.LUT R67, R67, R66, RZ, 0x3c, !PT ;  /* 0x000000424343c212 */ /* 0x010fc800078e3cff */
[----:B------:R-:W-:-:S04]  /*ea60*/  @!P4 LOP3.LUT R66, R67, R66, RZ, 0x3c, !PT ;  /* 0x000000424342c212 */ /* 0x000fc800078e3cff */
[----:B------:R-:W-:-:S05]  /*ea70*/  @!P4 LOP3.LUT R67, R67, R66, RZ, 0x3c, !PT ;  /* 0x000000424343c212 */ /* 0x000fca00078e3cff */
[----:B------:R-:W4:Y:S01]  /*ea80*/  @!P4 LDG.E.U8 R54, desc[UR22][R66.64] ;  /* 0x000000164236c981 */ /* 0x000f22000c1e1100 */
[----:B------:R-:W-:-:S04]  /*ea90*/  @!P6 LOP3.LUT R69, R69, R68, RZ, 0x3c, !PT ;  /* 0x000000444545e212 */ /* 0x000fc800078e3cff */
[C---:B------:R-:W-:Y:S02]  /*eaa0*/  @!P6 LOP3.LUT R68, R69.reuse, R68, RZ, 0x3c, !PT ;  /* 0x000000444544e212 */ /* 0x040fe400078e3cff */
[----:B------:R-:W-:Y:S02]  /*eab0*/  PRMT R59, RZ, 0x7610, R59 ;  /* 0x00007610ff3b7816 */ /* 0x000fe4000000003b */
[----:B------:R-:W-:Y:S01]  /*eac0*/  @!P6 LOP3.LUT R69, R69, R68, RZ, 0x3c, !PT ;  /* 0x000000444545e212 */ /* 0x000fe200078e3cff */
[----:B------:R-:W-:-:S04]  /*ead0*/  VIADD R92, R24, 0xffffffce ;  /* 0xffffffce185c7836 */ /* 0x000fc80000000000 */
[----:B------:R-:W2:Y:S01]  /*eae0*/  @!P6 LDG.E.U8 R59, desc[UR22][R68.64] ;  /* 0x00000016443be981 */ /* 0x000ea2000c1e1100 */
[----:B------:R-:W-:Y:S01]  /*eaf0*/  ISETP.GE.U32.AND P6, PT, R92, 0x7fffff8f, PT ;  /* 0x7fffff8f5c00780c */ /* 0x000fe20003fc6070 */
[----:B------:R-:W-:Y:S02]  /*eb00*/  VIADD R92, R24, 0xffffffc6 ;  /* 0xffffffc6185c7836 */ /* 0x000fe40000000000 */
[----:B------:R-:W2:Y:S04]  /*eb10*/  LDL.LU.64 R68, [R1+0x1188] ;  /* 0x0011880001447983 */ /* 0x000ea80000300a00 */
[----:B------:R-:W2:Y:S04]  /*eb20*/  LDL R64, [R1+0x10c] ;  /* 0x00010c0001407983 */ /* 0x000ea80000100800 */
[----:B------:R-:W2:Y:S01]  /*eb30*/  LDL R65, [R1+0x110] ;  /* 0x0001100001417983 */ /* 0x000ea20000100800 */
[----:B------:R-:W-:-:S02]  /*eb40*/  ISETP.GE.U32.AND P0, PT, R92, 0x7fffff87, PT ;  /* 0x7fffff875c00780c */ /* 0x000fc40003f06070 */
[-C--:B------:R-:W-:Y:S01]  /*eb50*/  @!P6 LOP3.LUT R63, R63, R62.reuse, RZ, 0x3c, !PT ;  /* 0x0000003e3f3fe212 */ /* 0x080fe200078e3cff */
[----:B------:R-:W2:Y:S03]  /*eb60*/  LDL.LU.64 R66, [R1+0x1180] ;  /* 0x0011800001427983 */ /* 0x000ea60000300a00 */
[C---:B------:R-:W-:Y:S02]  /*eb70*/  @!P6 LOP3.LUT R62, R63.reuse, R62, RZ, 0x3c, !PT ;  /* 0x0000003e3f3ee212 */ /* 0x040fe400078e3cff */
[----:B------:R-:W-:Y:S02]  /*eb80*/  PRMT R57, RZ, 0x7610, R57 ;  /* 0x00007610ff397816 */ /* 0x000fe40000000039 */
[----:B------:R-:W-:Y:S02]  /*eb90*/  @!P6 LOP3.LUT R63, R63, R62, RZ, 0x3c, !PT ;  /* 0x0000003e3f3fe212 */ /* 0x000fe400078e3cff */
[----:B------:R-:W-:-:S03]  /*eba0*/  PRMT R56, RZ, 0x7610, R56 ;  /* 0x00007610ff387816 */ /* 0x000fc60000000038 */
[----:B------:R-:W2:Y:S01]  /*ebb0*/  @!P6 LDG.E.U8 R57, desc[UR22][R62.64] ;  /* 0x000000163e39e981 */ /* 0x000ea2000c1e1100 */
[----:B---3--:R-:W-:-:S04]  /*ebc0*/  @!P0 LOP3.LUT R61, R61, R60, RZ, 0x3c, !PT ;  /* 0x0000003c3d3d8212 */ /* 0x008fc800078e3cff */
[----:B------:R-:W-:-:S04]  /*ebd0*/  @!P0 LOP3.LUT R60, R61, R60, RZ, 0x3c, !PT ;  /* 0x0000003c3d3c8212 */ /* 0x000fc800078e3cff */
[----:B------:R-:W-:-:S05]  /*ebe0*/  @!P0 LOP3.LUT R61, R61, R60, RZ, 0x3c, !PT ;  /* 0x0000003c3d3d8212 */ /* 0x000fca00078e3cff */
[----:B------:R-:W3:Y:S04]  /*ebf0*/  @!P0 LDG.E.U8 R56, desc[UR22][R60.64] ;  /* 0x000000163c388981 */ /* 0x000ee8000c1e1100 */
[----:B----4-:R1:W-:Y:S04]  /*ec00*/  STL [R1+0x78c], R54 ;  /* 0x00078c3601007387 */ /* 0x0103e80000100800 */
[----:B-1----:R-:W4:Y:S04]  /*ec10*/  LDL R54, [R1+0x14c] ;  /* 0x00014c0001367983 */ /* 0x002f280000100800 */
[----:B--2---:R1:W-:Y:S04]  /*ec20*/  STL [R1+0x790], R55 ;  /* 0x0007903701007387 */ /* 0x0043e80000100800 */
[----:B------:R-:W2:Y:S04]  /*ec30*/  LDL R62, [R1+0x994] ;  /* 0x00099400013e7983 */ /* 0x000ea80000100800 */
[----:B------:R-:W2:Y:S04]  /*ec40*/  LDL R63, [R1+0x998] ;  /* 0x00099800013f7983 */ /* 0x000ea80000100800 */
[----:B-1----:R-:W4:Y:S01]  /*ec50*/  LDL R55, [R1+0x150] ;  /* 0x0001500001377983 */ /* 0x002f220000100800 */
[----:B------:R-:W-:-:S05]  /*ec60*/  VIADD R92, R24, 0xfffffffd ;  /* 0xfffffffd185c7836 */ /* 0x000fca0000000000 */
[----:B------:R-:W-:Y:S01]  /*ec70*/  ISETP.GE.U32.AND P4, PT, R92, 0x7fffffbe, PT ;  /* 0x7fffffbe5c00780c */ /* 0x000fe20003f86070 */
[----:B------:R-:W-:Y:S01]  /*ec80*/  VIADD R92, R24, 0xfffffff5 ;  /* 0xfffffff5185c7836 */ /* 0x000fe20000000000 */
[----:B------:R-:W-:-:S11]  /*ec90*/  PRMT R58, RZ, 0x7610, R58 ;  /* 0x00007610ff3a7816 */ /* 0x000fd6000000003a */
[----:B------:R-:W-:-:S04]  /*eca0*/  @!P4 LOP3.LUT R65, R65, R64, RZ, 0x3c, !PT ;  /* 0x000000404141c212 */ /* 0x000fc800078e3cff */
[C---:B------:R-:W-:Y:S02]  /*ecb0*/  @!P4 LOP3.LUT R64, R65.reuse, R64, RZ, 0x3c, !PT ;  /* 0x000000404140c212 */ /* 0x040fe400078e3cff */
[----:B------:R-:W-:Y:S02]  /*ecc0*/  ISETP.GE.U32.AND P6, PT, R92, 0x7fffffb6, PT ;  /* 0x7fffffb65c00780c */ /* 0x000fe40003fc6070 */
[----:B------:R-:W-:Y:S01]  /*ecd0*/  @!P4 LOP3.LUT R65, R65, R64, RZ, 0x3c, !PT ;  /* 0x000000404141c212 */ /* 0x000fe200078e3cff */
[----:B------:R-:W-:-:S04]  /*ece0*/  VIADD R92, R24, 0xffffffed ;  /* 0xffffffed185c7836 */ /* 0x000fc80000000000 */
[----:B------:R-:W2:Y:S01]  /*ecf0*/  @!P4 LDG.E.U8 R58, desc[UR22][R64.64] ;  /* 0x00000016403ac981 */ /* 0x000ea2000c1e1100 */
[----:B------:R-:W-:-:S03]  /*ed00*/  ISETP.GE.U32.AND P0, PT, R92, 0x7fffffae, PT ;  /* 0x7fffffae5c00780c */ /* 0x000fc60003f06070 */
[----:B------:R-:W-:Y:S04]  /*ed10*/  STL [R1+0x7a4], R59 ;  /* 0x0007a43b01007387 */ /* 0x000fe80000100800 */
[----:B------:R-:W2:Y:S04]  /*ed20*/  LDL R60, [R1+0x9d4] ;  /* 0x0009d400013c7983 */ /* 0x000ea80000100800 */
[----:B------:R-:W2:Y:S01]  /*ed30*/  LDL R61, [R1+0x9d8] ;  /* 0x0009d800013d7983 */ /* 0x000ea20000100800 */
[----:B------:R-:W-:-:S03]  /*ed40*/  PRMT R52, RZ, 0x7610, R52 ;  /* 0x00007610ff347816 */ /* 0x000fc60000000034 */
[----:B---3--:R1:W-:Y:S01]  /*ed50*/  STL [R1+0x784], R56 ;  /* 0x0007843801007387 */ /* 0x0083e20000100800 */
[----:B------:R-:W-:-:S03]  /*ed60*/  PRMT R53, RZ, 0x7610, R53 ;  /* 0x00007610ff357816 */ /* 0x000fc60000000035 */
[----:B-1----:R-:W3:Y:S04]  /*ed70*/  LDL R56, [R1+0xa14] ;  /* 0x000a140001387983 */ /* 0x002ee80000100800 */
[----:B------:R1:W-:Y:S04]  /*ed80*/  STL [R1+0x788], R57 ;  /* 0x0007883901007387 */ /* 0x0003e80000100800 */
[----:B-1----:R-:W3:Y:S01]  /*ed90*/  LDL R57, [R1+0xa18] ;  /* 0x000a180001397983 */ /* 0x002ee20000100800 */
[----:B----4-:R-:W-:Y:S01]  /*eda0*/  @!P6 LOP3.LUT R55, R55, R54, RZ, 0x3c, !PT ;  /* 0x000000363737e212 */ /* 0x010fe200078e3cff */
[----:B------:R-:W-:Y:S01]  /*edb0*/  VIADD R92, R24, 0xffffffe5 ;  /* 0xffffffe5185c7836 */ /* 0x000fe20000000000 */
[----:B--2---:R-:W-:Y:S01]  /*edc0*/  @!P0 LOP3.LUT R63, R63, R62, RZ, 0x3c, !PT ;  /* 0x0000003e3f3f8212 */ /* 0x004fe200078e3cff */
[----:B------:R-:W2:Y:S01]  /*edd0*/  LDL.LU.64 R64, [R1+0x1178] ;  /* 0x0011780001407983 */ /* 0x000ea20000300a00 */
[----:B------:R-:W-:-:S02]  /*ede0*/  @!P6 LOP3.LUT R54, R55, R54, RZ, 0x3c, !PT ;  /* 0x000000363736e212 */ /* 0x000fc400078e3cff */
[----:B------:R-:W-:Y:S02]  /*edf0*/  @!P0 LOP3.LUT R62, R63, R62, RZ, 0x3c, !PT ;  /* 0x0000003e3f3e8212 */ /* 0x000fe400078e3cff */
[----:B------:R-:W-:Y:S02]  /*ee00*/  @!P6 LOP3.LUT R55, R55, R54, RZ, 0x3c, !PT ;  /* 0x000000363737e212 */ /* 0x000fe400078e3cff */
[----:B------:R-:W-:-:S03]  /*ee10*/  @!P0 LOP3.LUT R63, R63, R62, RZ, 0x3c, !PT ;  /* 0x0000003e3f3f8212 */ /* 0x000fc600078e3cff */
[----:B------:R-:W4:Y:S04]  /*ee20*/  @!P6 LDG.E.U8 R53, desc[UR22][R54.64] ;  /* 0x000000163635e981 */ /* 0x000f28000c1e1100 */
[----:B------:R-:W2:Y:S01]  /*ee30*/  @!P0 LDG.E.U8 R52, desc[UR22][R62.64] ;  /* 0x000000163e348981 */ /* 0x000ea2000c1e1100 */
[----:B------:R-:W-:Y:S01]  /*ee40*/  ISETP.GE.U32.AND P4, PT, R92, 0x7fffffa6, PT ;  /* 0x7fffffa65c00780c */ /* 0x000fe20003f86070 */
[----:B------:R-:W-:Y:S02]  /*ee50*/  VIADD R92, R24, 0xffffffdd ;  /* 0xffffffdd185c7836 */ /* 0x000fe40000000000 */
[----:B------:R1:W-:Y:S04]  /*ee60*/  STL [R1+0x770], R58 ;  /* 0x0007703a01007387 */ /* 0x0003e80000100800 */
[----:B------:R-:W4:Y:S01]  /*ee70*/  LDL R59, [R1+0xa58] ;  /* 0x000a5800013b7983 */ /* 0x000f220000100800 */
[----:B------:R-:W-:-:S03]  /*ee80*/  ISETP.GE.U32.AND P6, PT, R92, 0x7fffff9e, PT ;  /* 0x7fffff9e5c00780c */ /* 0x000fc60003fc6070 */
[----:B------:R-:W4:Y:S04]  /*ee90*/  LDL R54, [R1+0xa94] ;  /* 0x000a940001367983 */ /* 0x000f280000100800 */
[----:B-1----:R-:W4:Y:S01]  /*eea0*/  LDL R58, [R1+0xa54] ;  /* 0x000a5400013a7983 */ /* 0x002f220000100800 */
[----:B------:R-:W-:-:S03]  /*eeb0*/  @!P4 LOP3.LUT R61, R61, R60, RZ, 0x3c, !PT ;  /* 0x0000003c3d3dc212 */ /* 0x000fc600078e3cff */
[----:B------:R-:W4:Y:S01]  /*eec0*/  LDL R55, [R1+0xa98] ;  /* 0x000a980001377983 */ /* 0x000f220000100800 */
[C---:B------:R-:W-:Y:S02]  /*eed0*/  @!P4 LOP3.LUT R60, R61.reuse, R60, RZ, 0x3c, !PT ;  /* 0x0000003c3d3cc212 */ /* 0x040fe400078e3cff */
[----:B------:R-:W-:Y:S01]  /*eee0*/  PRMT R51, RZ, 0x7610, R51 ;  /* 0x00007610ff337816 */ /* 0x000fe20000000033 */
[----:B------:R-:W4:Y:S01]  /*eef0*/  LDL.LU.64 R62, [R1+0x1170] ;  /* 0x00117000013e7983 */ /* 0x000f220000300a00 */
[----:B------:R-:W-:Y:S02]  /*ef00*/  @!P4 LOP3.LUT R61, R61, R60, RZ, 0x3c, !PT ;  /* 0x0000003c3d3dc212 */ /* 0x000fe400078e3cff */
[----:B------:R-:W-:-:S03]  /*ef10*/  PRMT R47, RZ, 0x7610, R47 ;  /* 0x00007610ff2f7816 */ /* 0x000fc6000000002f */
[----:B------:R-:W4:Y:S01]  /*ef20*/  @!P4 LDG.E.U8 R51, desc[UR22][R60.64] ;  /* 0x000000163c33c981 */ /* 0x000f22000c1e1100 */
[----:B---3--:R-:W-:-:S04]  /*ef30*/  @!P6 LOP3.LUT R57, R57, R56, RZ, 0x3c, !PT ;  /* 0x000000383939e212 */ /* 0x008fc800078e3cff */
[----:B------:R-:W-:-:S04]  /*ef40*/  @!P6 LOP3.LUT R56, R57, R56, RZ, 0x3c, !PT ;  /* 0x000000383938e212 */ /* 0x000fc800078e3cff */
[----:B------:R-:W-:-:S05]  /*ef50*/  @!P6 LOP3.LUT R57, R57, R56, RZ, 0x3c, !PT ;  /* 0x000000383939e212 */ /* 0x000fca00078e3cff */
[----:B------:R1:W3:Y:S04]  /*ef60*/  @!P6 LDG.E.U8 R47, desc[UR22][R56.64] ;  /* 0x00000016382fe981 */ /* 0x0002e8000c1e1100 */
[----:B--2---:R2:W-:Y:S04]  /*ef70*/  STL [R1+0x768], R52 ;  /* 0x0007683401007387 */ /* 0x0045e80000100800 */
[----:B--2---:R-:W2:Y:S04]  /*ef80*/  LDL R52, [R1+0xad4] ;  /* 0x000ad40001347983 */ /* 0x004ea80000100800 */
[----:B----4-:R4:W-:Y:S04]  /*ef90*/  STL [R1+0x76c], R53 ;  /* 0x00076c3501007387 */ /* 0x0109e80000100800 */
[----:B----4-:R-:W2:Y:S04]  /*efa0*/  LDL R53, [R1+0xad8] ;  /* 0x000ad80001357983 */ /* 0x010ea80000100800 */
[----:B------:R-:W4:Y:S04]  /*efb0*/  LDL.LU.64 R60, [R1+0x1168] ;  /* 0x00116800013c7983 */ /* 0x000f280000300a00 */
[----:B------:R-:W1:Y:S04]  /*efc0*/  LDL R56, [R1+0x114] ;  /* 0x0001140001387983 */ /* 0x000e680000100800 */
[----:B------:R-:W1:Y:S01]  /*efd0*/  LDL R57, [R1+0x118] ;  /* 0x0001180001397983 */ /* 0x000e620000100800 */
        /* <DEDUP_REMOVED lines=9> */
[----:B------:R-:W3:Y:S01]  /*f070*/  @!P0 LDG.E.U8 R46, desc[UR22][R58.64] ;  /* 0x000000163a2e8981 */ /* 0x000ee2000c1e1100 */
[----:B------:R-:W-:Y:S01]  /*f080*/  ISETP.GE.U32.AND P6, PT, R92, 0x7fffff86, PT ;  /* 0x7fffff865c00780c */ /* 0x000fe20003fc6070 */
[----:B------:R-:W-:-:S05]  /*f090*/  VIADD R92, R24, 0xfffffffc ;  /* 0xfffffffc185c7836 */ /* 0x000fca0000000000 */
[----:B------:R-:W-:Y:S02]  /*f0a0*/  ISETP.GE.U32.AND P0, PT, R92, 0x7fffffbd, PT ;  /* 0x7fffffbd5c00780c */ /* 0x000fe40003f06070 */
[-C--:B------:R-:W-:Y:S01]  /*f0b0*/  @!P4 LOP3.LUT R55, R55, R54.reuse, RZ, 0x3c, !PT ;  /* 0x000000363737c212 */ /* 0x080fe200078e3cff */
[----:B------:R-:W4:Y:S01]  /*f0c0*/  LDL.LU.64 R58, [R1+0x1160] ;  /* 0x00116000013a7983 */ /* 0x000f220000300a00 */
[----:B------:R-:W-:Y:S02]  /*f0d0*/  PRMT R48, RZ, 0x7610, R48 ;  /* 0x00007610ff307816 */ /* 0x000fe40000000030 */
[C---:B------:R-:W-:Y:S02]  /*f0e0*/  @!P4 LOP3.LUT R54, R55.reuse, R54, RZ, 0x3c, !PT ;  /* 0x000000363736c212 */ /* 0x040fe400078e3cff */
[----:B------:R-:W-:Y:S02]  /*f0f0*/  PRMT R49, RZ, 0x7610, R49 ;  /* 0x00007610ff317816 */ /* 0x000fe40000000031 */
[----:B------:R-:W-:-:S02]  /*f100*/  @!P4 LOP3.LUT R55, R55, R54, RZ, 0x3c, !PT ;  /* 0x000000363737c212 */ /* 0x000fc400078e3cff */
[----:B------:R-:W-:-:S03]  /*f110*/  PRMT R50, RZ, 0x7610, R50 ;  /* 0x00007610ff327816 */ /* 0x000fc60000000032 */
[----:B------:R-:W4:Y:S01]  /*f120*/  @!P4 LDG.E.U8 R49, desc[UR22][R54.64] ;  /* 0x000000163631c981 */ /* 0x000f22000c1e1100 */
[----:B--2---:R-:W-:-:S04]  /*f130*/  @!P6 LOP3.LUT R53, R53, R52, RZ, 0x3c, !PT ;  /* 0x000000343535e212 */ /* 0x004fc800078e3cff */
[----:B------:R-:W-:-:S04]  /*f140*/  @!P6 LOP3.LUT R52, R53, R52, RZ, 0x3c, !PT ;  /* 0x000000343534e212 */ /* 0x000fc800078e3cff */
[----:B------:R-:W-:Y:S02]  /*f150*/  @!P6 LOP3.LUT R53, R53, R52, RZ, 0x3c, !PT ;  /* 0x000000343535e212 */ /* 0x000fe400078e3cff */
[----:B-1----:R-:W-:-:S03]  /*f160*/  @!P0 LOP3.LUT R57, R57, R56, RZ, 0x3c, !PT ;  /* 0x0000003839398212 */ /* 0x002fc600078e3cff */
[----:B------:R-:W2:Y:S01]  /*f170*/  @!P6 LDG.E.U8 R48, desc[UR22][R52.64] ;  /* 0x000000163430e981 */ /* 0x000ea2000c1e1100 */
[----:B------:R-:W-:-:S04]  /*f180*/  @!P0 LOP3.LUT R56, R57, R56, RZ, 0x3c, !PT ;  /* 0x0000003839388212 */ /* 0x000fc800078e3cff */
[----:B------:R-:W-:-:S05]  /*f190*/  @!P0 LOP3.LUT R57, R57, R56, RZ, 0x3c, !PT ;  /* 0x0000003839398212 */ /* 0x000fca00078e3cff */
[----:B------:R-:W4:Y:S04]  /*f1a0*/  @!P0 LDG.E.U8 R50, desc[UR22][R56.64] ;  /* 0x0000001638328981 */ /* 0x000f28000c1e1100 */
[----:B---3--:R1:W-:Y:S04]  /*f1b0*/  STL [R1+0x74c], R46 ;  /* 0x00074c2e01007387 */ /* 0x0083e80000100800 */
[----:B-1----:R-:W3:Y:S04]  /*f1c0*/  LDL R46, [R1+0x154] ;  /* 0x00015400012e7983 */ /* 0x002ee80000100800 */
[----:B------:R1:W-:Y:S04]  /*f1d0*/  STL [R1+0x750], R47 ;  /* 0x0007502f01007387 */ /* 0x0003e80000100800 */
[----:B------:R-:W3:Y:S04]  /*f1e0*/  LDL R54, [R1+0x99c] ;  /* 0x00099c0001367983 */ /* 0x000ee80000100800 */
[----:B------:R-:W3:Y:S04]  /*f1f0*/  LDL R55, [R1+0x9a0] ;  /* 0x0009a00001377983 */ /* 0x000ee80000100800 */
[----:B-1----:R-:W3:Y:S04]  /*f200*/  LDL R47, [R1+0x158] ;  /* 0x00015800012f7983 */ /* 0x002ee80000100800 */
[----:B------:R-:W-:Y:S04]  /*f210*/  STL [R1+0x764], R51 ;  /* 0x0007643301007387 */ /* 0x000fe80000100800 */
[----:B------:R-:W3:Y:S04]  /*f220*/  LDL R52, [R1+0x9dc] ;  /* 0x0009dc0001347983 */ /* 0x000ee80000100800 */
[----:B------:R-:W3:Y:S04]  /*f230*/  LDL R53, [R1+0x9e0] ;  /* 0x0009e00001357983 */ /* 0x000ee80000100800 */
[----:B--2---:R1:W-:Y:S04]  /*f240*/  STL [R1+0x744], R48 ;  /* 0x0007443001007387 */ /* 0x0043e80000100800 */
[----:B-1----:R-:W2:Y:S04]  /*f250*/  LDL R48, [R1+0xa1c] ;  /* 0x000a1c0001307983 */ /* 0x002ea80000100800 */
[----:B----4-:R1:W-:Y:S04]  /*f260*/  STL [R1+0x748], R49 ;  /* 0x0007483101007387 */ /* 0x0103e80000100800 */
[----:B-1----:R-:W2:Y:S04]  /*f270*/  LDL R49, [R1+0xa20] ;  /* 0x000a200001317983 */ /* 0x002ea80000100800 */
[----:B------:R-:W4:Y:S04]  /*f280*/  LDL.LU.64 R56, [R1+0x1158] ;  /* 0x0011580001387983 */ /* 0x000f280000300a00 */
[----:B------:R1:W-:Y:S04]  /*f290*/  STL [R1+0x730], R50 ;  /* 0x0007303201007387 */ /* 0x0003e80000100800 */
[----:B------:R-:W4:Y:S04]  /*f2a0*/  LDL R51, [R1+0xa60] ;  /* 0x000a600001337983 */ /* 0x000f280000100800 */
[----:B-1----:R-:W4:Y:S01]  /*f2b0*/  LDL R50, [R1+0xa5c] ;  /* 0x000a5c0001327983 */ /* 0x002f220000100800 */
[----:B------:R-:W-:-:S05]  /*f2c0*/  VIADD R92, R24, 0xfffffff4 ;  /* 0xfffffff4185c7836 */ /* 0x000fca0000000000 */
[----:B------:R-:W-:Y:S01]  /*f2d0*/  ISETP.GE.U32.AND P4, PT, R92, 0x7fffffb5, PT ;  /* 0x7fffffb55c00780c */ /* 0x000fe20003f86070 */
[----:B------:R-:W-:-:S05]  /*f2e0*/  VIADD R92, R24, 0xffffffec ;  /* 0xffffffec185c7836 */ /* 0x000fca0000000000 */
[----:B------:R-:W-:Y:S01]  /*f2f0*/  ISETP.GE.U32.AND P6, PT, R92, 0x7fffffad, PT ;  /* 0x7fffffad5c00780c */ /* 0x000fe20003fc6070 */
[----:B------:R-:W-:-:S06]  /*f300*/  VIADD R92, R24, 0xffffffe4 ;  /* 0xffffffe4185c7836 */ /* 0x000fcc0000000000 */
[----:B---3--:R-:W-:-:S04]  /*f310*/  @!P4 LOP3.LUT R47, R47, R46, RZ, 0x3c, !PT ;  /* 0x0000002e2f2fc212 */ /* 0x008fc800078e3cff */
[----:B------:R-:W-:Y:S02]  /*f320*/  @!P4 LOP3.LUT R46, R47, R46, RZ, 0x3c, !PT ;  /* 0x0000002e2f2ec212 */ /* 0x000fe400078e3cff */
[----:B------:R-:W-:Y:S02]  /*f330*/  @!P6 LOP3.LUT R55, R55, R54, RZ, 0x3c, !PT ;  /* 0x000000363737e212 */ /* 0x000fe400078e3cff */
[----:B------:R-:W-:Y:S02]  /*f340*/  PRMT R45, RZ, 0x7610, R45 ;  /* 0x00007610ff2d7816 */ /* 0x000fe4000000002d */
[----:B------:R-:W-:Y:S01]  /*f350*/  ISETP.GE.U32.AND P0, PT, R92, 0x7fffffa5, PT ;  /* 0x7fffffa55c00780c */ /* 0x000fe20003f06070 */
[----:B------:R-:W-:Y:S01]  /*f360*/  VIADD R92, R24, 0xffffffdc ;  /* 0xffffffdc185c7836 */ /* 0x000fe20000000000 */
[----:B------:R-:W-:Y:S02]  /*f370*/  @!P4 LOP3.LUT R47, R47, R46, RZ, 0x3c, !PT ;  /* 0x0000002e2f2fc212 */ /* 0x000fe400078e3cff */
[----:B------:R-:W-:-:S02]  /*f380*/  @!P6 LOP3.LUT R54, R55, R54, RZ, 0x3c, !PT ;  /* 0x000000363736e212 */ /* 0x000fc400078e3cff */
[----:B------:R-:W-:Y:S01]  /*f390*/  PRMT R44, RZ, 0x7610, R44 ;  /* 0x00007610ff2c7816 */ /* 0x000fe2000000002c */
[----:B------:R1:W3:Y:S01]  /*f3a0*/  @!P4 LDG.E.U8 R45, desc[UR22][R46.64] ;  /* 0x000000162e2dc981 */ /* 0x0002e2000c1e1100 */
[----:B------:R-:W-:Y:S01]  /*f3b0*/  ISETP.GE.U32.AND P4, PT, R92, 0x7fffff9d, PT ;  /* 0x7fffff9d5c00780c */ /* 0x000fe20003f86070 */
[----:B------:R-:W-:Y:S01]  /*f3c0*/  VIADD R92, R24, 0xffffffd4 ;  /* 0xffffffd4185c7836 */ /* 0x000fe20000000000 */
[----:B------:R-:W-:-:S05]  /*f3d0*/  @!P6 LOP3.LUT R55, R55, R54, RZ, 0x3c, !PT ;  /* 0x000000363737e212 */ /* 0x000fca00078e3cff */
[----:B------:R-:W3:Y:S04]  /*f3e0*/  @!P6 LDG.E.U8 R44, desc[UR22][R54.64] ;  /* 0x00000016362ce981 */ /* 0x000ee8000c1e1100 */
[----:B------:R-:W1:Y:S04]  /*f3f0*/  LDL R46, [R1+0xa9c] ;  /* 0x000a9c00012e7983 */ /* 0x000e680000100800 */
[----:B------:R-:W1:Y:S01]  /*f400*/  LDL R47, [R1+0xaa0] ;  /* 0x000aa000012f7983 */ /* 0x000e620000100800 */
[----:B------:R-:W-:Y:S02]  /*f410*/  ISETP.GE.U32.AND P6, PT, R92, 0x7fffff95, PT ;  /* 0x7fffff955c00780c */ /* 0x000fe40003fc6070 */
[----:B------:R-:W-:Y:S01]  /*f420*/  PRMT R38, RZ, 0x7610, R38 ;  /* 0x00007610ff267816 */ /* 0x000fe20000000026 */
[----:B------:R-:W3:Y:S01]  /*f430*/  LDL.LU.64 R54, [R1+0x1150] ;  /* 0x0011500001367983 */ /* 0x000ee20000300a00 */
[----:B------:R-:W-:-:S02]  /*f440*/  PRMT R39, RZ, 0x7610, R39 ;  /* 0x00007610ff277816 */ /* 0x000fc40000000027 */
        /* <DEDUP_REMOVED lines=10> */
[----:B------:R-:W-:Y:S01]  /*f4f0*/  PRMT R43, RZ, 0x7610, R43 ;  /* 0x00007610ff2b7816 */ /* 0x000fe2000000002b */
[----:B------:R-:W-:Y:S01]  /*f500*/  VIADD R92, R24, 0xffffffcc ;  /* 0xffffffcc185c7836 */ /* 0x000fe20000000000 */
[----:B------:R-:W-:-:S05]  /*f510*/  @!P0 LOP3.LUT R53, R53, R52, RZ, 0x3c, !PT ;  /* 0x0000003435358212 */ /* 0x000fca00078e3cff */
[----:B------:R-:W2:Y:S01]  /*f520*/  @!P0 LDG.E.U8 R43, desc[UR22][R52.64] ;  /* 0x00000016342b8981 */ /* 0x000ea2000c1e1100 */
[----:B------:R-:W-:Y:S02]  /*f530*/  ISETP.GE.U32.AND P0, PT, R92, 0x7fffff8d, PT ;  /* 0x7fffff8d5c00780c */ /* 0x000fe40003f06070 */
[----:B------:R-:W-:-:S11]  /*f540*/  PRMT R42, RZ, 0x7610, R42 ;  /* 0x00007610ff2a7816 */ /* 0x000fd6000000002a */
[----:B-1----:R-:W-:-:S04]  /*f550*/  @!P0 LOP3.LUT R47, R47, R46, RZ, 0x3c, !PT ;  /* 0x0000002e2f2f8212 */ /* 0x002fc800078e3cff */
[C---:B------:R-:W-:Y:S01]  /*f560*/  @!P0 LOP3.LUT R46, R47.reuse, R46, RZ, 0x3c, !PT ;  /* 0x0000002e2f2e8212 */ /* 0x040fe200078e3cff */
[----:B---3--:R1:W-:Y:S03]  /*f570*/  STL [R1+0x728], R44 ;  /* 0x0007282c01007387 */ /* 0x0083e60000100800 */
[----:B------:R-:W-:-:S05]  /*f580*/  @!P0 LOP3.LUT R47, R47, R46, RZ, 0x3c, !PT ;  /* 0x0000002e2f2f8212 */ /* 0x000fca00078e3cff */
[----:B------:R-:W3:Y:S04]  /*f590*/  @!P0 LDG.E.U8 R42, desc[UR22][R46.64] ;  /* 0x000000162e2a8981 */ /* 0x000ee8000c1e1100 */
[----:B-1----:R-:W3:Y:S04]  /*f5a0*/  LDL R44, [R1+0xadc] ;  /* 0x000adc00012c7983 */ /* 0x002ee80000100800 */
[----:B------:R1:W-:Y:S04]  /*f5b0*/  STL [R1+0x72c], R45 ;  /* 0x00072c2d01007387 */ /* 0x0003e80000100800 */
[----:B-1----:R-:W3:Y:S04]  /*f5c0*/  LDL R45, [R1+0xae0] ;  /* 0x000ae000012d7983 */ /* 0x002ee80000100800 */
[----:B------:R-:W3:Y:S04]  /*f5d0*/  LDL.LU.64 R52, [R1+0x1148] ;  /* 0x0011480001347983 */ /* 0x000ee80000300a00 */
[----:B------:R-:W3:Y:S04]  /*f5e0*/  LDL R48, [R1+0x11c] ;  /* 0x00011c0001307983 */ /* 0x000ee80000100800 */
[----:B------:R-:W3:Y:S04]  /*f5f0*/  LDL R49, [R1+0x120] ;  /* 0x0001200001317983 */ /* 0x000ee80000100800 */
[----:B------:R-:W3:Y:S04]  /*f600*/  LDL.LU.64 R50, [R1+0x1140] ;  /* 0x0011400001327983 */ /* 0x000ee80000300a00 */
        /* <DEDUP_REMOVED lines=9> */
[----:B------:R1:W-:Y:S04]  /*f6a0*/  STL [R1+0x724], R43 ;  /* 0x0007242b01007387 */ /* 0x0003e80000100800 */
[----:B------:R-:W-:Y:S01]  /*f6b0*/  ISETP.GE.U32.AND P6, PT, R92, 0x7fffffbc, PT ;  /* 0x7fffffbc5c00780c */ /* 0x000fe20003fc6070 */
[----:B------:R-:W-:Y:S01]  /*f6c0*/  VIADD R92, R24, 0xfffffff3 ;  /* 0xfffffff3185c7836 */ /* 0x000fe20000000000 */
[----:B------:R-:W-:-:S04]  /*f6d0*/  PRMT R35, RZ, 0x7610, R35 ;  /* 0x00007610ff237816 */ /* 0x000fc80000000023 */
[----:B------:R-:W-:Y:S01]  /*f6e0*/  ISETP.GE.U32.AND P0, PT, R92, 0x7fffffb4, PT ;  /* 0x7fffffb45c00780c */ /* 0x000fe20003f06070 */
[----:B------:R-:W-:Y:S01]  /*f6f0*/  VIADD R92, R24, 0xffffffeb ;  /* 0xffffffeb185c7836 */ /* 0x000fe20000000000 */
[----:B---3--:R3:W-:Y:S01]  /*f700*/  STL [R1+0x708], R42 ;  /* 0x0007082a01007387 */ /* 0x0087e20000100800 */
[----:B-1----:R-:W-:Y:S01]  /*f710*/  @!P4 IMAD.MOV.U32 R43, RZ, RZ, R44 ;  /* 0x000000ffff2bc224 */ /* 0x002fe200078e002c */
[----:B------:R-:W-:Y:S02]  /*f720*/  PRMT R34, RZ, 0x7610, R34 ;  /* 0x00007610ff227816 */ /* 0x000fe40000000022 */
[----:B------:R-:W2:Y:S01]  /*f730*/  LDL R44, [R1+0x9e4] ;  /* 0x0009e400012c7983 */ /* 0x000ea20000100800 */
[----:B---3--:R-:W-:Y:S01]  /*f740*/  @!P4 IMAD.MOV.U32 R42, RZ, RZ, R45 ;  /* 0x000000ffff2ac224 */ /* 0x008fe200078e002d */
[----:B------:R-:W-:Y:S02]  /*f750*/  PRMT R36, RZ, 0x7610, R36 ;  /* 0x00007610ff247816 */ /* 0x000fe40000000024 */
[----:B------:R-:W3:Y:S04]  /*f760*/  LDL R45, [R1+0x9e8] ;  /* 0x0009e800012d7983 */ /* 0x000ee80000100800 */
[----:B------:R1:W3:Y:S01]  /*f770*/  @!P4 LDG.E.U8 R35, desc[UR22][R42.64] ;  /* 0x000000162a23c981 */ /* 0x0002e2000c1e1100 */
[----:B------:R-:W-:-:S02]  /*f780*/  ISETP.GE.U32.AND P4, PT, R92, 0x7fffffac, PT ;  /* 0x7fffffac5c00780c */ /* 0x000fc40003f86070 */
[----:B------:R-:W-:-:S04]  /*f790*/  @!P6 LOP3.LUT R49, R49, R48, RZ, 0x3c, !PT ;  /* 0x000000303131e212 */ /* 0x000fc800078e3cff */
[C---:B------:R-:W-:Y:S01]  /*f7a0*/  @!P6 LOP3.LUT R48, R49.reuse, R48, RZ, 0x3c, !PT ;  /* 0x000000303130e212 */ /* 0x040fe200078e3cff */
[----:B------:R-:W1:Y:S03]  /*f7b0*/  LDL R42, [R1+0xa24] ;  /* 0x000a2400012a7983 */ /* 0x000e660000100800 */
[----:B------:R-:W-:Y:S01]  /*f7c0*/  @!P6 LOP3.LUT R49, R49, R48, RZ, 0x3c, !PT ;  /* 0x000000303131e212 */ /* 0x000fe200078e3cff */
[----:B------:R-:W1:Y:S01]  /*f7d0*/  LDL R43, [R1+0xa28] ;  /* 0x000a2800012b7983 */ /* 0x000e620000100800 */
[----:B------:R-:W-:-:S03]  /*f7e0*/  PRMT R37, RZ, 0x7610, R37 ;  /* 0x00007610ff257816 */ /* 0x000fc60000000025 */
[----:B------:R-:W3:Y:S01]  /*f7f0*/  @!P6 LDG.E.U8 R34, desc[UR22][R48.64] ;  /* 0x000000163022e981 */ /* 0x000ee2000c1e1100 */
[----:B----4-:R-:W-:Y:S01]  /*f800*/  @!P0 LOP3.LUT R39, R39, R38, RZ, 0x3c, !PT ;  /* 0x0000002627278212 */ /* 0x010fe200078e3cff */
[----:B------:R-:W-:Y:S01]  /*f810*/  VIADD R92, R24, 0xffffffe3 ;  /* 0xffffffe3185c7836 */ /* 0x000fe20000000000 */
[----:B--2---:R-:W-:Y:S01]  /*f820*/  @!P4 LOP3.LUT R47, R47, R46, RZ, 0x3c, !PT ;  /* 0x0000002e2f2fc212 */ /* 0x004fe200078e3cff */
[----:B------:R-:W2:Y:S01]  /*f830*/  LDL.LU.64 R48, [R1+0x1138] ;  /* 0x0011380001307983 */ /* 0x000ea20000300a00 */
[----:B------:R-:W-:Y:S02]  /*f840*/  @!P0 LOP3.LUT R38, R39, R38, RZ, 0x3c, !PT ;  /* 0x0000002627268212 */ /* 0x000fe400078e3cff */
[----:B------:R-:W-:Y:S02]  /*f850*/  @!P4 LOP3.LUT R46, R47, R46, RZ, 0x3c, !PT ;  /* 0x0000002e2f2ec212 */ /* 0x000fe400078e3cff */
[----:B------:R-:W-:Y:S02]  /*f860*/  @!P0 LOP3.LUT R39, R39, R38, RZ, 0x3c, !PT ;  /* 0x0000002627278212 */ /* 0x000fe400078e3cff */
[----:B------:R-:W-:-:S03]  /*f870*/  @!P4 LOP3.LUT R47, R47, R46, RZ, 0x3c, !PT ;  /* 0x0000002e2f2fc212 */ /* 0x000fc600078e3cff */
[----:B------:R-:W4:Y:S04]  /*f880*/  @!P0 LDG.E.U8 R37, desc[UR22][R38.64] ;  /* 0x0000001626258981 */ /* 0x000f28000c1e1100 */
[----:B------:R-:W2:Y:S01]  /*f890*/  @!P4 LDG.E.U8 R36, desc[UR22][R46.64] ;  /* 0x000000162e24c981 */ /* 0x000ea2000c1e1100 */
[----:B------:R-:W-:Y:S01]  /*f8a0*/  ISETP.GE.U32.AND P6, PT, R92, 0x7fffffa4, PT ;  /* 0x7fffffa45c00780c */ /* 0x000fe20003fc6070 */
[----:B------:R-:W-:-:S05]  /*f8b0*/  VIADD R92, R24, 0xffffffdb ;  /* 0xffffffdb185c7836 */ /* 0x000fca0000000000 */
[----:B------:R-:W-:Y:S02]  /*f8c0*/  ISETP.GE.U32.AND P0, PT, R92, 0x7fffff9c, PT ;  /* 0x7fffff9c5c00780c */ /* 0x000fe40003f06070 */
[----:B------:R-:W-:Y:S02]  /*f8d0*/  PRMT R40, RZ, 0x7610, R40 ;  /* 0x00007610ff287816 */ /* 0x000fe40000000028 */
[----:B------:R-:W-:-:S03]  /*f8e0*/  PRMT R41, RZ, 0x7610, R41 ;  /* 0x00007610ff297816 */ /* 0x000fc60000000029 */
[----:B---3--:R-:W-:-:S04]  /*f8f0*/  @!P6 LOP3.LUT R45, R45, R44, RZ, 0x3c, !PT ;  /* 0x0000002c2d2de212 */ /* 0x008fc800078e3cff */
[----:B------:R-:W-:-:S04]  /*f900*/  @!P6 LOP3.LUT R44, R45, R44, RZ, 0x3c, !PT ;  /* 0x0000002c2d2ce212 */ /* 0x000fc800078e3cff */
[----:B------:R-:W-:-:S05]  /*f910*/  @!P6 LOP3.LUT R45, R45, R44, RZ, 0x3c, !PT ;  /* 0x0000002c2d2de212 */ /* 0x000fca00078e3cff */
[----:B------:R-:W3:Y:S01]  /*f920*/  @!P6 LDG.E.U8 R41, desc[UR22][R44.64] ;  /* 0x000000162c29e981 */ /* 0x000ee2000c1e1100 */
[----:B-1----:R-:W-:-:S03]  /*f930*/  @!P0 LOP3.LUT R43, R43, R42, RZ, 0x3c, !PT ;  /* 0x0000002a2b2b8212 */ /* 0x002fc600078e3cff */
[----:B------:R1:W-:Y:S01]  /*f940*/  STL [R1+0x6f0], R34 ;  /* 0x0006f02201007387 */ /* 0x0003e20000100800 */
[----:B------:R-:W-:-:S04]  /*f950*/  @!P0 LOP3.LUT R42, R43, R42, RZ, 0x3c, !PT ;  /* 0x0000002a2b2a8212 */ /* 0x000fc800078e3cff */
[----:B------:R-:W-:Y:S01]  /*f960*/  @!P0 LOP3.LUT R43, R43, R42, RZ, 0x3c, !PT ;  /* 0x0000002a2b2b8212 */ /* 0x000fe200078e3cff */
[----:B-1----:R-:W3:Y:S04]  /*f970*/  LDL R34, [R1+0xa64] ;  /* 0x000a640001227983 */ /* 0x002ee80000100800 */
[----:B------:R1:W-:Y:S04]  /*f980*/  STL [R1+0x704], R35 ;  /* 0x0007042301007387 */ /* 0x0003e80000100800 */
[----:B------:R-:W3:Y:S04]  /*f990*/  LDL R38, [R1+0xaa4] ;  /* 0x000aa40001267983 */ /* 0x000ee80000100800 */
[----:B------:R-:W3:Y:S04]  /*f9a0*/  LDL R39, [R1+0xaa8] ;  /* 0x000aa80001277983 */ /* 0x000ee80000100800 */
[----:B-1----:R-:W3:Y:S04]  /*f9b0*/  LDL R35, [R1+0xa68] ;  /* 0x000a680001237983 */ /* 0x002ee80000100800 */
[----:B------:R-:W3:Y:S04]  /*f9c0*/  LDL.LU.64 R46, [R1+0x1130] ;  /* 0x00113000012e7983 */ /* 0x000ee80000300a00 */
[----:B------:R-:W3:Y:S04]  /*f9d0*/  @!P0 LDG.E.U8 R40, desc[UR22][R42.64] ;  /* 0x000000162a288981 */ /* 0x000ee8000c1e1100 */
[----:B--2---:R1:W-:Y:S04]  /*f9e0*/  STL [R1+0x6e8], R36 ;  /* 0x0006e82401007387 */ /* 0x0043e80000100800 */
[----:B-1----:R-:W2:Y:S04]  /*f9f0*/  LDL R36, [R1+0xae4] ;  /* 0x000ae40001247983 */ /* 0x002ea80000100800 */
[----:B----4-:R1:W-:Y:S04]  /*fa00*/  STL [R1+0x6ec], R37 ;  /* 0x0006ec2501007387 */ /* 0x0103e80000100800 */
[----:B-1----:R-:W2:Y:S01]  /*fa10*/  LDL R37, [R1+0xae8] ;  /* 0x000ae80001257983 */ /* 0x002ea20000100800 */
[----:B------:R-:W-:-:S03]  /*fa20*/  VIADD R92, R24, 0xffffffd3 ;  /* 0xffffffd3185c7836 */ /* 0x000fc60000000000 */
[----:B------:R-:W4:Y:S02]  /*fa30*/  LDL.LU.64 R44, [R1+0x1128] ;  /* 0x00112800012c7983 */ /* 0x000f240000300a00 */
[----:B------:R-:W-:Y:S01]  /*fa40*/  ISETP.GE.U32.AND P4, PT, R92, 0x7fffff94, PT ;  /* 0x7fffff945c00780c */ /* 0x000fe20003f86070 */
[----:B------:R-:W-:Y:S01]  /*fa50*/  VIADD R92, R24, 0xffffffcb ;  /* 0xffffffcb185c7836 */ /* 0x000fe20000000000 */
[----:B------:R-:W4:Y:S04]  /*fa60*/  LDL.LU.64 R42, [R1+0x1120] ;  /* 0x00112000012a7983 */ /* 0x000f280000300a00 */
[----:B------:R-:W-:Y:S01]  /*fa70*/  ISETP.GE.U32.AND P6, PT, R92, 0x7fffff8c, PT ;  /* 0x7fffff8c5c00780c */ /* 0x000fe20003fc6070 */
[----:B------:R-:W-:-:S05]  /*fa80*/  VIADD R92, R24, 0xffffffc3 ;  /* 0xffffffc3185c7836 */ /* 0x000fca0000000000 */
[----:B------:R-:W-:Y:S02]  /*fa90*/  ISETP.GE.U32.AND P0, PT, R92, 0x7fffff84, PT ;  /* 0x7fffff845c00780c */ /* 0x000fe40003f06070 */
[----:B------:R-:W-:Y:S02]  /*faa0*/  PRMT R29, RZ, 0x7610, R29 ;  /* 0x00007610ff1d7816 */ /* 0x000fe4000000001d */
[----:B------:R-:W-:Y:S02]  /*fab0*/  PRMT R31, RZ, 0x7610, R31 ;  /* 0x00007610ff1f7816 */ /* 0x000fe4000000001f */
[----:B------:R-:W-:Y:S02]  /*fac0*/  PRMT R28, RZ, 0x7610, R28 ;  /* 0x00007610ff1c7816 */ /* 0x000fe4000000001c */
[----:B---3--:R-:W-:Y:S02]  /*fad0*/  @!P6 LOP3.LUT R39, R39, R38, RZ, 0x3c, !PT ;  /* 0x000000262727e212 */ /* 0x008fe400078e3cff */
[----:B------:R-:W-:-:S02]  /*fae0*/  @!P4 LOP3.LUT R35, R35, R34, RZ, 0x3c, !PT ;  /* 0x000000222323c212 */ /* 0x000fc400078e3cff */
[----:B------:R-:W-:Y:S02]  /*faf0*/  @!P6 LOP3.LUT R38, R39, R38, RZ, 0x3c, !PT ;  /* 0x000000262726e212 */ /* 0x000fe400078e3cff */
[----:B------:R-:W-:Y:S01]  /*fb00*/  @!P4 LOP3.LUT R34, R35, R34, RZ, 0x3c, !PT ;  /* 0x000000222322c212 */ /* 0x000fe200078e3cff */
[----:B------:R1:W-:Y:S01]  /*fb10*/  STL [R1+0x6d0], R40 ;  /* 0x0006d02801007387 */ /* 0x0003e20000100800 */
[----:B------:R-:W-:Y:S02]  /*fb20*/  @!P6 LOP3.LUT R39, R39, R38, RZ, 0x3c, !PT ;  /* 0x000000262727e212 */ /* 0x000fe400078e3cff */
[----:B------:R-:W-:-:S03]  /*fb30*/  @!P4 LOP3.LUT R35, R35, R34, RZ, 0x3c, !PT ;  /* 0x000000222323c212 */ /* 0x000fc600078e3cff */
[----:B------:R3:W3:Y:S04]  /*fb40*/  @!P6 LDG.E.U8 R29, desc[UR22][R38.64] ;  /* 0x00000016261de981 */ /* 0x0006e8000c1e1100 */
[----:B-1----:R-:W3:Y:S04]  /*fb50*/  LDL R40, [R1+0x124] ;  /* 0x0001240001287983 */ /* 0x002ee80000100800 */
[----:B------:R1:W-:Y:S04]  /*fb60*/  STL [R1+0x6e4], R41 ;  /* 0x0006e42901007387 */ /* 0x0003e80000100800 */
[----:B------:R-:W3:Y:S04]  /*fb70*/  LDL R38, [R1+0x9ac] ;  /* 0x0009ac0001267983 */ /* 0x000ee80000100800 */
[----:B------:R-:W3:Y:S04]  /*fb80*/  LDL R39, [R1+0x9b0] ;  /* 0x0009b00001277983 */ /* 0x000ee80000100800 */
[----:B-1----:R-:W3:Y:S04]  /*fb90*/  LDL R41, [R1+0x128] ;  /* 0x0001280001297983 */ /* 0x002ee80000100800 */
[----:B------:R1:W4:Y:S04]  /*fba0*/  @!P4 LDG.E.U8 R31, desc[UR22][R34.64] ;  /* 0x00000016221fc981 */ /* 0x000328000c1e1100 */
[----:B------:R-:W1:Y:S04]  /*fbb0*/  LDL R34, [R1+0x164] ;  /* 0x0001640001227983 */ /* 0x000e680000100800 */
[----:B------:R-:W1:Y:S01]  /*fbc0*/  LDL R35, [R1+0x168] ;  /* 0x0001680001237983 */ /* 0x000e620000100800 */
[----:B--2---:R-:W-:-:S04]  /*fbd0*/  @!P0 LOP3.LUT R37, R37, R36, RZ, 0x3c, !PT ;  /* 0x0000002425258212 */ /* 0x004fc800078e3cff */
[----:B------:R-:W-:-:S04]  /*fbe0*/  @!P0 LOP3.LUT R36, R37, R36, RZ, 0x3c, !PT ;  /* 0x0000002425248212 */ /* 0x000fc800078e3cff */
[----:B------:R-:W-:-:S05]  /*fbf0*/  @!P0 LOP3.LUT R37, R37, R36, RZ, 0x3c, !PT ;  /* 0x0000002425258212 */ /* 0x000fca00078e3cff */
[----:B------:R-:W2:Y:S01]  /*fc00*/  @!P0 LDG.E.U8 R28, desc[UR22][R36.64] ;  /* 0x00000016241c8981 */ /* 0x000ea2000c1e1100 */
[----:B------:R-:W-:-:S05]  /*fc10*/  VIADD R92, R24, 0xfffffffa ;  /* 0xfffffffa185c7836 */ /* 0x000fca0000000000 */
[----:B------:R-:W-:Y:S01]  /*fc20*/  ISETP.GE.U32.AND P4, PT, R92, 0x7fffffbb, PT ;  /* 0x7fffffbb5c00780c */ /* 0x000fe20003f86070 */
[----:B------:R-:W-:Y:S01]  /*fc30*/  VIADD R92, R24, 0xfffffff2 ;  /* 0xfffffff2185c7836 */ /* 0x000fe20000000000 */
[----:B------:R-:W-:Y:S01]  /*fc40*/  PRMT R27, RZ, 0x7610, R27 ;  /* 0x00007610ff1b7816 */ /* 0x000fe2000000001b */
[----:B------:R-:W4:Y:S03]  /*fc50*/  LDL R36, [R1+0x9ec] ;  /* 0x0009ec0001247983 */ /* 0x000f260000100800 */
[----:B------:R-:W-:Y:S01]  /*fc60*/  ISETP.GE.U32.AND P6, PT, R92, 0x7fffffb3, PT ;  /* 0x7fffffb35c00780c */ /* 0x000fe20003fc6070 */
[----:B------:R-:W-:Y:S01]  /*fc70*/  VIADD R92, R24, 0xffffffea ;  /* 0xffffffea185c7836 */ /* 0x000fe20000000000 */
[----:B------:R-:W4:Y:S04]  /*fc80*/  LDL R37, [R1+0x9f0] ;  /* 0x0009f00001257983 */ /* 0x000f280000100800 */
[----:B------:R-:W-:-:S02]  /*fc90*/  ISETP.GE.U32.AND P0, PT, R92, 0x7fffffab, PT ;  /* 0x7fffffab5c00780c */ /* 0x000fc40003f06070 */
[----:B------:R-:W-:Y:S02]  /*fca0*/  PRMT R32, RZ, 0x7610, R32 ;  /* 0x00007610ff207816 */ /* 0x000fe40000000020 */
[----:B------:R-:W-:Y:S02]  /*fcb0*/  PRMT R33, RZ, 0x7610, R33 ;  /* 0x00007610ff217816 */ /* 0x000fe40000000021 */
[----:B---3--:R-:W-:-:S07]  /*fcc0*/  @!P4 LOP3.LUT R41, R41, R40, RZ, 0x3c, !PT ;  /* 0x000000282929c212 */ /* 0x008fce00078e3cff */
[----:B------:R-:W-:Y:S02]  /*fcd0*/  @!P0 LOP3.LUT R39, R39, R38, RZ, 0x3c, !PT ;  /* 0x0000002627278212 */ /* 0x000fe400078e3cff */
[----:B------:R-:W-:Y:S02]  /*fce0*/  @!P4 LOP3.LUT R40, R41, R40, RZ, 0x3c, !PT ;  /* 0x000000282928c212 */ /* 0x000fe400078e3cff */
[----:B------:R-:W-:Y:S02]  /*fcf0*/  @!P0 LOP3.LUT R38, R39, R38, RZ, 0x3c, !PT ;  /* 0x0000002627268212 */ /* 0x000fe400078e3cff */
[----:B------:R-:W-:Y:S02]  /*fd00*/  @!P4 LOP3.LUT R41, R41, R40, RZ, 0x3c, !PT ;  /* 0x000000282929c212 */ /* 0x000fe400078e3cff */
[----:B------:R-:W-:-:S03]  /*fd10*/  @!P0 LOP3.LUT R39, R39, R38, RZ, 0x3c, !PT ;  /* 0x0000002627278212 */ /* 0x000fc600078e3cff */
[----:B------:R-:W3:Y:S04]  /*fd20*/  @!P4 LDG.E.U8 R27, desc[UR22][R40.64] ;  /* 0x00000016281bc981 */ /* 0x000ee8000c1e1100 */
[----:B------:R-:W4:Y:S01]  /*fd30*/  @!P0 LDG.E.U8 R32, desc[UR22][R38.64] ;  /* 0x0000001626208981 */ /* 0x000f22000c1e1100 */
[----:B-1----:R-:W-:-:S04]  /*fd40*/  @!P6 LOP3.LUT R35, R35, R34, RZ, 0x3c, !PT ;  /* 0x000000222323e212 */ /* 0x002fc800078e3cff */
[----:B------:R-:W-:-:S04]  /*fd50*/  @!P6 LOP3.LUT R34, R35, R34, RZ, 0x3c, !PT ;  /* 0x000000222322e212 */ /* 0x000fc800078e3cff */
[----:B------:R-:W-:-:S05]  /*fd60*/  @!P6 LOP3.LUT R35, R35, R34, RZ, 0x3c, !PT ;  /* 0x000000222323e212 */ /* 0x000fca00078e3cff */
[----:B------:R-:W4:Y:S04]  /*fd70*/  @!P6 LDG.E.U8 R33, desc[UR22][R34.64] ;  /* 0x000000162221e981 */ /* 0x000f28000c1e1100 */
[----:B--2---:R1:W-:Y:S04]  /*fd80*/  STL [R1+0x6c4], R28 ;  /* 0x0006c41c01007387 */ /* 0x0043e80000100800 */
[----:B-1----:R-:W2:Y:S04]  /*fd90*/  LDL R28, [R1+0xa2c] ;  /* 0x000a2c00011c7983 */ /* 0x002ea80000100800 */
[----:B------:R1:W-:Y:S04]  /*fda0*/  STL [R1+0x6c8], R29 ;  /* 0x0006c81d01007387 */ /* 0x0003e80000100800 */
[----:B-1----:R-:W2:Y:S01]  /*fdb0*/  LDL R29, [R1+0xa30] ;  /* 0x000a3000011d7983 */ /* 0x002ea20000100800 */
[----:B------:R-:W-:-:S03]  /*fdc0*/  VIADD R92, R24, 0xffffffe2 ;  /* 0xffffffe2185c7836 */ /* 0x000fc60000000000 */
[----:B------:R-:W2:Y:S02]  /*fdd0*/  LDL.LU.64 R40, [R1+0x1118] ;  /* 0x0011180001287983 */ /* 0x000ea40000300a00 */
[----:B------:R-:W-:Y:S01]  /*fde0*/  ISETP.GE.U32.AND P4, PT, R92, 0x7fffffa3, PT ;  /* 0x7fffffa35c00780c */ /* 0x000fe20003f86070 */
[----:B------:R-:W-:-:S05]  /*fdf0*/  VIADD R92, R24, 0xffffffda ;  /* 0xffffffda185c7836 */ /* 0x000fca0000000000 */
[----:B------:R-:W-:Y:S02]  /*fe00*/  ISETP.GE.U32.AND P6, PT, R92, 0x7fffff9b, PT ;  /* 0x7fffff9b5c00780c */ /* 0x000fe40003fc6070 */
[----:B------:R-:W-:Y:S01]  /*fe10*/  PRMT R26, RZ, 0x7610, R26 ;  /* 0x00007610ff1a7816 */ /* 0x000fe2000000001a */
[----:B---3--:R1:W-:Y:S04]  /*fe20*/  STL [R1+0x6b0], R27 ;  /* 0x0006b01b01007387 */ /* 0x0083e80000100800 */
[----:B-1----:R-:W3:Y:S04]  /*fe30*/  LDL R27, [R1+0xa6c] ;  /* 0x000a6c00011b7983 */ /* 0x002ee80000100800 */
[----:B----4-:R1:W-:Y:S04]  /*fe40*/  STL [R1+0x6cc], R31 ;  /* 0x0006cc1f01007387 */ /* 0x0103e80000100800 */
[----:B------:R-:W4:Y:S04]  /*fe50*/  LDL R34, [R1+0xaac] ;  /* 0x000aac0001227983 */ /* 0x000f280000100800 */
[----:B------:R-:W4:Y:S04]  /*fe60*/  LDL R35, [R1+0xab0] ;  /* 0x000ab00001237983 */ /* 0x000f280000100800 */
[----:B-1----:R-:W3:Y:S04]  /*fe70*/  LDL R31, [R1+0xa70] ;  /* 0x000a7000011f7983 */ /* 0x002ee80000100800 */
[----:B------:R-:W3:Y:S04]  /*fe80*/  LDL.LU.64 R38, [R1+0x1110] ;  /* 0x0011100001267983 */ /* 0x000ee80000300a00 */
[----:B------:R1:W-:Y:S04]  /*fe90*/  STL [R1+0x6a8], R32 ;  /* 0x0006a82001007387 */ /* 0x0003e80000100800 */
[----:B-1----:R-:W3:Y:S04]  /*fea0*/  LDL R32, [R1+0xaec] ;  /* 0x000aec0001207983 */ /* 0x002ee80000100800 */
[----:B------:R1:W-:Y:S04]  /*feb0*/  STL [R1+0x6ac], R33 ;  /* 0x0006ac2101007387 */ /* 0x0003e80000100800 */
[----:B-1----:R-:W3:Y:S01]  /*fec0*/  LDL R33, [R1+0xaf0] ;  /* 0x000af00001217983 */ /* 0x002ee20000100800 */
[----:B--2---:R-:W-:-:S04]  /*fed0*/  @!P6 LOP3.LUT R29, R29, R28, RZ, 0x3c, !PT ;  /* 0x0000001c1d1de212 */ /* 0x004fc800078e3cff */
[----:B------:R-:W-:-:S04]  /*fee0*/  @!P6 LOP3.LUT R28, R29, R28, RZ, 0x3c, !PT ;  /* 0x0000001c1d1ce212 */ /* 0x000fc800078e3cff */
[----:B------:R-:W-:-:S05]  /*fef0*/  @!P6 LOP3.LUT R29, R29, R28, RZ, 0x3c, !PT ;  /* 0x0000001c1d1de212 */ /* 0x000fca00078e3cff */
[----:B------:R-:W2:Y:S01]  /*ff00*/  @!P6 LDG.E.U8 R26, desc[UR22][R28.64] ;  /* 0x000000161c1ae981 */ /* 0x000ea2000c1e1100 */
[----:B------:R-:W-:Y:S01]  /*ff10*/  @!P4 LOP3.LUT R37, R37, R36, RZ, 0x3c, !PT ;  /* 0x000000242525c212 */ /* 0x000fe200078e3cff */
[----:B------:R-:W-:-:S03]  /*ff20*/  VIADD R92, R24, 0xffffffd2 ;  /* 0xffffffd2185c7836 */ /* 0x000fc60000000000 */
[C---:B------:R-:W-:Y:S02]  /*ff30*/  @!P4 LOP3.LUT R36, R37.reuse, R36, RZ, 0x3c, !PT ;  /* 0x000000242524c212 */ /* 0x040fe400078e3cff */
[----:B------:R-:W-:Y:S02]  /*ff40*/  PRMT R93, RZ, 0x7610, R93 ;  /* 0x00007610ff5d7816 */ /* 0x000fe4000000005d */
[----:B------:R-:W-:Y:S01]  /*ff50*/  ISETP.GE.U32.AND P0, PT, R92, 0x7fffff93, PT ;  /* 0x7fffff935c00780c */ /* 0x000fe20003f06070 */
[----:B------:R-:W-:Y:S01]  /*ff60*/  VIADD R92, R24, 0xffffffca ;  /* 0xffffffca185c7836 */ /* 0x000fe20000000000 */
[----:B------:R-:W-:-:S05]  /*ff70*/  @!P4 LOP3.LUT R37, R37, R36, RZ, 0x3c, !PT ;  /* 0x000000242525c212 */ /* 0x000fca00078e3cff */
[----:B------:R-:W2:Y:S01]  /*ff80*/  @!P4 LDG.E.U8 R93, desc[UR22][R36.64] ;  /* 0x00000016245dc981 */ /* 0x000ea2000c1e1100 */
[----:B------:R-:W-:Y:S01]  /*ff90*/  ISETP.GE.U32.AND P4, PT, R92, 0x7fffff8b, PT ;  /* 0x7fffff8b5c00780c */ /* 0x000fe20003f86070 */
[----:B------:R-:W-:-:S05]  /*ffa0*/  VIADD R92, R24, 0xffffffc2 ;  /* 0xffffffc2185c7836 */ /* 0x000fca0000000000 */
[----:B------:R-:W-:Y:S02]  /*ffb0*/  ISETP.GE.U32.AND P6, PT, R92, 0x7fffff83, PT ;  /* 0x7fffff835c00780c */ /* 0x000fe40003fc6070 */
[----:B------:R-:W-:Y:S01]  /*ffc0*/  PRMT R23, RZ, 0x7610, R23 ;  /* 0x00007610ff177816 */ /* 0x000fe20000000017 */
[----:B------:R-:W2:Y:S01]  /*ffd0*/  LDL.LU.64 R36, [R1+0x1108] ;  /* 0x0011080001247983 */ /* 0x000ea20000300a00 */
[----:B------:R-:W-:-:S03]  /*ffe0*/  PRMT R25, RZ, 0x7610, R25 ;  /* 0x00007610ff197816 */ /* 0x000fc60000000019 */
[----:B------:R-:W2:Y:S04]  /*fff0*/  LDL R28, [R1+0x12c] ;  /* 0x00012c00011c7983 */ /* 0x000ea80000100800 */
[----:B------:R-:W2:Y:S01]  /*10000*/  LDL R29, [R1+0x130] ;  /* 0x00013000011d7983 */ /* 0x000ea20000100800 */
[----:B------:R-:W-:Y:S02]  /*10010*/  PRMT R30, RZ, 0x7610, R30 ;  /* 0x00007610ff1e7816 */ /* 0x000fe4000000001e */
[----:B----4-:R-:W-:-:S04]  /*10020*/  @!P4 LOP3.LUT R35, R35, R34, RZ, 0x3c, !PT ;  /* 0x000000222323c212 */ /* 0x010fc800078e3cff */
[----:B------:R-:W-:-:S04]  /*10030*/  @!P4 LOP3.LUT R34, R35, R34, RZ, 0x3c, !PT ;  /* 0x000000222322c212 */ /* 0x000fc800078e3cff */
[----:B------:R-:W-:-:S05]  /*10040*/  @!P4 LOP3.LUT R35, R35, R34, RZ, 0x3c, !PT ;  /* 0x000000222323c212 */ /* 0x000fca00078e3cff */
[----:B------:R-:W4:Y:S01]  /*10050*/  @!P4 LDG.E.U8 R23, desc[UR22][R34.64] ;  /* 0x000000162217c981 */ /* 0x000f22000c1e1100 */
[----:B---3--:R-:W-:-:S04]  /*10060*/  @!P6 LOP3.LUT R33, R33, R32, RZ, 0x3c, !PT ;  /* 0x000000202121e212 */ /* 0x008fc800078e3cff */
[----:B------:R-:W-:-:S04]  /*10070*/  @!P6 LOP3.LUT R32, R33, R32, RZ, 0x3c, !PT ;  /* 0x000000202120e212 */ /* 0x000fc800078e3cff */
[----:B------:R-:W-:-:S05]  /*10080*/  @!P6 LOP3.LUT R33, R33, R32, RZ, 0x3c, !PT ;  /* 0x000000202121e212 */ /* 0x000fca00078e3cff */
[----:B------:R-:W3:Y:S04]  /*10090*/  @!P6 LDG.E.U8 R30, desc[UR22][R32.64] ;  /* 0x00000016201ee981 */ /* 0x000ee8000c1e1100 */
[----:B--2---:R1:W-:Y:S02]  /*100a0*/  STL [R1+0x690], R26 ;  /* 0x0006901a01007387 */ /* 0x0043e40000100800 */
[----:B-1----:R-:W-:-:S05]  /*100b0*/  @!P0 IMAD.MOV.U32 R26, RZ, RZ, R31 ;  /* 0x000000ffff1a8224 */ /* 0x002fca00078e001f */
[----:B------:R-:W2:Y:S04]  /*100c0*/  @!P0 LDG.E.U8 R25, desc[UR22][R26.64] ;  /* 0x000000161a198981 */ /* 0x000ea8000c1e1100 */
[----:B------:R-:W3:Y:S04]  /*100d0*/  LDL R26, [R1+0x16c] ;  /* 0x00016c00011a7983 */ /* 0x000ee80000100800 */
[----:B------:R-:W3:Y:S04]  /*100e0*/  LDL R27, [R1+0x170] ;  /* 0x00017000011b7983 */ /* 0x000ee80000100800 */
[----:B------:R-:W3:Y:S04]  /*100f0*/  LDL.LU.64 R34, [R1+0x1100] ;  /* 0x0011000001227983 */ /* 0x000ee80000300a00 */
[----:B----4-:R1:W-:Y:S04]  /*10100*/  STL [R1+0x688], R23 ;  /* 0x0006881701007387 */ /* 0x0103e80000100800 */
[----:B-1----:R-:W4:Y:S04]  /*10110*/  LDL R23, [R1+0x9b4] ;  /* 0x0009b40001177983 */ /* 0x002f280000100800 */
[----:B--2---:R1:W-:Y:S04]  /*10120*/  STL [R1+0x68c], R25 ;  /* 0x00068c1901007387 */ /* 0x0043e80000100800 */
[----:B-1----:R-:W2:Y:S04]  /*10130*/  LDL R25, [R1+0x9b8] ;  /* 0x0009b80001197983 */ /* 0x002ea80000100800 */
[----:B------:R-:W-:Y:S04]  /*10140*/  STL [R1+0x6a4], R93 ;  /* 0x0006a45d01007387 */ /* 0x000fe80000100800 */
[----:B------:R-:W2:Y:S04]  /*10150*/  LDL R32, [R1+0x9f4] ;  /* 0x0009f40001207983 */ /* 0x000ea80000100800 */
[----:B------:R-:W2:Y:S04]  /*10160*/  LDL R33, [R1+0x9f8] ;  /* 0x0009f80001217983 */ /* 0x000ea80000100800 */
[----:B---3--:R1:W-:Y:S04]  /*10170*/  STL [R1+0x684], R30 ;  /* 0x0006841e01007387 */ /* 0x0083e80000100800 */
[----:B------:R-:W3:Y:S04]  /*10180*/  LDL R31, [R1+0xa38] ;  /* 0x000a3800011f7983 */ /* 0x000ee80000100800 */
[----:B-1----:R-:W3:Y:S01]  /*10190*/  LDL R30, [R1+0xa34] ;  /* 0x000a3400011e7983 */ /* 0x002ee20000100800 */
[----:B------:R-:W-:-:S05]  /*101a0*/  VIADD R92, R24, 0xfffffff9 ;  /* 0xfffffff9185c7836 */ /* 0x000fca0000000000 */
[----:B------:R-:W-:Y:S01]  /*101b0*/  ISETP.GE.U32.AND P0, PT, R92, 0x7fffffba, PT ;  /* 0x7fffffba5c00780c */ /* 0x000fe20003f06070 */
[----:B------:R-:W-:-:S05]  /*101c0*/  VIADD R92, R24, 0xfffffff1 ;  /* 0xfffffff1185c7836 */ /* 0x000fca0000000000 */
[----:B------:R-:W-:Y:S01]  /*101d0*/  ISETP.GE.U32.AND P4, PT, R92, 0x7fffffb2, PT ;  /* 0x7fffffb25c00780c */ /* 0x000fe20003f86070 */
[----:B------:R-:W-:-:S06]  /*101e0*/  VIADD R92, R24, 0xffffffe9 ;  /* 0xffffffe9185c7836 */ /* 0x000fcc0000000000 */
[----:B------:R-:W-:-:S04]  /*101f0*/  @!P0 LOP3.LUT R29, R29, R28, RZ, 0x3c, !PT ;  /* 0x0000001c1d1d8212 */ /* 0x000fc800078e3cff */
        /* <DEDUP_REMOVED lines=8> */
[----:B------:R-:W4:Y:S01]  /*10280*/  @!P0 LDG.E.U8 R22, desc[UR22][R28.64] ;  /* 0x000000161c168981 */ /* 0x000f22000c1e1100 */
[----:B------:R-:W-:Y:S01]  /*10290*/  ISETP.GE.U32.AND P0, PT, R92, 0x7fffffa2, PT ;  /* 0x7fffffa25c00780c */ /* 0x000fe20003f06070 */
[----:B------:R-:W-:Y:S01]  /*102a0*/  VIADD R92, R24, 0xffffffd9 ;  /* 0xffffffd9185c7836 */ /* 0x000fe20000000000 */
[----:B------:R-:W-:-:S05]  /*102b0*/  @!P4 LOP3.LUT R27, R27, R26, RZ, 0x3c, !PT ;  /* 0x0000001a1b1bc212 */ /* 0x000fca00078e3cff */
[----:B------:R-:W4:Y:S01]  /*102c0*/  @!P4 LDG.E.U8 R21, desc[UR22][R26.64] ;  /* 0x000000161a15c981 */ /* 0x000f22000c1e1100 */
[----:B------:R-:W-:Y:S02]  /*102d0*/  ISETP.GE.U32.AND P4, PT, R92, 0x7fffff9a, PT ;  /* 0x7fffff9a5c00780c */ /* 0x000fe40003f86070 */
[----:B------:R-:W-:Y:S01]  /*102e0*/  PRMT R18, RZ, 0x7610, R18 ;  /* 0x00007610ff127816 */ /* 0x000fe20000000012 */
[----:B------:R-:W4:Y:S01]  /*102f0*/  LDL R28, [R1+0xa74] ;  /* 0x000a7400011c7983 */ /* 0x000f220000100800 */
[----:B------:R-:W-:-:S03]  /*10300*/  PRMT R19, RZ, 0x7610, R19 ;  /* 0x00007610ff137816 */ /* 0x000fc60000000013 */
[----:B------:R-:W4:Y:S04]  /*10310*/  LDL R29, [R1+0xa78] ;  /* 0x000a7800011d7983 */ /* 0x000f280000100800 */
[----:B------:R-:W4:Y:S04]  /*10320*/  LDL R26, [R1+0xab4] ;  /* 0x000ab400011a7983 */ /* 0x000f280000100800 */
[----:B------:R-:W4:Y:S01]  /*10330*/  LDL R27, [R1+0xab8] ;  /* 0x000ab800011b7983 */ /* 0x000f220000100800 */
[----:B--2---:R-:W-:-:S04]  /*10340*/  @!P0 LOP3.LUT R33, R33, R32, RZ, 0x3c, !PT ;  /* 0x0000002021218212 */ /* 0x004fc800078e3cff */
[----:B------:R-:W-:Y:S02]  /*10350*/  @!P0 LOP3.LUT R32, R33, R32, RZ, 0x3c, !PT ;  /* 0x0000002021208212 */ /* 0x000fe400078e3cff */
[----:B---3--:R-:W-:-:S04]  /*10360*/  @!P4 LOP3.LUT R31, R31, R30, RZ, 0x3c, !PT ;  /* 0x0000001e1f1fc212 */ /* 0x008fc800078e3cff */
[----:B------:R-:W-:Y:S02]  /*10370*/  @!P4 LOP3.LUT R30, R31, R30, RZ, 0x3c, !PT ;  /* 0x0000001e1f1ec212 */ /* 0x000fe400078e3cff */
[----:B------:R-:W-:Y:S02]  /*10380*/  @!P0 LOP3.LUT R33, R33, R32, RZ, 0x3c, !PT ;  /* 0x0000002021218212 */ /* 0x000fe400078e3cff */
[----:B------:R-:W-:-:S03]  /*10390*/  @!P4 LOP3.LUT R31, R31, R30, RZ, 0x3c, !PT ;  /* 0x0000001e1f1fc212 */ /* 0x000fc600078e3cff */
[----:B------:R-:W2:Y:S04]  /*103a0*/  @!P0 LDG.E.U8 R19, desc[UR22][R32.64] ;  /* 0x0000001620138981 */ /* 0x000ea8000c1e1100 */
[----:B------:R-:W3:Y:S01]  /*103b0*/  @!P4 LDG.E.U8 R18, desc[UR22][R30.64] ;  /* 0x000000161e12c981 */ /* 0x000ee2000c1e1100 */
[----:B------:R-:W-:Y:S01]  /*103c0*/  PRMT R20, RZ, 0x7610, R20 ;  /* 0x00007610ff147816 */ /* 0x000fe20000000014 */
[----:B------:R-:W-:Y:S02]  /*103d0*/  VIADD R92, R24, 0xffffffd1 ;  /* 0xffffffd1185c7836 */ /* 0x000fe40000000000 */
[----:B----4-:R1:W-:Y:S02]  /*103e0*/  STL [R1+0x670], R22 ;  /* 0x0006701601007387 */ /* 0x0103e40000100800 */
[----:B-1----:R-:W-:-:S05]  /*103f0*/  @!P6 IMAD.MOV.U32 R22, RZ, RZ, R25 ;  /* 0x000000ffff16e224 */ /* 0x002fca00078e0019 */
[----:B------:R-:W4:Y:S01]  /*10400*/  @!P6 LDG.E.U8 R20, desc[UR22][R22.64] ;  /* 0x000000161614e981 */ /* 0x000f22000c1e1100 */
[----:B------:R-:W-:Y:S01]  /*10410*/  ISETP.GE.U32.AND P6, PT, R92, 0x7fffff92, PT ;  /* 0x7fffff925c00780c */ /* 0x000fe20003fc6070 */
[----:B------:R-:W-:Y:S02]  /*10420*/  VIADD R92, R24, 0xffffffc9 ;  /* 0xffffffc9185c7836 */ /* 0x000fe40000000000 */
[----:B------:R1:W-:Y:S03]  /*10430*/  STL [R1+0x66c], R21 ;  /* 0x00066c1501007387 */ /* 0x0003e60000100800 */
[----:B------:R-:W-:Y:S01]  /*10440*/  ISETP.GE.U32.AND P0, PT, R92, 0x7fffff8a, PT ;  /* 0x7fffff8a5c00780c */ /* 0x000fe20003f06070 */
[----:B------:R-:W4:Y:S04]  /*10450*/  LDL R22, [R1+0xaf8] ;  /* 0x000af80001167983 */ /* 0x000f280000100800 */
[----:B-1----:R-:W4:Y:S04]  /*10460*/  LDL R21, [R1+0xaf4] ;  /* 0x000af40001157983 */ /* 0x002f280000100800 */
[----:B------:R-:W4:Y:S01]  /*10470*/  LDL.LU.64 R32, [R1+0x10f8] ;  /* 0x0010f80001207983 */ /* 0x000f220000300a00 */
[----:B------:R-:W-:-:S03]  /*10480*/  PRMT R17, RZ, 0x7610, R17 ;  /* 0x00007610ff117816 */ /* 0x000fc60000000011 */
[----:B------:R-:W4:Y:S04]  /*10490*/  LDL.LU.64 R30, [R1+0x10f0] ;  /* 0x0010f000011e7983 */ /* 0x000f280000300a00 */
[----:B------:R-:W4:Y:S04]  /*104a0*/  LDL R23, [R1+0x134] ;  /* 0x0001340001177983 */ /* 0x000f280000100800 */
[----:B------:R-:W4:Y:S01]  /*104b0*/  LDL R25, [R1+0x138] ;  /* 0x0001380001197983 */ /* 0x000f220000100800 */
[----:B------:R-:W-:-:S03]  /*104c0*/  PRMT R16, RZ, 0x7610, R16 ;  /* 0x00007610ff107816 */ /* 0x000fc60000000010 */
[----:B---3--:R1:W-:Y:S04]  /*104d0*/  STL [R1+0x650], R18 ;  /* 0x0006501201007387 */ /* 0x0083e80000100800 */
[----:B--2---:R2:W-:Y:S01]  /*104e0*/  STL [R1+0x664], R19 ;  /* 0x0006641301007387 */ /* 0x0045e20000100800 */
[----:B-1----:R-:W-:Y:S02]  /*104f0*/  @!P6 IMAD.MOV.U32 R18, RZ, RZ, R29 ;  /* 0x000000ffff12e224 */ /* 0x002fe400078e001d */
[----:B------:R-:W-:Y:S01]  /*10500*/  VIADD R92, R24, 0xffffffc1 ;  /* 0xffffffc1185c7836 */ /* 0x000fe20000000000 */
[----:B------:R-:W3:Y:S01]  /*10510*/  LDL R29, [R1+0x178] ;  /* 0x00017800011d7983 */ /* 0x000ee20000100800 */
[----:B--2---:R-:W-:-:S03]  /*10520*/  @!P6 IMAD.MOV.U32 R19, RZ, RZ, R28 ;  /* 0x000000ffff13e224 */ /* 0x004fc600078e001c */
[----:B------:R-:W-:Y:S01]  /*10530*/  ISETP.GE.U32.AND P4, PT, R92, 0x7fffff82, PT ;  /* 0x7fffff825c00780c */ /* 0x000fe20003f86070 */
[----:B------:R-:W3:Y:S04]  /*10540*/  LDL R28, [R1+0x174] ;  /* 0x00017400011c7983 */ /* 0x000ee80000100800 */
[----:B------:R1:W2:Y:S02]  /*10550*/  @!P6 LDG.E.U8 R17, desc[UR22][R18.64] ;  /* 0x000000161211e981 */ /* 0x0002a4000c1e1100 */
[----:B-1----:R-:W-:Y:S02]  /*10560*/  @!P0 IMAD.MOV.U32 R18, RZ, RZ, R27 ;  /* 0x000000ffff128224 */ /* 0x002fe400078e001b */
[----:B------:R-:W-:-:S05]  /*10570*/  @!P0 IMAD.MOV.U32 R19, RZ, RZ, R26 ;  /* 0x000000ffff138224 */ /* 0x000fca00078e001a */
[----:B------:R-:W2:Y:S01]  /*10580*/  @!P0 LDG.E.U8 R16, desc[UR22][R18.64] ;  /* 0x0000001612108981 */ /* 0x000ea2000c1e1100 */
[----:B------:R-:W-:-:S03]  /*10590*/  PRMT R10, RZ, 0x7610, R10 ;  /* 0x00007610ff0a7816 */ /* 0x000fc6000000000a */
[----:B----4-:R-:W-:Y:S04]  /*105a0*/  STL [R1+0x668], R20 ;  /* 0x0006681401007387 */ /* 0x010fe80000100800 */
[----:B------:R-:W4:Y:S04]  /*105b0*/  LDL R26, [R1+0x9bc] ;  /* 0x0009bc00011a7983 */ /* 0x000f280000100800 */
[----:B------:R-:W4:Y:S01]  /*105c0*/  LDL R27, [R1+0x9c0] ;  /* 0x0009c000011b7983 */ /* 0x000f220000100800 */
[----:B------:R-:W-:-:S05]  /*105d0*/  VIADD R92, R24, 0xfffffff8 ;  /* 0xfffffff8185c7836 */ /* 0x000fca0000000000 */
[----:B------:R-:W-:Y:S01]  /*105e0*/  ISETP.GE.U32.AND P6, PT, R92, 0x7fffffb9, PT ;  /* 0x7fffffb95c00780c */ /* 0x000fe20003fc6070 */
[----:B------:R-:W-:Y:S01]  /*105f0*/  VIADD R92, R24, 0xfffffff0 ;  /* 0xfffffff0185c7836 */ /* 0x000fe20000000000 */
[----:B--2---:R1:W-:Y:S04]  /*10600*/  STL [R1+0x648], R16 ;  /* 0x0006481001007387 */ /* 0x0043e80000100800 */
[----:B------:R2:W-:Y:S01]  /*10610*/  STL [R1+0x64c], R17 ;  /* 0x00064c1101007387 */ /* 0x0005e20000100800 */
[----:B-1----:R-:W-:Y:S02]  /*10620*/  @!P4 IMAD.MOV.U32 R16, RZ, RZ, R22 ;  /* 0x000000ffff10c224 */ /* 0x002fe400078e0016 */
[----:B--2---:R-:W-:-:S05]  /*10630*/  @!P4 IMAD.MOV.U32 R17, RZ, RZ, R21 ;  /* 0x000000ffff11c224 */ /* 0x004fca00078e0015 */
[----:B------:R-:W2:Y:S01]  /*10640*/  @!P4 LDG.E.U8 R10, desc[UR22][R16.64] ;  /* 0x00000016100ac981 */ /* 0x000ea2000c1e1100 */
[----:B------:R-:W-:Y:S02]  /*10650*/  ISETP.GE.U32.AND P0, PT, R92, 0x7fffffb1, PT ;  /* 0x7fffffb15c00780c */ /* 0x000fe40003f06070 */
[----:B------:R-:W-:-:S11]  /*10660*/  PRMT R11, RZ, 0x7610, R11 ;  /* 0x00007610ff0b7816 */ /* 0x000fd6000000000b */
[----:B---3--:R-:W-:-:S04]  /*10670*/  @!P0 LOP3.LUT R29, R29, R28, RZ, 0x3c, !PT ;  /* 0x0000001c1d1d8212 */ /* 0x008fc800078e3cff */
[----:B------:R-:W-:-:S04]  /*10680*/  @!P0 LOP3.LUT R28, R29, R28, RZ, 0x3c, !PT ;  /* 0x0000001c1d1c8212 */ /* 0x000fc800078e3cff */
[----:B------:R-:W-:-:S05]  /*10690*/  @!P0 LOP3.LUT R29, R29, R28, RZ, 0x3c, !PT ;  /* 0x0000001c1d1d8212 */ /* 0x000fca00078e3cff */
[----:B------:R-:W3:Y:S01]  /*106a0*/  @!P0 LDG.E.U8 R11, desc[UR22][R28.64] ;  /* 0x000000161c0b8981 */ /* 0x000ee2000c1e1100 */
[----:B------:R-:W-:-:S03]  /*106b0*/  VIADD R92, R24, 0xffffffe8 ;  /* 0xffffffe8185c7836 */ /* 0x000fc60000000000 */
[----:B--2---:R1:W-:Y:S04]  /*106c0*/  STL [R1+0x644], R10 ;  /* 0x0006440a01007387 */ /* 0x0043e80000100800 */
[----:B------:R-:W2:Y:S04]  /*106d0*/  LDL R16, [R1+0xa00] ;  /* 0x000a000001107983 */ /* 0x000ea80000100800 */
[----:B------:R-:W2:Y:S04]  /*106e0*/  LDL R17, [R1+0xa3c] ;  /* 0x000a3c0001117983 */ /* 0x000ea80000100800 */
[----:B-1----:R-:W2:Y:S04]  /*106f0*/  LDL R10, [R1+0x9fc] ;  /* 0x0009fc00010a7983 */ /* 0x002ea80000100800 */
[----:B------:R-:W2:Y:S04]  /*10700*/  LDL R18, [R1+0xa40] ;  /* 0x000a400001127983 */ /* 0x000ea80000100800 */
[----:B------:R-:W2:Y:S04]  /*10710*/  LDL.LU R19, [R1+0x48] ;  /* 0x0000480001137983 */ /* 0x000ea80000300800 */
[----:B------:R-:W2:Y:S04]  /*10720*/  LDL R20, [R1+0xa7c] ;  /* 0x000a7c0001147983 */ /* 0x000ea80000100800 */
[----:B------:R-:W2:Y:S01]  /*10730*/  LDL R21, [R1+0xa80] ;  /* 0x000a800001157983 */ /* 0x000ea20000100800 */
[----:B------:R-:W-:Y:S01]  /*10740*/  ISETP.GE.U32.AND P4, PT, R92, 0x7fffffa9, PT ;  /* 0x7fffffa95c00780c */ /* 0x000fe20003f86070 */
[----:B------:R-:W-:Y:S01]  /*10750*/  @!P6 IMAD.MOV.U32 R22, RZ, RZ, R25 ;  /* 0x000000ffff16e224 */ /* 0x000fe200078e0019 */
[----:B------:R-:W-:Y:S01]  /*10760*/  PRMT R12, RZ, 0x7610, R12 ;  /* 0x00007610ff0c7816 */ /* 0x000fe2000000000c */
[----:B------:R-:W-:-:S05]  /*10770*/  VIADD R92, R24, 0xffffffe0 ;  /* 0xffffffe0185c7836 */ /* 0x000fca0000000000 */
[----:B------:R-:W2:Y:S01]  /*10780*/  @!P6 LDG.E.U8 R12, desc[UR22][R22.64] ;  /* 0x00000016160ce981 */ /* 0x000ea2000c1e1100 */
[----:B------:R-:W-:-:S04]  /*10790*/  ISETP.GE.U32.AND P6, PT, R92, 0x7fffffa1, PT ;  /* 0x7fffffa15c00780c */ /* 0x000fc80003fc6070 */
[----:B----4-:R-:W-:Y:S01]  /*107a0*/  @!P4 LOP3.LUT R27, R27, R26, RZ, 0x3c, !PT ;  /* 0x0000001a1b1bc212 */ /* 0x010fe200078e3cff */
[----:B------:R-:W-:-:S03]  /*107b0*/  VIADD R92, R24, 0xffffffd8 ;  /* 0xffffffd8185c7836 */ /* 0x000fc60000000000 */
[C---:B------:R-:W-:Y:S01]  /*107c0*/  @!P4 LOP3.LUT R26, R27.reuse, R26, RZ, 0x3c, !PT ;  /* 0x0000001a1b1ac212 */ /* 0x040fe200078e3cff */
[----:B------:R-:W4:Y:S01]  /*107d0*/  LDL.LU R22, [R1+0x4c] ;  /* 0x00004c0001167983 */ /* 0x000f220000300800 */
[----:B------:R-:W-:Y:S02]  /*107e0*/  PRMT R9, RZ, 0x7610, R9 ;  /* 0x00007610ff097816 */ /* 0x000fe40000000009 */
[----:B------:R-:W-:Y:S01]  /*107f0*/  @!P4 LOP3.LUT R27, R27, R26, RZ, 0x3c, !PT ;  /* 0x0000001a1b1bc212 */ /* 0x000fe200078e3cff */
[----:B------:R-:W4:Y:S01]  /*10800*/  LDL R23, [R1+0xabc] ;  /* 0x000abc0001177983 */ /* 0x000f220000100800 */
[----:B------:R-:W-:Y:S01]  /*10810*/  ISETP.GE.U32.AND P0, PT, R92, 0x7fffff99, PT ;  /* 0x7fffff995c00780c */ /* 0x000fe20003f06070 */
[----:B------:R-:W-:Y:S02]  /*10820*/  VIADD R92, R24, 0xffffffd0 ;  /* 0xffffffd0185c7836 */ /* 0x000fe40000000000 */
[----:B------:R-:W4:Y:S01]  /*10830*/  LDL R25, [R1+0xac0] ;  /* 0x000ac00001197983 */ /* 0x000f220000100800 */
[----:B------:R-:W-:-:S03]  /*10840*/  PRMT R7, RZ, 0x7610, R7 ;  /* 0x00007610ff077816 */ /* 0x000fc60000000007 */
[----:B------:R-:W4:Y:S04]  /*10850*/  LDL.LU.64 R28, [R1+0x10e8] ;  /* 0x0010e800011c7983 */ /* 0x000f280000300a00 */
[----:B------:R-:W4:Y:S01]  /*10860*/  @!P4 LDG.E.U8 R9, desc[UR22][R26.64] ;  /* 0x000000161a09c981 */ /* 0x000f22000c1e1100 */
[----:B------:R-:W-:-:S03]  /*10870*/  ISETP.GE.U32.AND P4, PT, R92, 0x7fffff91, PT ;  /* 0x7fffff915c00780c */ /* 0x000fc60003f86070 */
[----:B------:R-:W4:Y:S04]  /*10880*/  LDL.LU.64 R26, [R1+0x10e0] ;  /* 0x0010e000011a7983 */ /* 0x000f280000300a00 */
[----:B---3--:R2:W-:Y:S01]  /*10890*/  STL [R1+0x62c], R11 ;  /* 0x00062c0b01007387 */ /* 0x0085e20000100800 */
[----:B------:R-:W-:Y:S02]  /*108a0*/  PRMT R3, RZ, 0x7610, R3 ;  /* 0x00007610ff037816 */ /* 0x000fe40000000003 */
[----:B------:R-:W-:Y:S01]  /*108b0*/  PRMT R2, RZ, 0x7610, R2 ;  /* 0x00007610ff027816 */ /* 0x000fe20000000002 */
[----:B--2---:R-:W-:Y:S02]  /*108c0*/  @!P6 IMAD.MOV.U32 R11, RZ, RZ, R10 ;  /* 0x000000ffff0be224 */ /* 0x004fe400078e000a */
[----:B------:R-:W-:-:S05]  /*108d0*/  @!P6 IMAD.MOV.U32 R10, RZ, RZ, R16 ;  /* 0x000000ffff0ae224 */ /* 0x000fca00078e0010 */
[----:B------:R1:W2:Y:S02]  /*108e0*/  @!P6 LDG.E.U8 R7, desc[UR22][R10.64] ;  /* 0x000000160a07e981 */ /* 0x0002a4000c1e1100 */
[----:B-1----:R-:W-:Y:S02]  /*108f0*/  @!P0 IMAD.MOV.U32 R10, RZ, RZ, R18 ;  /* 0x000000ffff0a8224 */ /* 0x002fe400078e0012 */
[----:B------:R-:W-:-:S05]  /*10900*/  @!P0 IMAD.MOV.U32 R11, RZ, RZ, R17 ;  /* 0x000000ffff0b8224 */ /* 0x000fca00078e0011 */
[----:B------:R1:W3:Y:S02]  /*10910*/  @!P0 LDG.E.U8 R3, desc[UR22][R10.64] ;  /* 0x000000160a038981 */ /* 0x0002e4000c1e1100 */
[----:B-1----:R-:W-:Y:S02]  /*10920*/  @!P4 IMAD.MOV.U32 R10, RZ, RZ, R21 ;  /* 0x000000ffff0ac224 */ /* 0x002fe400078e0015 */
[----:B------:R-:W-:-:S05]  /*10930*/  @!P4 IMAD.MOV.U32 R11, RZ, RZ, R20 ;  /* 0x000000ffff0bc224 */ /* 0x000fca00078e0014 */
[----:B------:R-:W2:Y:S01]  /*10940*/  @!P4 LDG.E.U8 R2, desc[UR22][R10.64] ;  /* 0x000000160a02c981 */ /* 0x000ea2000c1e1100 */
[----:B------:R-:W-:-:S05]  /*10950*/  VIADD R92, R24, 0xffffffc8 ;  /* 0xffffffc8185c7836 */ /* 0x000fca0000000000 */
[----:B------:R-:W-:Y:S01]  /*10960*/  ISETP.GE.U32.AND P6, PT, R92, 0x7fffff89, PT ;  /* 0x7fffff895c00780c */ /* 0x000fe20003fc6070 */
[----:B------:R-:W-:Y:S01]  /*10970*/  STL [R1+0x630], R12 ;  /* 0x0006300c01007387 */ /* 0x000fe20000100800 */
[----:B------:R-:W-:-:S03]  /*10980*/  PRMT R0, RZ, 0x7610, R0 ;  /* 0x00007610ff007816 */ /* 0x000fc60000000000 */
[----:B--2---:R4:W-:Y:S04]  /*10990*/  STL [R1+0x60c], R2 ;  /* 0x00060c0201007387 */ /* 0x0049e80000100800 */
[----:B---3--:R1:W-:Y:S04]  /*109a0*/  STL [R1+0x610], R3 ;  /* 0x0006100301007387 */ /* 0x0083e80000100800 */
[----:B----4-:R-:W-:Y:S02]  /*109b0*/  @!P6 IMAD.MOV.U32 R2, RZ, RZ, R25 ;  /* 0x000000ffff02e224 */ /* 0x010fe400078e0019 */
[----:B-1----:R-:W-:-:S05]  /*109c0*/  @!P6 IMAD.MOV.U32 R3, RZ, RZ, R23 ;  /* 0x000000ffff03e224 */ /* 0x002fca00078e0017 */
[----:B------:R-:W2:Y:S01]  /*109d0*/  @!P6 LDG.E.U8 R0, desc[UR22][R2.64] ;  /* 0x000000160200e981 */ /* 0x000ea2000c1e1100 */
[----:B------:R-:W-:-:S05]  /*109e0*/  @!P5 IMAD.MOV R15, RZ, RZ, -R15 ;  /* 0x000000ffff0fd224 */ /* 0x000fca00078e0a0f */
[----:B------:R-:W-:Y:S04]  /*109f0*/  STL [R1+0x1098], R15 ;  /* 0x0010980f01007387 */ /* 0x000fe80000100800 */
[----:B--2---:R1:W-:Y:S04]  /*10a00*/  STL [R1+0x608], R0 ;  /* 0x0006080001007387 */ /* 0x0043e80000100800 */
[----:B------:R-:W-:Y:S01]  /*10a10*/  STL [R1+0x628], R9 ;  /* 0x0006280901007387 */ /* 0x000fe20000100800 */
[----:B-1----:R-:W-:-:S03]  /*10a20*/  LOP3.LUT R0, R14, 0x1b6, RZ, 0xfc, !PT ;  /* 0x000001b60e007812 */ /* 0x002fc600078efcff */
[----:B------:R1:W-:Y:S04]  /*10a30*/  STL [R1+0xe40], R14 ;  /* 0x000e400e01007387 */ /* 0x0003e80000100800 */
[----:B------:R2:W-:Y:S04]  /*10a40*/  STL [R1+0x90], R0 ;  /* 0x0000900001007387 */ /* 0x0005e80000100800 */
[----:B-1----:R-:W3:Y:S01]  /*10a50*/  LDL.LU R14, [R1+0x90] ;  /* 0x00009000010e7983 */ /* 0x002ee20000300800 */
[----:B------:R-:W-:Y:S01]  /*10a60*/  ISETP.GE.AND P0, PT, R19, RZ, PT ;  /* 0x000000ff1300720c */ /* 0x000fe20003f06270 */
[----:B------:R-:W1:Y:S01]  /*10a70*/  S2R R25, SR_TID.X ;  /* 0x0000000000197919 */ /* 0x000e620000002100 */
[----:B------:R-:W-:Y:S01]  /*10a80*/  ISETP.GE.AND P4, PT, R22, RZ, PT ;  /* 0x000000ff1600720c */ /* 0x000fe20003f86270 */
[----:B--2---:R-:W-:Y:S01]  /*10a90*/  VIADD R0, R24, 0x3f ;  /* 0x0000003f18007836 */ /* 0x004fe20000000000 */
[----:B------:R-:W-:-:S02]  /*10aa0*/  ISETP.NE.AND P5, PT, R5, RZ, PT ;  /* 0x000000ff0500720c */ /* 0x000fc40003fa5270 */
[----:B------:R-:W-:Y:S01]  /*10ab0*/  LOP3.LUT R92, RZ, R5, RZ, 0x33, !PT ;  /* 0x00000005ff5c7212 */ /* 0x000fe200078e33ff */
[----:B------:R2:W-:Y:S06]  /*10ac0*/  STL [R1+0x624], R7 ;  /* 0x0006240701007387 */ /* 0x0005ec0000100800 */
[----:B------:R-:W-:Y:S01]  /*10ad0*/  @!P0 IMAD.MOV R6, RZ, RZ, -R6 ;  /* 0x000000ffff068224 */ /* 0x000fe200078e0a06 */
[----:B------:R-:W-:Y:S01]  /*10ae0*/  ISETP.GT.AND P0, PT, R0, 0x3f, PT ;  /* 0x0000003f0000780c */ /* 0x000fe20003f04270 */
[----:B--2---:R-:W-:-:S03]  /*10af0*/  IMAD R7, R8, 0x3f, RZ ;  /* 0x0000003f08077824 */ /* 0x004fc600078e02ff */
[----:B------:R-:W-:Y:S01]  /*10b00*/  STL [R1+0x109c], R6 ;  /* 0x00109c0601007387 */ /* 0x000fe20000100800 */
[C---:B------:R-:W-:Y:S01]  /*10b10*/  SEL R91, R92.reuse, R91, !P5 ;  /* 0x0000005b5c5b7207 */ /* 0x040fe20006800000 */
[----:B------:R-:W-:Y:S01]  /*10b20*/  @!P4 IMAD.MOV R4, RZ, RZ, -R4 ;  /* 0x000000ffff04c224 */ /* 0x000fe200078e0a04 */
[C---:B------:R-:W-:Y:S02]  /*10b30*/  SEL R2, R92.reuse, R90, !P5 ;  /* 0x0000005a5c027207 */ /* 0x040fe40006800000 */
[----:B------:R-:W-:Y:S02]  /*10b40*/  SEL R3, R92, R88, !P5 ;  /* 0x000000585c037207 */ /* 0x000fe40006800000 */
[----:B-1----:R-:W-:-:S04]  /*10b50*/  LOP3.LUT R25, R25, 0x3f, RZ, 0xc0, !PT ;  /* 0x0000003f19197812 */ /* 0x002fc800078ec0ff */
[----:B------:R-:W-:Y:S02]  /*10b60*/  ISETP.LT.AND P0, PT, R25, R24, P0 ;  /* 0x000000181900720c */ /* 0x000fe40000701270 */
[C---:B------:R-:W-:Y:S02]  /*10b70*/  SEL R10, R92.reuse, R87, !P5 ;  /* 0x000000575c0a7207 */ /* 0x040fe40006800000 */
[C---:B------:R-:W-:Y:S02]  /*10b80*/  SEL R9, R92.reuse, R86, !P5 ;  /* 0x000000565c097207 */ /* 0x040fe40006800000 */
[C---:B------:R-:W-:Y:S02]  /*10b90*/  SEL R12, R92.reuse, R84, !P5 ;  /* 0x000000545c0c7207 */ /* 0x040fe40006800000 */
[----:B------:R-:W-:Y:S02]  /*10ba0*/  SEL R90, R92, R83, !P5 ;  /* 0x000000535c5a7207 */ /* 0x000fe40006800000 */
[----:B---3--:R-:W-:-:S05]  /*10bb0*/  IABS R5, R14 ;  /* 0x0000000e00057213 */ /* 0x008fca0000000000 */
[----:B------:R-:W-:-:S04]  /*10bc0*/  IMAD.MOV.U32 R0, RZ, RZ, R5 ;  /* 0x000000ffff007224 */ /* 0x000fc800078e0005 */
[----:B------:R-:W-:Y:S01]  /*10bd0*/  IMAD.HI.U32 R93, R13, R0, RZ ;  /* 0x000000000d5d7227 */ /* 0x000fe200078e00ff */
[----:B------:R1:W-:Y:S04]  /*10be0*/  STL [R1+0x98], R0 ;  /* 0x0000980001007387 */ /* 0x0003e80000100800 */
[----:B------:R-:W-:Y:S04]  /*10bf0*/  STL [R1+0x10a0], R7 ;  /* 0x0010a00701007387 */ /* 0x000fe80000100800 */
[----:B------:R-:W-:Y:S01]  /*10c00*/  STL [R1+0xcdc], R8 ;  /* 0x000cdc0801007387 */ /* 0x000fe20000100800 */
[----:B-1----:R-:W-:-:S03]  /*10c10*/  IMAD R0, R91, UR12, RZ ;  /* 0x0000000c5b007c24 */ /* 0x002fc6000f8e02ff */
[----:B------:R-:W-:Y:S04]  /*10c20*/  STL [R1+0xd38], R8 ;  /* 0x000d380801007387 */ /* 0x000fe80000100800 */
[----:B------:R-:W-:Y:S04]  /*10c30*/  STL [R1+0x1040], R93 ;  /* 0x0010405d01007387 */ /* 0x000fe80000100800 */
[----:B------:R-:W-:Y:S04]  /*10c40*/  STL [R1+0x103c], R14 ;  /* 0x00103c0e01007387 */ /* 0x000fe80000100800 */
[----:B------:R-:W-:Y:S04]  /*10c50*/  STL [R1+0xe38], R13 ;  /* 0x000e380d01007387 */ /* 0x000fe80000100800 */
[----:B------:R1:W-:Y:S04]  /*10c60*/  STL [R1+0x10a4], R4 ;  /* 0x0010a40401007387 */ /* 0x0003e80000100800 */
[----:B------:R-:W2:Y:S04]  /*10c70*/  LDL.LU R5, [R1+0x1b8] ;  /* 0x0001b80001057983 */ /* 0x000ea80000300800 */
[----:B------:R-:W3:Y:S04]  /*10c80*/  LDL.LU R91, [R1+0x1e0] ;  /* 0x0001e000015b7983 */ /* 0x000ee80000300800 */
[----:B------:R4:W-:Y:S04]  /*10c90*/  STL [R1+0x8c], R0 ;  /* 0x00008c0001007387 */ /* 0x0009e80000100800 */
[----:B-1----:R-:W2:Y:S04]  /*10ca0*/  LDL.LU R4, [R1+0x1e4] ;  /* 0x0001e40001047983 */ /* 0x002ea80000300800 */
[----:B------:R-:W3:Y:S04]  /*10cb0*/  LDL.LU R7, [R1+0x1e8] ;  /* 0x0001e80001077983 */ /* 0x000ee80000300800 */
[----:B------:R-:W3:Y:S04]  /*10cc0*/  LDL.LU R6, [R1+0x1c8] ;  /* 0x0001c80001067983 */ /* 0x000ee80000300800 */
[----:B------:R-:W3:Y:S04]  /*10cd0*/  LDL.LU R15, [R1+0x1d8] ;  /* 0x0001d800010f7983 */ /* 0x000ee80000300800 */
[----:B------:R-:W3:Y:S04]  /*10ce0*/  LDL.LU R16, [R1+0x1cc] ;  /* 0x0001cc0001107983 */ /* 0x000ee80000300800 */
[----:B------:R-:W3:Y:S04]  /*10cf0*/  LDL.LU R17, [R1+0x1d4] ;  /* 0x0001d40001117983 */ /* 0x000ee80000300800 */
[----:B------:R-:W3:Y:S04]  /*10d00*/  LDL.LU R18, [R1+0x1d0] ;  /* 0x0001d00001127983 */ /* 0x000ee80000300800 */
[----:B------:R-:W3:Y:S01]  /*10d10*/  LDL.LU R19, [R1+0x74] ;  /* 0x0000740001137983 */ /* 0x000ee20000300800 */
[----:B----4-:R-:W-:-:S03]  /*10d20*/  SEL R0, R92, R89, !P5 ;  /* 0x000000595c007207 */ /* 0x010fc60006800000 */
[----:B------:R-:W4:Y:S04]  /*10d30*/  LDL.LU R20, [R1+0x70] ;  /* 0x0000700001147983 */ /* 0x000f280000300800 */
[----:B------:R-:W4:Y:S04]  /*10d40*/  LDL.LU R21, [R1+0xb8] ;  /* 0x0000b80001157983 */ /* 0x000f280000300800 */
[----:B------:R-:W4:Y:S04]  /*10d50*/  LDL.LU R22, [R1+0x88] ;  /* 0x0000880001167983 */ /* 0x000f280000300800 */
[----:B------:R-:W4:Y:S04]  /*10d60*/  LDL.LU R23, [R1+0xfc] ;  /* 0x0000fc0001177983 */ /* 0x000f280000300800 */
[----:B------:R-:W4:Y:S04]  /*10d70*/  LDL.LU R24, [R1+0xf4] ;  /* 0x0000f40001187983 */ /* 0x000f280000300800 */
[----:B------:R-:W4:Y:S04]  /*10d80*/  LDL.LU R25, [R1+0x1a8] ;  /* 0x0001a80001197983 */ /* 0x000f280000300800 */
[----:B------:R1:W-:Y:S04]  /*10d90*/  STL [R1+0x10a8], R2 ;  /* 0x0010a80201007387 */ /* 0x0003e80000100800 */
[----:B-1----:R-:W4:Y:S04]  /*10da0*/  LDL.LU R2, [R1+0x1dc] ;  /* 0x0001dc0001027983 */ /* 0x002f280000300800 */
[----:B------:R1:W-:Y:S04]  /*10db0*/  STL [R1+0x10ac], R0 ;  /* 0x0010ac0001007387 */ /* 0x0003e80000100800 */
[----:B-1----:R-:W4:Y:S04]  /*10dc0*/  LDL.LU R0, [R1+0x1c4] ;  /* 0x0001c40001007983 */ /* 0x002f280000300800 */
[----:B------:R1:W-:Y:S04]  /*10dd0*/  STL [R1+0x10b0], R3 ;  /* 0x0010b00301007387 */ /* 0x0003e80000100800 */
[----:B-1----:R-:W4:Y:S04]  /*10de0*/  LDL.LU R3, [R1+0x1c0] ;  /* 0x0001c00001037983 */ /* 0x002f280000300800 */
[----:B------:R-:W4:Y:S01]  /*10df0*/  LDL.LU R87, [R1+0x1f4] ;  /* 0x0001f40001577983 */ /* 0x000f220000300800 */
[----:B------:R-:W-:-:S03]  /*10e00*/  SEL R13, R92, R85, !P5 ;  /* 0x000000555c0d7207 */ /* 0x000fc60006800000 */
[----:B------:R1:W-:Y:S04]  /*10e10*/  STL [R1+0x10b4], R10 ;  /* 0x0010b40a01007387 */ /* 0x0003e80000100800 */
[----:B-1----:R-:W4:Y:S04]  /*10e20*/  LDL.LU R10, [R1+0x1f0] ;  /* 0x0001f000010a7983 */ /* 0x002f280000300800 */
[----:B------:R1:W-:Y:S04]  /*10e30*/  STL [R1+0x10b8], R9 ;  /* 0x0010b80901007387 */ /* 0x0003e80000100800 */
[----:B-1----:R-:W4:Y:S04]  /*10e40*/  LDL.LU R9, [R1+0x1ec] ;  /* 0x0001ec0001097983 */ /* 0x002f280000300800 */
[----:B------:R1:W-:Y:S04]  /*10e50*/  STL [R1+0x10bc], R13 ;  /* 0x0010bc0d01007387 */ /* 0x0003e80000100800 */
[----:B-1----:R-:W4:Y:S04]  /*10e60*/  LDL.LU R13, [R1+0x1bc] ;  /* 0x0001bc00010d7983 */ /* 0x002f280000300800 */
[----:B------:R1:W-:Y:S04]  /*10e70*/  STL [R1+0x10c0], R12 ;  /* 0x0010c00c01007387 */ /* 0x0003e80000100800 */
[----:B-1----:R-:W4:Y:S04]  /*10e80*/  LDL.LU R12, [R1+0x1b4] ;  /* 0x0001b400010c7983 */ /* 0x002f280000300800 */
[----:B------:R1:W-:Y:S04]  /*10e90*/  STL [R1+0x10c4], R90 ;  /* 0x0010c45a01007387 */ /* 0x0003e80000100800 */
[----:B-1----:R-:W4:Y:S01]  /*10ea0*/  LDL.LU R90, [R1+0x1b0] ;  /* 0x0001b000015a7983 */ /* 0x002f220000300800 */
[----:B------:R-:W-:-:S02]  /*10eb0*/  SEL R89, R92, R82, !P5 ;  /* 0x000000525c597207 */ /* 0x000fc40006800000 */
[C---:B------:R-:W-:Y:S02]  /*10ec0*/  SEL R88, R92.reuse, R81, !P5 ;  /* 0x000000515c587207 */ /* 0x040fe40006800000 */
[C---:B------:R-:W-:Y:S02]  /*10ed0*/  SEL R93, R92.reuse, R80, !P5 ;  /* 0x000000505c5d7207 */ /* 0x040fe40006800000 */
[C---:B------:R-:W-:Y:S01]  /*10ee0*/  SEL R86, R92.reuse, R79, !P5 ;  /* 0x0000004f5c567207 */ /* 0x040fe20006800000 */
[----:B------:R-:W-:Y:S01]  /*10ef0*/  STL [R1+0x10c8], R89 ;  /* 0x0010c85901007387 */ /* 0x000fe20000100800 */
[C---:B------:R-:W-:Y:S02]  /*10f00*/  SEL R85, R92.reuse, R78, !P5 ;  /* 0x0000004e5c557207 */ /* 0x040fe40006800000 */
[C---:B------:R-:W-:Y:S01]  /*10f10*/  SEL R8, R92.reuse, R77, !P5 ;  /* 0x0000004d5c087207 */ /* 0x040fe20006800000 */
[----:B------:R-:W-:Y:S01]  /*10f20*/  STL [R1+0x10cc], R88 ;  /* 0x0010cc5801007387 */ /* 0x000fe20000100800 */
[----:B------:R-:W-:-:S02]  /*10f30*/  SEL R78, R92, R69, !P5 ;  /* 0x000000455c4e7207 */ /* 0x000fc40006800000 */
[C---:B------:R-:W-:Y:S01]  /*10f40*/  SEL R69, R92.reuse, R60, !P5 ;  /* 0x0000003c5c457207 */ /* 0x040fe20006800000 */
[----:B------:R-:W-:Y:S01]  /*10f50*/  STL [R1+0x1048], R93 ;  /* 0x0010485d01007387 */ /* 0x000fe20000100800 */
        /* <DEDUP_REMOVED lines=8> */
[----:B------:R1:W-:Y:S01]  /*10fe0*/  STL [R1+0x1044], R8 ;  /* 0x0010440801007387 */ /* 0x0003e20000100800 */
[C---:B------:R-:W-:Y:S02]  /*10ff0*/  SEL R71, R92.reuse, R62, !P5 ;  /* 0x0000003e5c477207 */ /* 0x040fe40006800000 */
[C---:B------:R-:W-:Y:S01]  /*11000*/  SEL R62, R92.reuse, R53, !P5 ;  /* 0x000000355c3e7207 */ /* 0x040fe20006800000 */
[----:B------:R-:W-:Y:S01]  /*11010*/  STL [R1+0x10d8], R84 ;  /* 0x0010d85401007387 */ /* 0x000fe20000100800 */
[C---:B------:R-:W-:Y:S02]  /*11020*/  SEL R53, R92.reuse, R44, !P5 ;  /* 0x0000002c5c357207 */ /* 0x040fe40006800000 */
[C---:B------:R-:W-:Y:S01]  /*11030*/  SEL R44, R92.reuse, R36, !P5 ;  /* 0x000000245c2c7207 */ /* 0x040fe20006800000 */
[----:B------:R-:W-:Y:S04]  /*11040*/  STL [R1+0x104c], R14 ;  /* 0x00104c0e01007387 */ /* 0x000fe80000100800 */
[----:B------:R-:W-:Y:S01]  /*11050*/  STL [R1+0x1050], R11 ;  /* 0x0010500b01007387 */ /* 0x000fe20000100800 */
[----:B------:R-:W-:-:S02]  /*11060*/  SEL R83, R92, R75, !P5 ;  /* 0x0000004b5c537207 */ /* 0x000fc40006800000 */
[C---:B------:R-:W-:Y:S02]  /*11070*/  SEL R75, R92.reuse, R66, !P5 ;  /* 0x000000425c4b7207 */ /* 0x040fe40006800000 */
[C---:B------:R-:W-:Y:S02]  /*11080*/  SEL R76, R92.reuse, R67, !P5 ;  /* 0x000000435c4c7207 */ /* 0x040fe40006800000 */
[C---:B------:R-:W-:Y:S02]  /*11090*/  SEL R66, R92.reuse, R57, !P5 ;  /* 0x000000395c427207 */ /* 0x040fe40006800000 */
[C---:B------:R-:W-:Y:S02]  /*110a0*/  SEL R67, R92.reuse, R58, !P5 ;  /* 0x0000003a5c437207 */ /* 0x040fe40006800000 */
[C---:B------:R-:W-:Y:S02]  /*110b0*/  SEL R57, R92.reuse, R48, !P5 ;  /* 0x000000305c397207 */ /* 0x040fe40006800000 */
        /* <DEDUP_REMOVED lines=33> */
[C---:B--2---:R-:W-:Y:S02]  /*112d0*/  SEL R41, R92.reuse, R4, !P5 ;  /* 0x000000045c297207 */ /* 0x044fe40006800000 */
[C---:B---3--:R-:W-:Y:S02]  /*112e0*/  SEL R46, R92.reuse, R6, !P5 ;  /* 0x000000065c2e7207 */ /* 0x048fe40006800000 */
[C---:B----4-:R-:W-:Y:S02]  /*112f0*/  SEL R36, R92.reuse, R2, !P5 ;  /* 0x000000025c247207 */ /* 0x050fe40006800000 */
[----:B------:R-:W-:-:S02]  /*11300*/  SEL R2, R92, R7, !P5 ;  /* 0x000000075c027207 */ /* 0x000fc40006800000 */
[C---:B------:R-:W-:Y:S02]  /*11310*/  SEL R34, R92.reuse, R3, !P5 ;  /* 0x000000035c227207 */ /* 0x040fe40006800000 */
[C---:B------:R-:W-:Y:S02]  /*11320*/  SEL R3, R92.reuse, R0, !P5 ;  /* 0x000000005c037207 */ /* 0x040fe40006800000 */
[C---:B-1----:R-:W-:Y:S02]  /*11330*/  SEL R8, R92.reuse, R87, !P5 ;  /* 0x000000575c087207 */ /* 0x042fe40006800000 */
[----:B------:R-:W-:-:S03]  /*11340*/  SEL R0, R92, R91, !P5 ;  /* 0x0000005b5c007207 */ /* 0x000fc60006800000 */
[----:B------:R-:W-:Y:S04]  /*11350*/  STL [R1+0xa0], R8 ;  /* 0x0000a00801007387 */ /* 0x000fe80000100800 */
[----:B------:R-:W-:Y:S04]  /*11360*/  STL [R1+0xa4], R3 ;  /* 0x0000a40301007387 */ /* 0x000fe80000100800 */
[----:B------:R1:W-:Y:S04]  /*11370*/  STL [R1+0xa8], R0 ;  /* 0x0000a80001007387 */ /* 0x0003e80000100800 */
[----:B------:R2:W-:Y:S01]  /*11380*/  STL [R1+0xac], R2 ;  /* 0x0000ac0201007387 */ /* 0x0005e20000100800 */
[----:B-1----:R-:W-:-:S02]  /*11390*/  SEL R0, R92, R15, !P5 ;  /* 0x0000000f5c007207 */ /* 0x002fc40006800000 */
[----:B--2---:R-:W-:-:S03]  /*113a0*/  SEL R2, R92, R17, !P5 ;  /* 0x000000115c027207 */ /* 0x004fc60006800000 */
[----:B------:R1:W-:Y:S04]  /*113b0*/  STL [R1+0xb4], R0 ;  /* 0x0000b40001007387 */ /* 0x0003e80000100800 */
[----:B------:R2:W-:Y:S01]  /*113c0*/  STL [R1+0xc0], R2 ;  /* 0x0000c00201007387 */ /* 0x0005e20000100800 */
[C---:B-1----:R-:W-:Y:S02]  /*113d0*/  SEL R0, R92.reuse, R19, !P5 ;  /* 0x000000135c007207 */ /* 0x042fe40006800000 */
[----:B--2---:R-:W-:-:S03]  /*113e0*/  SEL R2, R92, R21, !P5 ;  /* 0x000000155c027207 */ /* 0x004fc60006800000 */
[----:B------:R1:W-:Y:S01]  /*113f0*/  STL [R1+0xc8], R0 ;  /* 0x0000c80001007387 */ /* 0x0003e20000100800 */
[----:B------:R-:W-:-:S03]  /*11400*/  SEL R3, R92, R23, !P5 ;  /* 0x000000175c037207 */ /* 0x000fc60006800000 */
[----:B------:R2:W-:Y:S01]  /*11410*/  STL [R1+0xb8], R2 ;  /* 0x0000b80201007387 */ /* 0x0005e20000100800 */
[C---:B-1----:R-:W-:Y:S02]  /*11420*/  SEL R0, R92.reuse, R22, !P5 ;  /* 0x000000165c007207 */ /* 0x042fe40006800000 */
[----:B--2---:R-:W-:-:S03]  /*11430*/  SEL R2, R92, R24, !P5 ;  /* 0x000000185c027207 */ /* 0x004fc60006800000 */
[----:B------:R1:W-:Y:S04]  /*11440*/  STL [R1+0x1c], R0 ;  /* 0x00001c0001007387 */ /* 0x0003e80000100800 */
[----:B------:R2:W-:Y:S04]  /*11450*/  STL [R1+0x88], R3 ;  /* 0x0000880301007387 */ /* 0x0005e80000100800 */
[----:B------:R-:W3:Y:S01]  /*11460*/  LDL.LU R84, [R1+0x194] ;  /* 0x0001940001547983 */ /* 0x000ee20000300800 */
[----:B-1----:R-:W-:-:S03]  /*11470*/  SEL R0, R92, R25, !P5 ;  /* 0x000000195c007207 */ /* 0x002fc60006800000 */
[----:B------:R-:W-:Y:S04]  /*11480*/  STL [R1+0x48], R2 ;  /* 0x0000480201007387 */ /* 0x000fe80000100800 */
[----:B------:R-:W4:Y:S04]  /*11490*/  LDL.LU R85, [R1+0x19c] ;  /* 0x00019c0001557983 */ /* 0x000f280000300800 */
[----:B------:R1:W-:Y:S04]  /*114a0*/  STL [R1+0xd4], R0 ;  /* 0x0000d40001007387 */ /* 0x0003e80000100800 */
[----:B------:R-:W4:Y:S01]  /*114b0*/  LDL.LU R86, [R1+0x18c] ;  /* 0x00018c0001567983 */ /* 0x000f220000300800 */
[----:B------:R-:W-:-:S03]  /*114c0*/  SEL R27, R92, R90, !P5 ;  /* 0x0000005a5c1b7207 */ /* 0x000fc60006800000 */
        /* <DEDUP_REMOVED lines=8> */
[----:B------:R-:W4:Y:S04]  /*11550*/  LDL.LU R13, [R1+0xec] ;  /* 0x0000ec00010d7983 */ /* 0x000f280000300800 */
[----:B------:R-:W4:Y:S04]  /*11560*/  LDL.LU R9, [R1+0xe4] ;  /* 0x0000e40001097983 */ /* 0x000f280000300800 */
[----:B------:R-:W4:Y:S04]  /*11570*/  LDL.LU R10, [R1+0xe0] ;  /* 0x0000e000010a7983 */ /* 0x000f280000300800 */
[----:B--2---:R-:W2:Y:S04]  /*11580*/  LDL.LU R3, [R1+0xcc] ;  /* 0x0000cc0001037983 */ /* 0x004ea80000300800 */
[----:B-1----:R-:W2:Y:S04]  /*11590*/  LDL.LU R0, [R1+0xd0] ;  /* 0x0000d00001007983 */ /* 0x002ea80000300800 */
[----:B------:R-:W2:Y:S04]  /*115a0*/  LDL.LU R2, [R1+0xb0] ;  /* 0x0000b00001027983 */ /* 0x000ea80000300800 */
[----:B------:R-:W2:Y:S04]  /*115b0*/  LDL.LU R4, [R1+0x9c] ;  /* 0x00009c0001047983 */ /* 0x000ea80000300800 */
[----:B------:R-:W2:Y:S04]  /*115c0*/  LDL.LU R7, [R1+0x94] ;  /* 0x0000940001077983 */ /* 0x000ea80000300800 */
[----:B------:R-:W2:Y:S04]  /*115d0*/  LDL.LU R6, [R1+0x84] ;  /* 0x0000840001067983 */ /* 0x000ea80000300800 */
[----:B------:R-:W2:Y:S04]  /*115e0*/  LDL.LU R15, [R1+0x6c] ;  /* 0x00006c00010f7983 */ /* 0x000ea80000300800 */
[----:B------:R-:W2:Y:S04]  /*115f0*/  LDL.LU R25, [R1+0x68] ;  /* 0x0000680001197983 */ /* 0x000ea80000300800 */
[----:B------:R-:W2:Y:S04]  /*11600*/  LDL.LU R24, [R1+0x5c] ;  /* 0x00005c0001187983 */ /* 0x000ea80000300800 */
[----:B------:R-:W2:Y:S01]  /*11610*/  LDL.LU R23, [R1+0x58] ;  /* 0x0000580001177983 */ /* 0x000ea20000300800 */
[----:B------:R-:W-:-:S03]  /*11620*/  SEL R91, R92, R20, !P5 ;  /* 0x000000145c5b7207 */ /* 0x000fc60006800000 */
        /* <DEDUP_REMOVED lines=10> */
[----:B------:R-:W2:Y:S04]  /*116d0*/  LDL.LU R14, [R1+0x2c] ;  /* 0x00002c00010e7983 */ /* 0x000ea80000300800 */
[----:B------:R-:W2:Y:S04]  /*116e0*/  LDL.LU R8, [R1+0x28] ;  /* 0x0000280001087983 */ /* 0x000ea80000300800 */
[----:B------:R-:W2:Y:S01]  /*116f0*/  LDL.LU R93, [R1+0x24] ;  /* 0x00002400015d7983 */ /* 0x000ea20000300800 */
[----:B---3--:R-:W-:-:S05]  /*11700*/  SEL R84, R92, R84, !P5 ;  /* 0x000000545c547207 */ /* 0x008fca0006800000 */
[----:B------:R1:W-:Y:S01]  /*11710*/  STL [R1+0x4c], R84 ;  /* 0x00004c5401007387 */ /* 0x0003e20000100800 */
[----:B----4-:R-:W-:-:S03]  /*11720*/  SEL R85, R92, R85, !P5 ;  /* 0x000000555c557207 */ /* 0x010fc60006800000 */
[----:B-1----:R-:W3:Y:S01]  /*11730*/  LDL.LU R84, [R1+0x10d8] ;  /* 0x0010d80001547983 */ /* 0x002ee20000300800 */
[----:B------:R-:W-:-:S03]  /*11740*/  SEL R86, R92, R86, !P5 ;  /* 0x000000565c567207 */ /* 0x000fc60006800000 */
[----:B------:R1:W-:Y:S01]  /*11750*/  STL [R1+0xdc], R85 ;  /* 0x0000dc5501007387 */ /* 0x0003e20000100800 */
[C---:B------:R-:W-:Y:S02]  /*11760*/  SEL R88, R92.reuse, R88, !P5 ;  /* 0x000000585c587207 */ /* 0x040fe40006800000 */
[C---:B------:R-:W-:Y:S01]  /*11770*/  SEL R89, R92.reuse, R89, !P5 ;  /* 0x000000595c597207 */ /* 0x040fe20006800000 */
[----:B-1----:R-:W4:Y:S01]  /*11780*/  LDL.LU R85, [R1+0x10d4] ;  /* 0x0010d40001557983 */ /* 0x002f220000300800 */
[----:B------:R-:W-:-:S03]  /*11790*/  SEL R90, R92, R90, !P5 ;  /* 0x0000005a5c5a7207 */ /* 0x000fc60006800000 */
[----:B------:R1:W-:Y:S01]  /*117a0*/  STL [R1+0x60], R86 ;  /* 0x0000605601007387 */ /* 0x0003e20000100800 */
[C---:B------:R-:W-:Y:S02]  /*117b0*/  SEL R12, R92.reuse, R12, !P5 ;  /* 0x0000000c5c0c7207 */ /* 0x040fe40006800000 */
[C---:B------:R-:W-:Y:S01]  /*117c0*/  SEL R13, R92.reuse, R13, !P5 ;  /* 0x0000000d5c0d7207 */ /* 0x040fe20006800000 */
[----:B-1----:R-:W3:Y:S04]  /*117d0*/  LDL.LU R86, [R1+0x10d0] ;  /* 0x0010d00001567983 */ /* 0x002ee80000300800 */
[----:B------:R1:W-:Y:S01]  /*117e0*/  STL [R1+0xf0], R88 ;  /* 0x0000f05801007387 */ /* 0x0003e20000100800 */
[C---:B------:R-:W-:Y:S02]  /*117f0*/  SEL R9, R92.reuse, R9, !P5 ;  /* 0x000000095c097207 */ /* 0x040fe40006800000 */
[C---:B------:R-:W-:Y:S01]  /*11800*/  SEL R10, R92.reuse, R10, !P5 ;  /* 0x0000000a5c0a7207 */ /* 0x040fe20006800000 */
[----:B-1----:R-:W3:Y:S04]  /*11810*/  LDL.LU R88, [R1+0x10cc] ;  /* 0x0010cc0001587983 */ /* 0x002ee80000300800 */
[----:B------:R1:W-:Y:S01]  /*11820*/  STL [R1+0x64], R89 ;  /* 0x0000645901007387 */ /* 0x0003e20000100800 */
[----:B--2---:R-:W-:-:S03]  /*11830*/  SEL R3, R92, R3, !P5 ;  /* 0x000000035c037207 */ /* 0x004fc60006800000 */
[----:B-1----:R-:W2:Y:S04]  /*11840*/  LDL.LU R89, [R1+0x10c8] ;  /* 0x0010c80001597983 */ /* 0x002ea80000300800 */
[----:B------:R1:W-:Y:S01]  /*11850*/  STL [R1+0xbc], R90 ;  /* 0x0000bc5a01007387 */ /* 0x0003e20000100800 */
[----:B------:R-:W-:-:S03]  /*11860*/  SEL R0, R92, R0, !P5 ;  /* 0x000000005c007207 */ /* 0x000fc60006800000 */
        /* <DEDUP_REMOVED lines=33> */
[----:B-1----:R-:W3:Y:S04]  /*11a80*/  LDL.LU R15, [R1+0x1098] ;  /* 0x00109800010f7983 */ /* 0x002ee80000300800 */
[----:B------:R1:W-:Y:S01]  /*11a90*/  STL [R1+0x68], R25 ;  /* 0x0000681901007387 */ /* 0x0003e20000100800 */
[----:B------:R-:W-:-:S03]  /*11aa0*/  SEL R19, R92, R19, !P5 ;  /* 0x000000135c137207 */ /* 0x000fc60006800000 */
[----:B-1----:R-:W3:Y:S04]  /*11ab0*/  LDL.LU R25, [R1+0x1094] ;  /* 0x0010940001197983 */ /* 0x002ee80000300800 */
[----:B------:R1:W-:Y:S01]  /*11ac0*/  STL [R1+0x5c], R24 ;  /* 0x00005c1801007387 */ /* 0x0003e20000100800 */
[----:B------:R-:W-:-:S03]  /*11ad0*/  SEL R18, R92, R18, !P5 ;  /* 0x000000125c127207 */ /* 0x000fc60006800000 */
[----:B-1----:R-:W4:Y:S04]  /*11ae0*/  LDL.LU R24, [R1+0x1090] ;  /* 0x0010900001187983 */ /* 0x002f280000300800 */
[----:B------:R1:W-:Y:S01]  /*11af0*/  STL [R1+0x94], R23 ;  /* 0x0000941701007387 */ /* 0x0003e20000100800 */
[----:B------:R-:W-:-:S03]  /*11b00*/  SEL R17, R92, R17, !P5 ;  /* 0x000000115c117207 */ /* 0x000fc60006800000 */
[----:B-1----:R-:W4:Y:S04]  /*11b10*/  LDL.LU R23, [R1+0x108c] ;  /* 0x00108c0001177983 */ /* 0x002f280000300800 */
[----:B------:R1:W-:Y:S04]  /*11b20*/  STL [R1+0x54], R22 ;  /* 0x0000541601007387 */ /* 0x0003e80000100800 */
[----:B-1----:R-:W4:Y:S04]  /*11b30*/  LDL.LU R22, [R1+0x1088] ;  /* 0x0010880001167983 */ /* 0x002f280000300800 */
[----:B------:R1:W-:Y:S04]  /*11b40*/  STL [R1+0xb0], R21 ;  /* 0x0000b01501007387 */ /* 0x0003e80000100800 */
        /* <DEDUP_REMOVED lines=12> */
[----:B------:R-:W-:-:S05]  /*11c10*/  SEL R11, R92, R11, !P5 ;  /* 0x0000000b5c0b7207 */ /* 0x000fca0006800000 */
[----:B------:R1:W-:Y:S02]  /*11c20*/  STL [R1+0xe4], R11 ;  /* 0x0000e40b01007387 */ /* 0x0003e40000100800 */
[C---:B-1----:R-:W-:Y:S02]  /*11c30*/  SEL R11, R92.reuse, R14, !P5 ;  /* 0x0000000e5c0b7207 */ /* 0x042fe40006800000 */
[C---:B------:R-:W-:Y:S02]  /*11c40*/  SEL R14, R92.reuse, R8, !P5 ;  /* 0x000000085c0e7207 */ /* 0x040fe40006800000 */
[C---:B------:R-:W-:Y:S01]  /*11c50*/  SEL R8, R92.reuse, R93, !P5 ;  /* 0x0000005d5c087207 */ /* 0x040fe20006800000 */
[----:B------:R3:W-:Y:S04]  /*11c60*/  STL [R1+0x2c], R11 ;  /* 0x00002c0b01007387 */ /* 0x0007e80000100800 */
[----:B------:R4:W-:Y:S04]  /*11c70*/  STL [R1+0xec], R14 ;  /* 0x0000ec0e01007387 */ /* 0x0009e80000100800 */
[----:B------:R1:W-:Y:S01]  /*11c80*/  STL [R1+0x24], R8 ;  /* 0x0000240801007387 */ /* 0x0003e20000100800 */
[----:B--2---:R-:W-:-:S02]  /*11c90*/  SEL R6, R92, R6, !P5 ;  /* 0x000000065c067207 */ /* 0x004fc40006800000 */
[----:B---3--:R-:W-:-:S05]  /*11ca0*/  SEL R11, R92, R25, !P5 ;  /* 0x000000195c0b7207 */ /* 0x008fca0006800000 */
[----:B------:R2:W-:Y:S01]  /*11cb0*/  STL [R1+0xf4], R11 ;  /* 0x0000f40b01007387 */ /* 0x0005e20000100800 */
[----:B----4-:R-:W-:-:S05]  /*11cc0*/  SEL R14, R92, R24, !P5 ;  /* 0x000000185c0e7207 */ /* 0x010fca0006800000 */
[----:B------:R3:W-:Y:S01]  /*11cd0*/  STL [R1+0x28], R14 ;  /* 0x0000280e01007387 */ /* 0x0007e20000100800 */
[----:B-1----:R-:W-:-:S05]  /*11ce0*/  SEL R8, R92, R23, !P5 ;  /* 0x000000175c087207 */ /* 0x002fca0006800000 */
[----:B------:R1:W-:Y:S01]  /*11cf0*/  STL [R1+0xf8], R8 ;  /* 0x0000f80801007387 */ /* 0x0003e20000100800 */
[----:B--2---:R-:W-:-:S05]  /*11d00*/  SEL R11, R92, R22, !P5 ;  /* 0x000000165c0b7207 */ /* 0x004fca0006800000 */
[----:B------:R2:W-:Y:S01]  /*11d10*/  STL [R1+0x30], R11 ;  /* 0x0000300b01007387 */ /* 0x0005e20000100800 */
[----:B---3--:R-:W-:-:S05]  /*11d20*/  SEL R14, R92, R21, !P5 ;  /* 0x000000155c0e7207 */ /* 0x008fca0006800000 */
[----:B------:R-:W-:Y:S01]  /*11d30*/  STL [R1+0xfc], R14 ;  /* 0x0000fc0e01007387 */ /* 0x000fe20000100800 */
[C---:B-1----:R-:W-:Y:S02]  /*11d40*/  SEL R8, R92.reuse, R20, !P5 ;  /* 0x000000145c087207 */ /* 0x042fe40006800000 */
[C---:B------:R-:W-:Y:S02]  /*11d50*/  SEL R93, R92.reuse, R15, !P5 ;  /* 0x0000000f5c5d7207 */ /* 0x040fe40006800000 */
[----:B--2---:R-:W-:-:S05]  /*11d60*/  SEL R11, R92, R19, !P5 ;  /* 0x000000135c0b7207 */ /* 0x004fca0006800000 */
[----:B------:R-:W-:Y:S04]  /*11d70*/  STL [R1+0x1054], R11 ;  /* 0x0010540b01007387 */ /* 0x000fe80000100800 */
[----:B------:R1:W-:Y:S02]  /*11d80*/  STL [R1+0x38], R8 ;  /* 0x0000380801007387 */ /* 0x0003e40000100800 */
[C---:B-1----:R-:W-:Y:S02]  /*11d90*/  SEL R8, R92.reuse, R18, !P5 ;  /* 0x000000125c087207 */ /* 0x042fe40006800000 */
[----:B------:R-:W-:-:S05]  /*11da0*/  SEL R14, R92, R17, !P5 ;  /* 0x000000115c0e7207 */ /* 0x000fca0006800000 */
[----:B------:R-:W-:Y:S04]  /*11db0*/  STL [R1+0x1058], R14 ;  /* 0x0010580e01007387 */ /* 0x000fe80000100800 */
[----:B------:R1:W-:Y:S04]  /*11dc0*/  STL [R1+0x40], R8 ;  /* 0x0000400801007387 */ /* 0x0003e80000100800 */
[----:B------:R2:W-:Y:S01]  /*11dd0*/  STL [R1+0x105c], R93 ;  /* 0x00105c5d01007387 */ /* 0x0005e20000100800 */
[----:B-1----:R-:W-:-:S05]  /*11de0*/  SEL R8, R92, R16, !P5 ;  /* 0x000000105c087207 */ /* 0x002fca0006800000 */
[----:B------:R1:W-:Y:S01]  /*11df0*/  STL [R1+0x50], R8 ;  /* 0x0000500801007387 */ /* 0x0003e20000100800 */
[----:B--2---:R-:W-:-:S03]  /*11e00*/  IMAD R93, R2, UR12, RZ ;  /* 0x0000000c025d7c24 */ /* 0x004fc6000f8e02ff */
[----:B------:R-:W-:Y:S04]  /*11e10*/  STL [R1+0xe3c], R92 ;  /* 0x000e3c5c01007387 */ /* 0x000fe80000100800 */
[----:B------:R2:W-:Y:S04]  /*11e20*/  STL [R1+0x58], R6 ;  /* 0x0000580601007387 */ /* 0x0005e80000100800 */
[----:B------:R-:W3:Y:S01]  /*11e30*/  LDL.LU R2, [R1+0x106c] ;  /* 0x00106c0001027983 */ /* 0x000ee20000300800 */
[----:B-1----:R-:W-:Y:S01]  /*11e40*/  SEL R8, R92, R4, !P5 ;  /* 0x000000045c087207 */ /* 0x002fe20006800000 */
[----:B------:R-:W-:-:S02]  /*11e50*/  IMAD R4, R3, UR12, RZ ;  /* 0x0000000c03047c24 */ /* 0x000fc4000f8e02ff */
[----:B------:R-:W4:Y:S01]  /*11e60*/  LDL.LU R3, [R1+0x1068] ;  /* 0x0010680001037983 */ /* 0x000f220000300800 */
[----:B------:R-:W-:-:S03]  /*11e70*/  IMAD R14, R10, UR12, RZ ;  /* 0x0000000c0a0e7c24 */ /* 0x000fc6000f8e02ff */
[----:B------:R-:W4:Y:S04]  /*11e80*/  LDL.LU R10, [R1+0x1064] ;  /* 0x00106400010a7983 */ /* 0x000f280000300800 */
[----:B------:R-:W-:Y:S04]  /*11e90*/  STL [R1+0xf1c], R89 ;  /* 0x000f1c5901007387 */ /* 0x000fe80000100800 */
        /* <DEDUP_REMOVED lines=29> */
[----:B------:R-:W-:Y:S01]  /*12070*/  STL [R1+0x1010], R89 ;  /* 0x0010105901007387 */ /* 0x000fe20000100800 */
[----:B------:R-:W-:-:S03]  /*12080*/  IMAD R11, R12, UR12, RZ ;  /* 0x0000000c0c0b7c24 */ /* 0x000fc6000f8e02ff */
[----:B------:R-:W-:Y:S04]  /*12090*/  STL [R1+0x1018], R89 ;  /* 0x0010185901007387 */ /* 0x000fe80000100800 */
[----:B------:R-:W-:Y:S04]  /*120a0*/  STL [R1+0x1020], R89 ;  /* 0x0010205901007387 */ /* 0x000fe80000100800 */
[----:B------:R-:W-:Y:S04]  /*120b0*/  STL [R1+0x1028], R89 ;  /* 0x0010285901007387 */ /* 0x000fe80000100800 */
[----:B------:R-:W-:Y:S04]  /*120c0*/  STL [R1+0x1030], R89 ;  /* 0x0010305901007387 */ /* 0x000fe80000100800 */
[----:B------:R-:W-:Y:S04]  /*120d0*/  STL [R1+0xf20], R86 ;  /* 0x000f205601007387 */ /* 0x000fe80000100800 */
[----:B------:R-:W-:Y:S01]  /*120e0*/  STL [R1+0xf10], R82 ;  /* 0x000f105201007387 */ /* 0x000fe20000100800 */
[----:B--2---:R-:W-:-:S03]  /*120f0*/  IMAD R6, R13, UR12, RZ ;  /* 0x0000000c0d067c24 */ /* 0x004fc6000f8e02ff */
[----:B------:R-:W-:Y:S01]  /*12100*/  STL [R1+0xf04], R79 ;  /* 0x000f044f01007387 */ /* 0x000fe20000100800 */
[----:B---3--:R-:W-:-:S03]  /*12110*/  IADD3 R12, P4, PT, R7, R2, RZ ;  /* 0x00000002070c7210 */ /* 0x008fc60007f9e0ff */
[----:B------:R-:W-:Y:S04]  /*12120*/  STL [R1+0xce0], R2 ;  /* 0x000ce00201007387 */ /* 0x000fe80000100800 */
[----:B------:R1:W-:Y:S01]  /*12130*/  STL [R1+0xd40], R2 ;  /* 0x000d400201007387 */ /* 0x0003e20000100800 */
[----:B----4-:R-:W-:-:S03]  /*12140*/  LEA.HI.X.SX32 R13, R7, R3, 0x1, P4 ;  /* 0x00000003070d7211 */ /* 0x010fc600020f0eff */
[----:B------:R-:W-:Y:S04]  /*12150*/  STL [R1+0x190], R12 ;  /* 0x0001900c01007387 */ /* 0x000fe80000100800 */
[----:B------:R-:W-:Y:S04]  /*12160*/  STL [R1+0xe44], R12 ;  /* 0x000e440c01007387 */ /* 0x000fe80000100800 */
[----:B------:R-:W2:Y:S04]  /*12170*/  LDL.LU R7, [R1+0x1060] ;  /* 0x0010600001077983 */ /* 0x000ea80000300800 */
[----:B------:R-:W1:Y:S04]  /*12180*/  LDL.LU R25, [R1+0x8c] ;  /* 0x00008c0001197983 */ /* 0x000e680000300800 */
        /* <DEDUP_REMOVED lines=43> */
[----:B------:R-:W-:-:S03]  /*12440*/  SEL R5, R92, R5, !P5 ;  /* 0x000000055c057207 */ /* 0x000fc60006800000 */
[----:B------:R-:W-:Y:S04]  /*12450*/  STL [R1+0xfe4], R3 ;  /* 0x000fe40301007387 */ /* 0x000fe80000100800 */
[----:B------:R-:W-:Y:S04]  /*12460*/  STL [R1+0xfec], R3 ;  /* 0x000fec0301007387 */ /* 0x000fe80000100800 */
[----:B------:R-:W-:Y:S04]  /*12470*/  STL [R1+0xff4], R3 ;  /* 0x000ff40301007387 */ /* 0x000fe80000100800 */
[----:B------:R-:W-:Y:S01]  /*12480*/  STL [R1+0xffc], R3 ;  /* 0x000ffc0301007387 */ /* 0x000fe20000100800 */
[----:B------:R-:W-:-:S03]  /*12490*/  IMAD R20, R77, UR12, RZ ;  /* 0x0000000c4d147c24 */ /* 0x000fc6000f8e02ff */
[----:B------:R-:W-:Y:S01]  /*124a0*/  STL [R1+0x1004], R3 ;  /* 0x0010040301007387 */ /* 0x000fe20000100800 */
[----:B------:R-:W-:-:S03]  /*124b0*/  IMAD R77, R5, UR12, RZ ;  /* 0x0000000c054d7c24 */ /* 0x000fc6000f8e02ff */
[----:B------:R-:W-:Y:S01]  /*124c0*/  STL [R1+0x100c], R3 ;  /* 0x00100c0301007387 */ /* 0x000fe20000100800 */
[----:B------:R-:W-:-:S03]  /*124d0*/  IADD3 R5, P4, PT, R4, R10, RZ ;  /* 0x0000000a04057210 */ /* 0x000fc60007f9e0ff */
[----:B------:R-:W-:Y:S04]  /*124e0*/  STL [R1+0x1014], R3 ;  /* 0x0010140301007387 */ /* 0x000fe80000100800 */
[----:B------:R-:W-:Y:S04]  /*124f0*/  STL [R1+0x101c], R3 ;  /* 0x00101c0301007387 */ /* 0x000fe80000100800 */
[----:B------:R-:W-:Y:S04]  /*12500*/  STL [R1+0x1024], R3 ;  /* 0x0010240301007387 */ /* 0x000fe80000100800 */
[----:B------:R-:W-:Y:S01]  /*12510*/  STL [R1+0x102c], R3 ;  /* 0x00102c0301007387 */ /* 0x000fe20000100800 */
[----:B------:R-:W-:-:S03]  /*12520*/  IMAD R15, R89, UR12, RZ ;  /* 0x0000000c590f7c24 */ /* 0x000fc6000f8e02ff */
[----:B------:R-:W-:Y:S01]  /*12530*/  STL [R1+0x1034], R3 ;  /* 0x0010340301007387 */ /* 0x000fe20000100800 */
[----:B------:R-:W-:Y:S02]  /*12540*/  IMAD R16, R86, UR12, RZ ;  /* 0x0000000c56107c24 */ /* 0x000fe4000f8e02ff */
[----:B------:R-:W-:Y:S02]  /*12550*/  IMAD R18, R82, UR12, RZ ;  /* 0x0000000c52127c24 */ /* 0x000fe4000f8e02ff */
[----:B------:R-:W-:Y:S02]  /*12560*/  IMAD R17, R84, UR12, RZ ;  /* 0x0000000c54117c24 */ /* 0x000fe4000f8e02ff */
[----:B------:R-:W-:Y:S02]  /*12570*/  IMAD R19, R79, UR12, RZ ;  /* 0x0000000c4f137c24 */ /* 0x000fe4000f8e02ff */
[----:B------:R-:W-:Y:S01]  /*12580*/  IMAD R21, R75, UR12, RZ ;  /* 0x0000000c4b157c24 */ /* 0x000fe2000f8e02ff */
[----:B-1----:R-:W-:-:S05]  /*12590*/  IADD3 R2, P6, PT, R25, R10, RZ ;  /* 0x0000000a19027210 */ /* 0x002fca0007fde0ff */
[----:B------:R1:W-:Y:S01]  /*125a0*/  STL [R1+0x198], R2 ;  /* 0x0001980201007387 */ /* 0x0003e20000100800 */
[----:B--2---:R-:W-:-:S03]  /*125b0*/  LEA.HI.X.SX32 R4, R4, R7, 0x1, P4 ;  /* 0x0000000704047211 */ /* 0x004fc600020f0eff */
[----:B------:R2:W-:Y:S01]  /*125c0*/  STL [R1+0x1b8], R5 ;  /* 0x0001b80501007387 */ /* 0x0005e20000100800 */
[----:B-1----:R-:W-:Y:S02]  /*125d0*/  LEA.HI.X.SX32 R2, R25, R7, 0x1, P6 ;  /* 0x0000000719027211 */ /* 0x002fe400030f0eff */
[----:B--2---:R-:W-:-:S03]  /*125e0*/  IADD3 R5, P6, PT, R6, R10, RZ ;  /* 0x0000000a06057210 */ /* 0x004fc60007fde0ff */
[----:B------:R1:W-:Y:S04]  /*125f0*/  STL [R1+0x194], R2 ;  /* 0x0001940201007387 */ /* 0x0003e80000100800 */
[----:B------:R-:W-:Y:S04]  /*12600*/  STL [R1+0x1d8], R5 ;  /* 0x0001d80501007387 */ /* 0x000fe80000100800 */
[----:B------:R-:W2:Y:S01]  /*12610*/  LDL.LU R82, [R1+0x1c] ;  /* 0x00001c0001527983 */ /* 0x000ea20000300800 */
[----:B-1----:R-:W-:-:S03]  /*12620*/  IADD3 R2, P4, PT, R15, R10, RZ ;  /* 0x0000000a0f027210 */ /* 0x002fc60007f9e0ff */
[----:B------:R-:W-:Y:S04]  /*12630*/  STL [R1+0x1b4], R4 ;  /* 0x0001b40401007387 */ /* 0x000fe80000100800 */
[----:B------:R1:W-:Y:S02]  /*12640*/  STL [R1+0x1f8], R2 ;  /* 0x0001f80201007387 */ /* 0x0003e40000100800 */
[----:B-1----:R-:W-:Y:S02]  /*12650*/  LEA.HI.X.SX32 R2, R6, R7, 0x1, P6 ;  /* 0x0000000706027211 */ /* 0x002fe400030f0eff */
[----:B------:R-:W-:-:S03]  /*12660*/  IADD3 R5, P6, PT, R16, R10, RZ ;  /* 0x0000000a10057210 */ /* 0x000fc60007fde0ff */
[----:B------:R1:W-:Y:S01]  /*12670*/  STL [R1+0x1d4], R2 ;  /* 0x0001d40201007387 */ /* 0x0003e20000100800 */
[----:B------:R-:W-:-:S03]  /*12680*/  LEA.HI.X.SX32 R4, R15, R7, 0x1, P4 ;  /* 0x000000070f047211 */ /* 0x000fc600020f0eff */
[----:B------:R-:W-:Y:S04]  /*12690*/  STL [R1+0x218], R5 ;  /* 0x0002180501007387 */ /* 0x000fe80000100800 */
[----:B------:R-:W3:Y:S01]  /*126a0*/  LDL.LU R25, [R1+0x48] ;  /* 0x0000480001197983 */ /* 0x000ee20000300800 */
[----:B-1----:R-:W-:-:S03]  /*126b0*/  IADD3 R2, P4, PT, R17, R10, RZ ;  /* 0x0000000a11027210 */ /* 0x002fc60007f9e0ff */
[----:B------:R1:W-:Y:S04]  /*126c0*/  STL [R1+0x1f4], R4 ;  /* 0x0001f40401007387 */ /* 0x0003e80000100800 */
[----:B------:R4:W-:Y:S01]  /*126d0*/  STL [R1+0x238], R2 ;  /* 0x0002380201007387 */ /* 0x0009e20000100800 */
[-C--:B-1----:R-:W-:Y:S02]  /*126e0*/  LEA.HI.X.SX32 R4, R17, R7.reuse, 0x1, P4 ;  /* 0x0000000711047211 */ /* 0x082fe400020f0eff */
[----:B----4-:R-:W-:Y:S02]  /*126f0*/  LEA.HI.X.SX32 R2, R16, R7, 0x1, P6 ;  /* 0x0000000710027211 */ /* 0x010fe400030f0eff */
[----:B------:R-:W-:-:S03]  /*12700*/  IADD3 R5, P6, PT, R18, R10, RZ ;  /* 0x0000000a12057210 */ /* 0x000fc60007fde0ff */
[----:B------:R1:W-:Y:S04]  /*12710*/  STL [R1+0x214], R2 ;  /* 0x0002140201007387 */ /* 0x0003e80000100800 */
[----:B------:R-:W-:Y:S01]  /*12720*/  STL [R1+0x278], R5 ;  /* 0x0002780501007387 */ /* 0x000fe20000100800 */
[----:B-1----:R-:W-:-:S03]  /*12730*/  IADD3 R2, P4, PT, R19, R10, RZ ;  /* 0x0000000a13027210 */ /* 0x002fc60007f9e0ff */
[----:B------:R1:W-:Y:S04]  /*12740*/  STL [R1+0x234], R4 ;  /* 0x0002340401007387 */ /* 0x0003e80000100800 */
[----:B------:R-:W-:Y:S04]  /*12750*/  STL [R1+0xf08], R80 ;  /* 0x000f085001007387 */ /* 0x000fe80000100800 */
[----:B------:R4:W-:Y:S04]  /*12760*/  STL [R1+0x298], R2 ;  /* 0x0002980201007387 */ /* 0x0009e80000100800 */
[----:B------:R-:W2:Y:S01]  /*12770*/  LDL.LU R86, [R1+0x4c] ;  /* 0x00004c0001567983 */ /* 0x000ea20000300800 */
[----:B-1----:R-:W-:-:S02]  /*12780*/  LEA.HI.X.SX32 R4, R19, R7, 0x1, P4 ;  /* 0x0000000713047211 */ /* 0x002fc400020f0eff */
[----:B----4-:R-:W-:Y:S02]  /*12790*/  LEA.HI.X.SX32 R2, R18, R7, 0x1, P6 ;  /* 0x0000000712027211 */ /* 0x010fe400030f0eff */
[----:B------:R-:W-:-:S03]  /*127a0*/  IADD3 R5, P6, PT, R20, R10, RZ ;  /* 0x0000000a14057210 */ /* 0x000fc60007fde0ff */
[----:B------:R1:W-:Y:S04]  /*127b0*/  STL [R1+0x274], R2 ;  /* 0x0002740201007387 */ /* 0x0003e80000100800 */
[----:B------:R-:W-:Y:S01]  /*127c0*/  STL [R1+0x2b8], R5 ;  /* 0x0002b80501007387 */ /* 0x000fe20000100800 */
[----:B-1----:R-:W-:-:S03]  /*127d0*/  IADD3 R2, P4, PT, R21, R10, RZ ;  /* 0x0000000a15027210 */ /* 0x002fc60007f9e0ff */
[----:B------:R-:W-:Y:S04]  /*127e0*/  STL [R1+0x294], R4 ;  /* 0x0002940401007387 */ /* 0x000fe80000100800 */
[----:B------:R-:W-:Y:S04]  /*127f0*/  STL [R1+0xf24], R87 ;  /* 0x000f245701007387 */ /* 0x000fe80000100800 */
[----:B------:R1:W-:Y:S04]  /*12800*/  STL [R1+0x2d8], R2 ;  /* 0x0002d80201007387 */ /* 0x0003e80000100800 */
[----:B------:R-:W4:Y:S01]  /*12810*/  LDL.LU R92, [R1+0x60] ;  /* 0x00006000015c7983 */ /* 0x000f220000300800 */
[----:B------:R-:W-:Y:S01]  /*12820*/  IMAD R22, R73, UR12, RZ ;  /* 0x0000000c49167c24 */ /* 0x000fe2000f8e02ff */
[----:B-1----:R-:W-:Y:S01]  /*12830*/  LEA.HI.X.SX32 R2, R20, R7, 0x1, P6 ;  /* 0x0000000714027211 */ /* 0x002fe200030f0eff */
[----:B------:R-:W-:-:S03]  /*12840*/  IMAD R23, R71, UR12, RZ ;  /* 0x0000000c47177c24 */ /* 0x000fc6000f8e02ff */
[----:B------:R-:W-:Y:S01]  /*12850*/  IADD3 R4, P6, PT, R22, R10, RZ ;  /* 0x0000000a16047210 */ /* 0x000fe20007fde0ff */
[----:B------:R1:W-:Y:S01]  /*12860*/  STL [R1+0x2b4], R2 ;  /* 0x0002b40201007387 */ /* 0x0003e20000100800 */
[----:B------:R-:W-:-:S03]  /*12870*/  IMAD R69, R69, UR12, RZ ;  /* 0x0000000c45457c24 */ /* 0x000fc6000f8e02ff */
[----:B------:R0:W-:Y:S01]  /*12880*/  STL [R1+0x2f8], R4 ;  /* 0x0002f80401007387 */ /* 0x0001e20000100800 */
[----:B-1----:R-:W-:Y:S01]  /*12890*/  LEA.HI.X.SX32 R2, R21, R7, 0x1, P4 ;  /* 0x0000000715027211 */ /* 0x002fe200020f0eff */
[----:B------:R-:W-:Y:S01]  /*128a0*/  IMAD R67, R67, UR12, RZ ;  /* 0x0000000c43437c24 */ /* 0x000fe2000f8e02ff */
[----:B0-----:R-:W-:-:S03]  /*128b0*/  IADD3 R4, P4, PT, R23, R10, RZ ;  /* 0x0000000a17047210 */ /* 0x001fc60007f9e0ff */
[----:B------:R0:W-:Y:S01]  /*128c0*/  STL [R1+0x2d4], R2 ;  /* 0x0002d40201007387 */ /* 0x0001e20000100800 */
[----:B------:R-:W-:-:S03]  /*128d0*/  IMAD R65, R65, UR12, RZ ;  /* 0x0000000c41417c24 */ /* 0x000fc6000f8e02ff */
[----:B------:R1:W-:Y:S01]  /*128e0*/  STL [R1+0x318], R4 ;  /* 0x0003180401007387 */ /* 0x0003e20000100800 */
[-C--:B0-----:R-:W-:Y:S02]  /*128f0*/  LEA.HI.X.SX32 R2, R22, R7.reuse, 0x1, P6 ;  /* 0x0000000716027211 */ /* 0x081fe400030f0eff */
[-C--:B------:R-:W-:Y:S02]  /*12900*/  IADD3 R5, P6, PT, R69, R10.reuse, RZ ;  /* 0x0000000a45057210 */ /* 0x080fe40007fde0ff */
[----:B-1----:R-:W-:Y:S01]  /*12910*/  LEA.HI.X.SX32 R4, R23, R7, 0x1, P4 ;  /* 0x0000000717047211 */ /* 0x002fe200020f0eff */
[----:B------:R0:W-:Y:S04]  /*12920*/  STL [R1+0x2f4], R2 ;  /* 0x0002f40201007387 */ /* 0x0001e80000100800 */
[----:B------:R1:W-:Y:S04]  /*12930*/  STL [R1+0x338], R5 ;  /* 0x0003380501007387 */ /* 0x0003e80000100800 */
[----:B------:R-:W4:Y:S01]  /*12940*/  LDL.LU R84, [R1+0x64] ;  /* 0x0000640001547983 */ /* 0x000f220000300800 */
[----:B0-----:R-:W-:-:S03]  /*12950*/  IADD3 R2, P4, PT, R67, R10, RZ ;  /* 0x0000000a43027210 */ /* 0x001fc60007f9e0ff */
[----:B------:R0:W-:Y:S01]  /*12960*/  STL [R1+0x314], R4 ;  /* 0x0003140401007387 */ /* 0x0001e20000100800 */
[----:B-1----:R-:W-:-:S03]  /*12970*/  LEA.HI.X.SX32 R5, R69, R7, 0x1, P6 ;  /* 0x0000000745057211 */ /* 0x002fc600030f0eff */
[----:B------:R1:W-:Y:S01]  /*12980*/  STL [R1+0x358], R2 ;  /* 0x0003580201007387 */ /* 0x0003e20000100800 */
[----:B------:R-:W-:-:S03]  /*12990*/  IMAD R63, R63, UR12, RZ ;  /* 0x0000000c3f3f7c24 */ /* 0x000fc6000f8e02ff */
[----:B------:R-:W-:Y:S01]  /*129a0*/  STL [R1+0x334], R5 ;  /* 0x0003340501007387 */ /* 0x000fe20000100800 */
[----:B0-----:R-:W-:Y:S02]  /*129b0*/  LEA.HI.X.SX32 R4, R67, R7, 0x1, P4 ;  /* 0x0000000743047211 */ /* 0x001fe400020f0eff */
[-C--:B-1----:R-:W-:Y:S01]  /*129c0*/  IADD3 R2, P6, PT, R65, R10.reuse, RZ ;  /* 0x0000000a41027210 */ /* 0x082fe20007fde0ff */
[----:B------:R-:W-:Y:S04]  /*129d0*/  STL [R1+0xef4], R67 ;  /* 0x000ef44301007387 */ /* 0x000fe80000100800 */
[----:B------:R0:W-:Y:S04]  /*129e0*/  STL [R1+0x378], R2 ;  /* 0x0003780201007387 */ /* 0x0001e80000100800 */
[----:B------:R-:W-:Y:S01]  /*129f0*/  STL [R1+0x354], R4 ;  /* 0x0003540401007387 */ /* 0x000fe20000100800 */
[----:B------:R-:W-:Y:S01]  /*12a00*/  IMAD R61, R61, UR12, RZ ;  /* 0x0000000c3d3d7c24 */ /* 0x000fe2000f8e02ff */
[----:B0-----:R-:W-:Y:S01]  /*12a10*/  IADD3 R2, P4, PT, R63, R10, RZ ;  /* 0x0000000a3f027210 */ /* 0x001fe20007f9e0ff */
[----:B------:R-:W-:-:S02]  /*12a20*/  IMAD R59, R59, UR12, RZ ;  /* 0x0000000c3b3b7c24 */ /* 0x000fc4000f8e02ff */
[----:B------:R-:W-:Y:S02]  /*12a30*/  IMAD R57, R57, UR12, RZ ;  /* 0x0000000c39397c24 */ /* 0x000fe4000f8e02ff */
[----:B------:R-:W-:Y:S02]  /*12a40*/  IMAD R55, R55, UR12, RZ ;  /* 0x0000000c37377c24 */ /* 0x000fe4000f8e02ff */
[----:B---3--:R-:W-:Y:S02]  /*12a50*/  IMAD R16, R25, UR24, RZ ;  /* 0x0000001819107c24 */ /* 0x008fe4000f8e02ff */
[----:B------:R-:W3:Y:S04]  /*12a60*/  LDL.LU R25, [R1+0x70] ;  /* 0x0000700001197983 */ /* 0x000ee80000300800 */
[----:B------:R0:W-:Y:S04]  /*12a70*/  STL [R1+0x398], R2 ;  /* 0x0003980201007387 */ /* 0x0001e80000100800 */
[----:B------:R-:W-:Y:S01]  /*12a80*/  STL [R1+0xef0], R65 ;  /* 0x000ef04101007387 */ /* 0x000fe20000100800 */
[----:B0-----:R-:W-:-:S02]  /*12a90*/  LEA.HI.X.SX32 R2, R65, R7, 0x1, P6 ;  /* 0x0000000741027211 */ /* 0x001fc400030f0eff */
[----:B------:R-:W-:-:S03]  /*12aa0*/  IADD3 R4, P6, PT, R61, R10, RZ ;  /* 0x0000000a3d047210 */ /* 0x000fc60007fde0ff */
[----:B------:R0:W-:Y:S04]  /*12ab0*/  STL [R1+0x374], R2 ;  /* 0x0003740201007387 */ /* 0x0001e80000100800 */
[----:B------:R-:W-:Y:S04]  /*12ac0*/  STL [R1+0xee8], R63 ;  /* 0x000ee83f01007387 */ /* 0x000fe80000100800 */
[----:B------:R1:W-:Y:S01]  /*12ad0*/  STL [R1+0x3b8], R4 ;  /* 0x0003b80401007387 */ /* 0x0003e20000100800 */
[----:B0-----:R-:W-:Y:S02]  /*12ae0*/  LEA.HI.X.SX32 R2, R63, R7, 0x1, P4 ;  /* 0x000000073f027211 */ /* 0x001fe400020f0eff */
[----:B-1----:R-:W-:-:S03]  /*12af0*/  IADD3 R4, P4, PT, R59, R10, RZ ;  /* 0x0000000a3b047210 */ /* 0x002fc60007f9e0ff */
[----:B------:R0:W-:Y:S04]  /*12b00*/  STL [R1+0x394], R2 ;  /* 0x0003940201007387 */ /* 0x0001e80000100800 */
[----:B------:R1:W-:Y:S01]  /*12b10*/  STL [R1+0x3d8], R4 ;  /* 0x0003d80401007387 */ /* 0x0003e20000100800 */
[----:B--2---:R-:W-:-:S03]  /*12b20*/  IMAD R15, R86, UR26, RZ ;  /* 0x0000001a560f7c24 */ /* 0x004fc6000f8e02ff */
[----:B------:R-:W2:Y:S01]  /*12b30*/  LDL.LU R86, [R1+0x74] ;  /* 0x0000740001567983 */ /* 0x000ea20000300800 */
[----:B0-----:R-:W-:-:S03]  /*12b40*/  LEA.HI.X.SX32 R2, R61, R7, 0x1, P6 ;  /* 0x000000073d027211 */ /* 0x001fc600030f0eff */
[----:B------:R-:W-:Y:S01]  /*12b50*/  STL [R1+0xe50], R61 ;  /* 0x000e503d01007387 */ /* 0x000fe20000100800 */
[----:B-1----:R-:W-:-:S03]  /*12b60*/  IADD3 R4, P6, PT, R57, R10, RZ ;  /* 0x0000000a39047210 */ /* 0x002fc60007fde0ff */
[----:B------:R0:W-:Y:S04]  /*12b70*/  STL [R1+0x3b4], R2 ;  /* 0x0003b40201007387 */ /* 0x0001e80000100800 */
[----:B------:R-:W-:Y:S04]  /*12b80*/  STL [R1+0xe54], R59 ;  /* 0x000e543b01007387 */ /* 0x000fe80000100800 */
[----:B------:R1:W-:Y:S01]  /*12b90*/  STL [R1+0x3f8], R4 ;  /* 0x0003f80401007387 */ /* 0x0003e20000100800 */
[----:B0-----:R-:W-:Y:S02]  /*12ba0*/  LEA.HI.X.SX32 R2, R59, R7, 0x1, P4 ;  /* 0x000000073b027211 */ /* 0x001fe400020f0eff */
[----:B-1----:R-:W-:-:S03]  /*12bb0*/  IADD3 R4, P4, PT, R55, R10, RZ ;  /* 0x0000000a37047210 */ /* 0x002fc60007f9e0ff */
[----:B------:R0:W-:Y:S04]  /*12bc0*/  STL [R1+0x3d4], R2 ;  /* 0x0003d40201007387 */ /* 0x0001e80000100800 */
[----:B------:R1:W-:Y:S01]  /*12bd0*/  STL [R1+0x418], R4 ;  /* 0x0004180401007387 */ /* 0x0003e20000100800 */
[----:B----4-:R-:W-:-:S03]  /*12be0*/  IMAD R6, R92, UR28, RZ ;  /* 0x0000001c5c067c24 */ /* 0x010fc6000f8e02ff */
[----:B------:R-:W4:Y:S01]  /*12bf0*/  LDL.LU R92, [R1+0x78] ;  /* 0x00007800015c7983 */ /* 0x000f220000300800 */
[----:B------:R-:W-:Y:S01]  /*12c00*/  IMAD R53, R53, UR12, RZ ;  /* 0x0000000c35357c24 */ /* 0x000fe2000f8e02ff */
[-C--:B0-----:R-:W-:Y:S01]  /*12c10*/  LEA.HI.X.SX32 R2, R57, R7.reuse, 0x1, P6 ;  /* 0x0000000739027211 */ /* 0x081fe200030f0eff */
[----:B------:R-:W-:Y:S01]  /*12c20*/  IMAD R51, R51, UR12, RZ ;  /* 0x0000000c33337c24 */ /* 0x000fe2000f8e02ff */
[----:B------:R-:W-:Y:S02]  /*12c30*/  STL [R1+0xe58], R57 ;  /* 0x000e583901007387 */ /* 0x000fe40000100800 */
[----:B-1----:R-:W-:Y:S02]  /*12c40*/  IADD3 R4, P6, PT, R53, R10, RZ ;  /* 0x0000000a35047210 */ /* 0x002fe40007fde0ff */
[----:B------:R0:W-:Y:S04]  /*12c50*/  STL [R1+0x3f4], R2 ;  /* 0x0003f40201007387 */ /* 0x0001e80000100800 */
[----:B------:R-:W-:Y:S04]  /*12c60*/  STL [R1+0xe5c], R55 ;  /* 0x000e5c3701007387 */ /* 0x000fe80000100800 */
[----:B------:R1:W-:Y:S01]  /*12c70*/  STL [R1+0x438], R4 ;  /* 0x0004380401007387 */ /* 0x0003e20000100800 */
[----:B0-----:R-:W-:Y:S01]  /*12c80*/  LEA.HI.X.SX32 R2, R55, R7, 0x1, P4 ;  /* 0x0000000737027211 */ /* 0x001fe200020f0eff */
[----:B------:R-:W-:-:S04]  /*12c90*/  IMAD R49, R49, UR12, RZ ;  /* 0x0000000c31317c24 */ /* 0x000fc8000f8e02ff */
[----:B------:R0:W-:Y:S01]  /*12ca0*/  STL [R1+0x414], R2 ;  /* 0x0004140201007387 */ /* 0x0001e20000100800 */
[----:B-1----:R-:W-:Y:S01]  /*12cb0*/  IADD3 R4, P4, PT, R51, R10, RZ ;  /* 0x0000000a33047210 */ /* 0x002fe20007f9e0ff */
[----:B------:R-:W-:-:S04]  /*12cc0*/  IMAD R17, R82, UR20, RZ ;  /* 0x0000001452117c24 */ /* 0x000fc8000f8e02ff */
[----:B------:R1:W-:Y:S01]  /*12cd0*/  STL [R1+0x458], R4 ;  /* 0x0004580401007387 */ /* 0x0003e20000100800 */
[----:B0-----:R-:W-:-:S03]  /*12ce0*/  LEA.HI.X.SX32 R2, R53, R7, 0x1, P6 ;  /* 0x0000000735027211 */ /* 0x001fc600030f0eff */
[----:B------:R-:W4:Y:S01]  /*12cf0*/  LDL.LU R82, [R1+0x7c] ;  /* 0x00007c0001527983 */ /* 0x000f220000300800 */
[----:B------:R-:W-:-:S03]  /*12d00*/  IMAD R47, R47, UR12, RZ ;  /* 0x0000000c2f2f7c24 */ /* 0x000fc6000f8e02ff */
[----:B------:R-:W-:Y:S04]  /*12d10*/  STL [R1+0xee0], R53 ;  /* 0x000ee03501007387 */ /* 0x000fe80000100800 */
[----:B------:R0:W-:Y:S01]  /*12d20*/  STL [R1+0x434], R2 ;  /* 0x0004340201007387 */ /* 0x0001e20000100800 */
[----:B-1----:R-:W-:-:S03]  /*12d30*/  LEA.HI.X.SX32 R4, R51, R7, 0x1, P4 ;  /* 0x0000000733047211 */ /* 0x002fc600020f0eff */
[----:B------:R-:W-:Y:S01]  /*12d40*/  STL [R1+0xed8], R51 ;  /* 0x000ed83301007387 */ /* 0x000fe20000100800 */
[----:B0-----:R-:W-:-:S05]  /*12d50*/  IADD3 R2, P6, PT, R49, R10, RZ ;  /* 0x0000000a31027210 */ /* 0x001fca0007fde0ff */
[----:B------:R0:W-:Y:S01]  /*12d60*/  STL [R1+0x478], R2 ;  /* 0x0004780201007387 */ /* 0x0001e20000100800 */
[----:B------:R-:W-:-:S03]  /*12d70*/  IMAD R44, R44, UR12, RZ ;  /* 0x0000000c2c2c7c24 */ /* 0x000fc6000f8e02ff */
[----:B------:R3:W-:Y:S01]  /*12d80*/  STL [R1+0x454], R4 ;  /* 0x0004540401007387 */ /* 0x0007e20000100800 */
[----:B0-----:R-:W-:Y:S01]  /*12d90*/  IADD3 R2, P4, PT, R47, R10, RZ ;  /* 0x0000000a2f027210 */ /* 0x001fe20007f9e0ff */
[----:B------:R-:W-:Y:S02]  /*12da0*/  IMAD R42, R42, UR12, RZ ;  /* 0x0000000c2a2a7c24 */ /* 0x000fe4000f8e02ff */
[----:B------:R-:W-:Y:S02]  /*12db0*/  IMAD R5, R84, UR30, RZ ;  /* 0x0000001e54057c24 */ /* 0x000fe4000f8e02ff */
[----:B------:R-:W-:Y:S02]  /*12dc0*/  IMAD R73, R32, UR12, RZ ;  /* 0x0000000c20497c24 */ /* 0x000fe4000f8e02ff */
[----:B------:R-:W-:Y:S02]  /*12dd0*/  IMAD R39, R39, UR12, RZ ;  /* 0x0000000c27277c24 */ /* 0x000fe4000f8e02ff */
[----:B------:R-:W-:-:S02]  /*12de0*/  IMAD R37, R37, UR12, RZ ;  /* 0x0000000c25257c24 */ /* 0x000fc4000f8e02ff */
        /* <DEDUP_REMOVED lines=8> */
[----:B------:R-:W3:Y:S01]  /*12e70*/  LDL.LU R84, [R1+0x6c] ;  /* 0x00006c0001547983 */ /* 0x000ee20000300800 */
[----:B0-----:R-:W-:-:S03]  /*12e80*/  LEA.HI.X.SX32 R2, R47, R7, 0x1, P4 ;  /* 0x000000072f027211 */ /* 0x001fc600020f0eff */
[----:B------:R0:W-:Y:S04]  /*12e90*/  STL [R1+0x4b8], R12 ;  /* 0x0004b80c01007387 */ /* 0x0001e80000100800 */
[----:B------:R-:W-:Y:S04]  /*12ea0*/  STL [R1+0xec8], R47 ;  /* 0x000ec82f01007387 */ /* 0x000fe80000100800 */
[----:B------:R1:W-:Y:S01]  /*12eb0*/  STL [R1+0x494], R2 ;  /* 0x0004940201007387 */ /* 0x0003e20000100800 */
[----:B0-----:R-:W-:-:S05]  /*12ec0*/  IADD3 R12, P4, PT, R42, R10, RZ ;  /* 0x0000000a2a0c7210 */ /* 0x001fca0007f9e0ff */
[----:B------:R0:W-:Y:S01]  /*12ed0*/  STL [R1+0x4d8], R12 ;  /* 0x0004d80c01007387 */ /* 0x0001e20000100800 */
[----:B-1----:R-:W-:-:S03]  /*12ee0*/  LEA.HI.X.SX32 R2, R44, R7, 0x1, P6 ;  /* 0x000000072c027211 */ /* 0x002fc600030f0eff */
[----:B------:R-:W-:Y:S01]  /*12ef0*/  STL [R1+0xebc], R44 ;  /* 0x000ebc2c01007387 */ /* 0x000fe20000100800 */
[----:B--2---:R-:W-:-:S03]  /*12f00*/  IMAD R32, R86, UR34, RZ ;  /* 0x0000002256207c24 */ /* 0x004fc6000f8e02ff */
[----:B------:R1:W-:Y:S04]  /*12f10*/  STL [R1+0x4b4], R2 ;  /* 0x0004b40201007387 */ /* 0x0003e80000100800 */
[----:B------:R-:W2:Y:S01]  /*12f20*/  LDL.LU R86, [R1+0x5c] ;  /* 0x00005c0001567983 */ /* 0x000ea20000300800 */
[----:B0-----:R-:W-:Y:S02]  /*12f30*/  IADD3 R12, P6, PT, R39, R10, RZ ;  /* 0x0000000a270c7210 */ /* 0x001fe40007fde0ff */
[----:B-1----:R-:W-:-:S03]  /*12f40*/  LEA.HI.X.SX32 R2, R42, R7, 0x1, P4 ;  /* 0x000000072a027211 */ /* 0x002fc600020f0eff */
[----:B------:R0:W-:Y:S04]  /*12f50*/  STL [R1+0x4f8], R12 ;  /* 0x0004f80c01007387 */ /* 0x0001e80000100800 */
[----:B------:R-:W-:Y:S04]  /*12f60*/  STL [R1+0xeb4], R42 ;  /* 0x000eb42a01007387 */ /* 0x000fe80000100800 */
[----:B------:R1:W-:Y:S01]  /*12f70*/  STL [R1+0x4d4], R2 ;  /* 0x0004d40201007387 */ /* 0x0003e20000100800 */
[----:B0-----:R-:W-:-:S05]  /*12f80*/  IADD3 R12, P4, PT, R37, R10, RZ ;  /* 0x0000000a250c7210 */ /* 0x001fca0007f9e0ff */
[----:B------:R0:W-:Y:S01]  /*12f90*/  STL [R1+0x518], R12 ;  /* 0x0005180c01007387 */ /* 0x0001e20000100800 */
[----:B-1----:R-:W-:-:S03]  /*12fa0*/  LEA.HI.X.SX32 R2, R39, R7, 0x1, P6 ;  /* 0x0000000727027211 */ /* 0x002fc600030f0eff */
[----:B------:R-:W-:Y:S01]  /*12fb0*/  STL [R1+0xea8], R39 ;  /* 0x000ea82701007387 */ /* 0x000fe20000100800 */
[----:B----4-:R-:W-:-:S03]  /*12fc0*/  IMAD R30, R92, UR36, RZ ;  /* 0x000000245c1e7c24 */ /* 0x010fc6000f8e02ff */
[----:B------:R1:W-:Y:S04]  /*12fd0*/  STL [R1+0x4f4], R2 ;  /* 0x0004f40201007387 */ /* 0x0003e80000100800 */
[----:B------:R-:W4:Y:S01]  /*12fe0*/  LDL.LU R92, [R1+0x54] ;  /* 0x00005400015c7983 */ /* 0x000f220000300800 */
[----:B------:R-:W-:Y:S02]  /*12ff0*/  IMAD R33, R33, UR12, RZ ;  /* 0x0000000c21217c24 */ /* 0x000fe4000f8e02ff */
[----:B------:R-:W-:-:S03]  /*13000*/  IMAD R28, R28, UR12, RZ ;  /* 0x0000000c1c1c7c24 */ /* 0x000fc6000f8e02ff */
[----:B0-----:R-:W-:Y:S02]  /*13010*/  IADD3 R12, P6, PT, R33, R10, RZ ;  /* 0x0000000a210c7210 */ /* 0x001fe40007fde0ff */
[----:B-1----:R-:W-:-:S03]  /*13020*/  LEA.HI.X.SX32 R2, R37, R7, 0x1, P4 ;  /* 0x0000000725027211 */ /* 0x002fc600020f0eff */
[----:B------:R0:W-:Y:S01]  /*13030*/  STL [R1+0x538], R12 ;  /* 0x0005380c01007387 */ /* 0x0001e20000100800 */
[----:B------:R-:W-:-:S03]  /*13040*/  IMAD R26, R26, UR12, RZ ;  /* 0x0000000c1a1a7c24 */ /* 0x000fc6000f8e02ff */
[----:B------:R-:W-:Y:S04]  /*13050*/  STL [R1+0xea0], R37 ;  /* 0x000ea02501007387 */ /* 0x000fe80000100800 */
[----:B------:R1:W-:Y:S01]  /*13060*/  STL [R1+0x514], R2 ;  /* 0x0005140201007387 */ /* 0x0003e20000100800 */
[----:B0-----:R-:W-:Y:S01]  /*13070*/  LEA.HI.X.SX32 R12, R33, R7, 0x1, P6 ;  /* 0x00000007210c7211 */ /* 0x001fe200030f0eff */
[----:B------:R-:W-:Y:S01]  /*13080*/  IMAD R31, R31, UR12, RZ ;  /* 0x0000000c1f1f7c24 */ /* 0x000fe2000f8e02ff */
[----:B-1----:R-:W-:-:S05]  /*13090*/  IADD3 R2, P4, PT, R28, R10, RZ ;  /* 0x0000000a1c027210 */ /* 0x002fca0007f9e0ff */
[----:B------:R0:W-:Y:S04]  /*130a0*/  STL [R1+0x558], R2 ;  /* 0x0005580201007387 */ /* 0x0001e80000100800 */
[----:B------:R-:W-:Y:S01]  /*130b0*/  STL [R1+0xe90], R33 ;  /* 0x000e902101007387 */ /* 0x000fe20000100800 */
[----:B0-----:R-:W-:-:S03]  /*130c0*/  IADD3 R2, P6, PT, R26, R10, RZ ;  /* 0x0000000a1a027210 */ /* 0x001fc60007fde0ff */
[----:B------:R0:W-:Y:S01]  /*130d0*/  STL [R1+0x534], R12 ;  /* 0x0005340c01007387 */ /* 0x0001e20000100800 */
[----:B------:R-:W-:-:S03]  /*130e0*/  IMAD R29, R29, UR12, RZ ;  /* 0x0000000c1d1d7c24 */ /* 0x000fc6000f8e02ff */
[----:B------:R-:W4:Y:S04]  /*130f0*/  LDL.LU R79, [R1+0x44] ;  /* 0x00004400014f7983 */ /* 0x000f280000300800 */
[----:B------:R1:W-:Y:S01]  /*13100*/  STL [R1+0x578], R2 ;  /* 0x0005780201007387 */ /* 0x0003e20000100800 */
[-C--:B0-----:R-:W-:Y:S02]  /*13110*/  LEA.HI.X.SX32 R12, R28, R7.reuse, 0x1, P4 ;  /* 0x000000071c0c7211 */ /* 0x081fe400020f0eff */
[----:B------:R-:W-:Y:S02]  /*13120*/  LEA.HI.X.SX32 R13, R26, R7, 0x1, P6 ;  /* 0x000000071a0d7211 */ /* 0x000fe400030f0eff */
[----:B-1----:R-:W-:Y:S01]  /*13130*/  IADD3 R2, P4, PT, R31, R10, RZ ;  /* 0x0000000a1f027210 */ /* 0x002fe20007f9e0ff */
[----:B------:R0:W-:Y:S01]  /*13140*/  STL [R1+0x554], R12 ;  /* 0x0005540c01007387 */ /* 0x0001e20000100800 */
[----:B------:R-:W-:-:S03]  /*13150*/  IMAD R34, R34, UR12, RZ ;  /* 0x0000000c22227c24 */ /* 0x000fc6000f8e02ff */
[----:B------:R1:W-:Y:S01]  /*13160*/  STL [R1+0x598], R2 ;  /* 0x0005980201007387 */ /* 0x0003e20000100800 */
[----:B------:R-:W-:Y:S02]  /*13170*/  IMAD R71, R27, UR12, RZ ;  /* 0x0000000c1b477c24 */ /* 0x000fe4000f8e02ff */
[----:B------:R-:W-:Y:S01]  /*13180*/  IMAD R27, R82, UR38, RZ ;  /* 0x00000026521b7c24 */ /* 0x000fe2000f8e02ff */
[----:B------:R1:W-:Y:S01]  /*13190*/  STL [R1+0x574], R13 ;  /* 0x0005740d01007387 */ /* 0x0003e20000100800 */
[----:B------:R-:W-:Y:S01]  /*131a0*/  IMAD R36, R36, UR12, RZ ;  /* 0x0000000c24247c24 */ /* 0x000fe2000f8e02ff */
[----:B0-----:R-:W-:Y:S02]  /*131b0*/  LEA.HI.X.SX32 R12, R31, R7, 0x1, P4 ;  /* 0x000000071f0c7211 */ /* 0x001fe400020f0eff */
[----:B------:R-:W4:Y:S01]  /*131c0*/  LDL.LU R82, [R1+0x3c] ;  /* 0x00003c0001527983 */ /* 0x000f220000300800 */
[----:B-1----:R-:W-:-:S05]  /*131d0*/  IADD3 R2, P6, PT, R29, R10, RZ ;  /* 0x0000000a1d027210 */ /* 0x002fca0007fde0ff */
[----:B------:R0:W-:Y:S01]  /*131e0*/  STL [R1+0x5b8], R2 ;  /* 0x0005b80201007387 */ /* 0x0001e20000100800 */
[----:B------:R-:W-:Y:S01]  /*131f0*/  LEA.HI.X.SX32 R13, R29, R7, 0x1, P6 ;  /* 0x000000071d0d7211 */ /* 0x000fe200030f0eff */
[----:B------:R-:W-:Y:S02]  /*13200*/  IMAD R41, R41, UR12, RZ ;  /* 0x0000000c29297c24 */ /* 0x000fe4000f8e02ff */
[----:B------:R1:W-:Y:S01]  /*13210*/  STL [R1+0x594], R12 ;  /* 0x0005940c01007387 */ /* 0x0003e20000100800 */
[-C--:B0-----:R-:W-:Y:S02]  /*13220*/  IADD3 R2, P4, PT, R34, R10.reuse, RZ ;  /* 0x0000000a22027210 */ /* 0x081fe40007f9e0ff */
[----:B-1----:R-:W-:-:S03]  /*13230*/  IADD3 R12, P6, PT, R36, R10, RZ ;  /* 0x0000000a240c7210 */ /* 0x002fc60007fde0ff */
[----:B------:R0:W-:Y:S04]  /*13240*/  STL [R1+0x5d8], R2 ;  /* 0x0005d80201007387 */ /* 0x0001e80000100800 */
[----:B------:R-:W-:Y:S01]  /*13250*/  STL [R1+0x5b4], R13 ;  /* 0x0005b40d01007387 */ /* 0x000fe20000100800 */
[----:B0-----:R-:W-:Y:S01]  /*13260*/  LEA.HI.X.SX32 R2, R34, R7, 0x1, P4 ;  /* 0x0000000722027211 */ /* 0x001fe200020f0eff */
[----:B------:R-:W-:Y:S02]  /*13270*/  IMAD R46, R46, UR5, RZ ;  /* 0x000000052e2e7c24 */ /* 0x000fe4000f8e02ff */
[----:B------:R-:W-:Y:S02]  /*13280*/  IMAD R24, R80, UR14, RZ ;  /* 0x0000000e50187c24 */ /* 0x000fe4000f8e02ff */
[----:B------:R-:W-:-:S02]  /*13290*/  IMAD R19, R87, UR16, RZ ;  /* 0x0000001057137c24 */ /* 0x000fc4000f8e02ff */
[----:B---3--:R-:W-:Y:S02]  /*132a0*/  IMAD R23, R84, UR42, RZ ;  /* 0x0000002a54177c24 */ /* 0x008fe4000f8e02ff */
[----:B------:R-:W3:Y:S04]  /*132b0*/  LDL.LU R84, [R1+0x34] ;  /* 0x0000340001547983 */ /* 0x000ee80000300800 */
[----:B------:R0:W-:Y:S04]  /*132c0*/  STL [R1+0x5f8], R12 ;  /* 0x0005f80c01007387 */ /* 0x0001e80000100800 */
[----:B------:R-:W-:Y:S04]  /*132d0*/  STL [R1+0xe94], R34 ;  /* 0x000e942201007387 */ /* 0x000fe80000100800 */
[----:B------:R1:W-:Y:S01]  /*132e0*/  STL [R1+0x5d4], R2 ;  /* 0x0005d40201007387 */ /* 0x0003e20000100800 */
[----:B0-----:R-:W-:-:S05]  /*132f0*/  IADD3 R12, P4, PT, R41, R10, RZ ;  /* 0x0000000a290c7210 */ /* 0x001fca0007f9e0ff */
[----:B------:R0:W-:Y:S01]  /*13300*/  STL [R1+0x618], R12 ;  /* 0x0006180c01007387 */ /* 0x0001e20000100800 */
[-C--:B-1----:R-:W-:Y:S02]  /*13310*/  LEA.HI.X.SX32 R2, R36, R7.reuse, 0x1, P6 ;  /* 0x0000000724027211 */ /* 0x082fe400030f0eff */
[----:B0-----:R-:W-:Y:S01]  /*13320*/  IADD3 R12, P6, PT, R46, R10, RZ ;  /* 0x0000000a2e0c7210 */ /* 0x001fe20007fde0ff */
[----:B--2---:R-:W-:Y:S02]  /*13330*/  IMAD R22, R86, UR44, RZ ;  /* 0x0000002c56167c24 */ /* 0x004fe4000f8e02ff */
[----:B------:R-:W2:Y:S04]  /*13340*/  LDL.LU R86, [R1+0x2c] ;  /* 0x00002c0001567983 */ /* 0x000ea80000300800 */
[----:B------:R-:W-:Y:S04]  /*13350*/  STL [R1+0xe98], R36 ;  /* 0x000e982401007387 */ /* 0x000fe80000100800 */
[----:B------:R0:W-:Y:S04]  /*13360*/  STL [R1+0x5f4], R2 ;  /* 0x0005f40201007387 */ /* 0x0001e80000100800 */
[----:B------:R-:W-:Y:S01]  /*13370*/  STL [R1+0xeb0], R41 ;  /* 0x000eb02901007387 */ /* 0x000fe20000100800 */
[----:B0-----:R-:W-:-:S03]  /*13380*/  LEA.HI.X.SX32 R2, R41, R7, 0x1, P4 ;  /* 0x0000000729027211 */ /* 0x001fc600020f0eff */
[----:B------:R0:W-:Y:S04]  /*13390*/  STL [R1+0x638], R12 ;  /* 0x0006380c01007387 */ /* 0x0001e80000100800 */
[----:B------:R1:W-:Y:S01]  /*133a0*/  STL [R1+0x614], R2 ;  /* 0x0006140201007387 */ /* 0x0003e20000100800 */
[----:B0-----:R-:W-:-:S03]  /*133b0*/  IADD3 R12, P4, PT, R24, R10, RZ ;  /* 0x0000000a180c7210 */ /* 0x001fc60007f9e0ff */
[----:B-1----:R-:W2:Y:S04]  /*133c0*/  LDL.LU R2, [R1+0x24] ;  /* 0x0000240001027983 */ /* 0x002ea80000300800 */
[----:B------:R0:W-:Y:S01]  /*133d0*/  STL [R1+0x658], R12 ;  /* 0x0006580c01007387 */ /* 0x0001e20000100800 */
[----:B----4-:R-:W-:-:S03]  /*133e0*/  IMAD R21, R92, UR46, RZ ;  /* 0x0000002e5c157c24 */ /* 0x010fc6000f8e02ff */
[----:B------:R-:W-:Y:S01]  /*133f0*/  STL [R1+0xec4], R46 ;  /* 0x000ec42e01007387 */ /* 0x000fe20000100800 */
[----:B0-----:R-:W-:Y:S02]  /*13400*/  LEA.HI.X.SX32 R12, R46, R7, 0x1, P6 ;  /* 0x000000072e0c7211 */ /* 0x001fe400030f0eff */
[----:B------:R-:W-:-:S03]  /*13410*/  IADD3 R20, P6, PT, R19, R10, RZ ;  /* 0x0000000a13147210 */ /* 0x000fc60007fde0ff */
[----:B------:R0:W-:Y:S04]  /*13420*/  STL [R1+0x634], R12 ;  /* 0x0006340c01007387 */ /* 0x0001e80000100800 */
[----:B------:R-:W-:Y:S04]  /*13430*/  STL [R1+0x678], R20 ;  /* 0x0006781401007387 */ /* 0x000fe80000100800 */
[----:B------:R-:W4:Y:S01]  /*13440*/  LDL.LU R92, [R1+0x28] ;  /* 0x00002800015c7983 */ /* 0x000f220000300800 */
[----:B------:R-:W-:Y:S01]  /*13450*/  IMAD R18, R91, UR18, RZ ;  /* 0x000000125b127c24 */ /* 0x000fe2000f8e02ff */
[----:B------:R-:W-:-:S04]  /*13460*/  LEA.HI.X.SX32 R13, R24, R7, 0x1, P4 ;  /* 0x00000007180d7211 */ /* 0x000fc800020f0eff */
[CC--:B0-----:R-:W-:Y:S01]  /*13470*/  IADD3 R12, P4, PT, R18.reuse, R10.reuse, RZ ;  /* 0x0000000a120c7210 */ /* 0x0c1fe20007f9e0ff */
[----:B------:R-:W-:Y:S04]  /*13480*/  STL [R1+0x654], R13 ;  /* 0x0006540d01007387 */ /* 0x000fe80000100800 */
[----:B------:R0:W-:Y:S02]  /*13490*/  STL [R1+0x698], R12 ;  /* 0x0006980c01007387 */ /* 0x0001e40000100800 */
[-C--:B0-----:R-:W-:Y:S02]  /*134a0*/  LEA.HI.X.SX32 R12, R19, R7.reuse, 0x1, P6 ;  /* 0x00000007130c7211 */ /* 0x081fe400030f0eff */
[----:B------:R-:W-:Y:S02]  /*134b0*/  IADD3 R19, P6, PT, R17, R10, RZ ;  /* 0x0000000a11137210 */ /* 0x000fe40007fde0ff */
[----:B------:R-:W-:Y:S01]  /*134c0*/  LEA.HI.X.SX32 R13, R18, R7, 0x1, P4 ;  /* 0x00000007120d7211 */ /* 0x000fe200020f0eff */
[----:B------:R0:W-:Y:S01]  /*134d0*/  STL [R1+0x674], R12 ;  /* 0x0006740c01007387 */ /* 0x0001e20000100800 */
[----:B------:R-:W-:-:S03]  /*134e0*/  IMAD R20, R79, UR48, RZ ;  /* 0x000000304f147c24 */ /* 0x000fc6000f8e02ff */
[----:B------:R-:W-:Y:S04]  /*134f0*/  STL [R1+0x6b8], R19 ;  /* 0x0006b81301007387 */ /* 0x000fe80000100800 */
[----:B------:R-:W4:Y:S01]  /*13500*/  LDL.LU R79, [R1+0x30] ;  /* 0x00003000014f7983 */ /* 0x000f220000300800 */
[----:B0-----:R-:W-:-:S03]  /*13510*/  IADD3 R12, P4, PT, R16, R10, RZ ;  /* 0x0000000a100c7210 */ /* 0x001fc60007f9e0ff */
        /* <DEDUP_REMOVED lines=11> */
[----:B------:R0:W-:Y:S01]  /*135d0*/  STL [R1+0x718], R12 ;  /* 0x0007180c01007387 */ /* 0x0001e20000100800 */
[-C--:B------:R-:W-:Y:S02]  /*135e0*/  LEA.HI.X.SX32 R6, R6, R7.reuse, 0x1, P4 ;  /* 0x0000000706067211 */ /* 0x080fe400020f0eff */
[----:B0-----:R-:W-:Y:S02]  /*135f0*/  LEA.HI.X.SX32 R12, R15, R7, 0x1, P6 ;  /* 0x000000070f0c7211 */ /* 0x001fe400030f0eff */
[----:B------:R-:W-:-:S03]  /*13600*/  IADD3 R13, P6, PT, R5, R10, RZ ;  /* 0x0000000a050d7210 */ /* 0x000fc60007fde0ff */
[----:B------:R0:W-:Y:S01]  /*13610*/  STL [R1+0x6f4], R12 ;  /* 0x0006f40c01007387 */ /* 0x0001e20000100800 */
[----:B------:R-:W-:-:S03]  /*13620*/  LEA.HI.X.SX32 R5, R5, R7, 0x1, P6 ;  /* 0x0000000705057211 */ /* 0x000fc600030f0eff */
[----:B------:R-:W-:Y:S01]  /*13630*/  STL [R1+0x738], R13 ;  /* 0x0007380d01007387 */ /* 0x000fe20000100800 */
[----:B0-----:R-:W-:-:S04]  /*13640*/  IADD3 R12, P4, PT, R4, R10, RZ ;  /* 0x0000000a040c7210 */ /* 0x001fc80007f9e0ff */
[----:B------:R-:W-:Y:S01]  /*13650*/  LEA.HI.X.SX32 R4, R4, R7, 0x1, P4 ;  /* 0x0000000704047211 */ /* 0x000fe200020f0eff */
[----:B------:R-:W-:Y:S02]  /*13660*/  IMAD R25, R25, UR40, RZ ;  /* 0x0000002819197c24 */ /* 0x000fe4000f8e02ff */
[----:B---3--:R-:W-:Y:S02]  /*13670*/  IMAD R16, R84, UR52, RZ ;  /* 0x0000003454107c24 */ /* 0x008fe4000f8e02ff */
[----:B------:R-:W3:Y:S04]  /*13680*/  LDL.LU R84, [R1+0x40] ;  /* 0x0000400001547983 */ /* 0x000ee80000300800 */
[----:B------:R-:W-:Y:S04]  /*13690*/  STL [R1+0x714], R6 ;  /* 0x0007140601007387 */ /* 0x000fe80000100800 */
[----:B------:R0:W-:Y:S04]  /*136a0*/  STL [R1+0x758], R12 ;  /* 0x0007580c01007387 */ /* 0x0001e80000100800 */
[----:B------:R1:W-:Y:S01]  /*136b0*/  STL [R1+0x734], R5 ;  /* 0x0007340501007387 */ /* 0x0003e20000100800 */
[----:B0-----:R-:W-:-:S02]  /*136c0*/  IADD3 R12, P6, PT, R32, R10, RZ ;  /* 0x0000000a200c7210 */ /* 0x001fc40007fde0ff */
[----:B-1----:R-:W-:-:S03]  /*136d0*/  IADD3 R5, P4, PT, R30, R10, RZ ;  /* 0x0000000a1e057210 */ /* 0x002fc60007f9e0ff */
[----:B------:R0:W-:Y:S01]  /*136e0*/  STL [R1+0x778], R12 ;  /* 0x0007780c01007387 */ /* 0x0001e20000100800 */
[----:B--2---:R-:W-:-:S03]  /*136f0*/  IMAD R6, R86, UR54, RZ ;  /* 0x0000003656067c24 */ /* 0x004fc6000f8e02ff */
[----:B------:R-:W2:Y:S04]  /*13700*/  LDL.LU R86, [R1+0x50] ;  /* 0x0000500001567983 */ /* 0x000ea80000300800 */
[----:B------:R-:W-:Y:S04]  /*13710*/  STL [R1+0x754], R4 ;  /* 0x0007540401007387 */ /* 0x000fe80000100800 */
[----:B------:R1:W-:Y:S01]  /*13720*/  STL [R1+0x798], R5 ;  /* 0x0007980501007387 */ /* 0x0003e20000100800 */
[-C--:B0-----:R-:W-:Y:S02]  /*13730*/  LEA.HI.X.SX32 R12, R30, R7.reuse, 0x1, P4 ;  /* 0x000000071e0c7211 */ /* 0x081fe400020f0eff */
[----:B-1----:R-:W-:-:S05]  /*13740*/  LEA.HI.X.SX32 R5, R32, R7, 0x1, P6 ;  /* 0x0000000720057211 */ /* 0x002fca00030f0eff */
[----:B------:R0:W-:Y:S01]  /*13750*/  STL [R1+0x774], R5 ;  /* 0x0007740501007387 */ /* 0x0001e20000100800 */
[----:B------:R-:W-:Y:S01]  /*13760*/  IMAD R4, R2, UR56, RZ ;  /* 0x0000003802047c24 */ /* 0x000fe2000f8e02ff */
[----:B------:R-:W-:-:S05]  /*13770*/  IADD3 R2, P6, PT, R27, R10, RZ ;  /* 0x0000000a1b027210 */ /* 0x000fca0007fde0ff */
[----:B------:R1:W-:Y:S01]  /*13780*/  STL [R1+0x7b8], R2 ;  /* 0x0007b80201007387 */ /* 0x0003e20000100800 */
[----:B0-----:R-:W-:Y:S02]  /*13790*/  IADD3 R5, P4, PT, R25, R10, RZ ;  /* 0x0000000a19057210 */ /* 0x001fe40007f9e0ff */
[----:B------:R-:W-:Y:S01]  /*137a0*/  LEA.HI.X.SX32 R13, R27, R7, 0x1, P6 ;  /* 0x000000071b0d7211 */ /* 0x000fe200030f0eff */
[----:B-1----:R-:W2:Y:S04]  /*137b0*/  LDL.LU R2, [R1+0x58] ;  /* 0x0000580001027983 */ /* 0x002ea80000300800 */
[----:B------:R-:W-:Y:S04]  /*137c0*/  STL [R1+0x794], R12 ;  /* 0x0007940c01007387 */ /* 0x000fe80000100800 */
[----:B------:R0:W-:Y:S01]  /*137d0*/  STL [R1+0x7d8], R5 ;  /* 0x0007d80501007387 */ /* 0x0001e20000100800 */
[----:B----4-:R-:W-:-:S03]  /*137e0*/  IMAD R24, R92, UR58, RZ ;  /* 0x0000003a5c187c24 */ /* 0x010fc6000f8e02ff */
[----:B------:R1:W-:Y:S04]  /*137f0*/  STL [R1+0x7b4], R13 ;  /* 0x0007b40d01007387 */ /* 0x0003e80000100800 */
[----:B------:R-:W4:Y:S01]  /*13800*/  LDL.LU R92, [R1+0xa0] ;  /* 0x0000a000015c7983 */ /* 0x000f220000300800 */
[----:B0-----:R-:W-:Y:S02]  /*13810*/  IADD3 R5, P6, PT, R23, R10, RZ ;  /* 0x0000000a17057210 */ /* 0x001fe40007fde0ff */
[----:B------:R-:W-:-:S03]  /*13820*/  LEA.HI.X.SX32 R12, R25, R7, 0x1, P4 ;  /* 0x00000007190c7211 */ /* 0x000fc600020f0eff */
[----:B------:R0:W-:Y:S01]  /*13830*/  STL [R1+0x7f8], R5 ;  /* 0x0007f80501007387 */ /* 0x0001e20000100800 */
[----:B-1----:R-:W-:-:S03]  /*13840*/  LEA.HI.X.SX32 R13, R23, R7, 0x1, P6 ;  /* 0x00000007170d7211 */ /* 0x002fc600030f0eff */
[----:B------:R1:W-:Y:S01]  /*13850*/  STL [R1+0x7d4], R12 ;  /* 0x0007d40c01007387 */ /* 0x0003e20000100800 */
[----:B0-----:R-:W-:-:S05]  /*13860*/  IADD3 R5, P4, PT, R22, R10, RZ ;  /* 0x0000000a16057210 */ /* 0x001fca0007f9e0ff */
[----:B------:R0:W-:Y:S01]  /*13870*/  STL [R1+0x818], R5 ;  /* 0x0008180501007387 */ /* 0x0001e20000100800 */
[----:B-1----:R-:W-:-:S03]  /*13880*/  LEA.HI.X.SX32 R12, R22, R7, 0x1, P4 ;  /* 0x00000007160c7211 */ /* 0x002fc600020f0eff */
[----:B------:R1:W-:Y:S01]  /*13890*/  STL [R1+0x7f4], R13 ;  /* 0x0007f40d01007387 */ /* 0x0003e20000100800 */
[----:B------:R-:W-:-:S03]  /*138a0*/  IMAD R19, R79, UR60, RZ ;  /* 0x0000003c4f137c24 */ /* 0x000fc6000f8e02ff */
[----:B------:R-:W4:Y:S01]  /*138b0*/  LDL.LU R79, [R1+0xa4] ;  /* 0x0000a400014f7983 */ /* 0x000f220000300800 */
[----:B0-----:R-:W-:-:S05]  /*138c0*/  IADD3 R5, P6, PT, R21, R10, RZ ;  /* 0x0000000a15057210 */ /* 0x001fca0007fde0ff */
[----:B------:R0:W-:Y:S01]  /*138d0*/  STL [R1+0x838], R5 ;  /* 0x0008380501007387 */ /* 0x0001e20000100800 */
[----:B-1----:R-:W-:-:S03]  /*138e0*/  LEA.HI.X.SX32 R13, R21, R7, 0x1, P6 ;  /* 0x00000007150d7211 */ /* 0x002fc600030f0eff */
[----:B------:R1:W-:Y:S01]  /*138f0*/  STL [R1+0x814], R12 ;  /* 0x0008140c01007387 */ /* 0x0003e20000100800 */
[----:B0-----:R-:W-:-:S05]  /*13900*/  IADD3 R5, P4, PT, R20, R10, RZ ;  /* 0x0000000a14057210 */ /* 0x001fca0007f9e0ff */
[----:B------:R0:W-:Y:S01]  /*13910*/  STL [R1+0x858], R5 ;  /* 0x0008580501007387 */ /* 0x0001e20000100800 */
[----:B-1----:R-:W-:-:S03]  /*13920*/  LEA.HI.X.SX32 R12, R20, R7, 0x1, P4 ;  /* 0x00000007140c7211 */ /* 0x002fc600020f0eff */
[----:B------:R-:W-:Y:S01]  /*13930*/  STL [R1+0x834], R13 ;  /* 0x0008340d01007387 */ /* 0x000fe20000100800 */
[-C--:B0-----:R-:W-:Y:S01]  /*13940*/  IADD3 R5, P6, PT, R18, R10.reuse, RZ ;  /* 0x0000000a12057210 */ /* 0x081fe20007fde0ff */
[----:B------:R-:W-:Y:S02]  /*13950*/  IMAD R17, R82, UR62, RZ ;  /* 0x0000003e52117c24 */ /* 0x000fe4000f8e02ff */
[----:B------:R-:W4:Y:S04]  /*13960*/  LDL.LU R82, [R1+0xa8] ;  /* 0x0000a80001527983 */ /* 0x000f280000300800 */
[----:B------:R0:W-:Y:S04]  /*13970*/  STL [R1+0x878], R5 ;  /* 0x0008780501007387 */ /* 0x0001e80000100800 */
[----:B------:R1:W-:Y:S01]  /*13980*/  STL [R1+0x854], R12 ;  /* 0x0008540c01007387 */ /* 0x0003e20000100800 */
[----:B0-----:R-:W-:-:S02]  /*13990*/  IADD3 R5, P4, PT, R16, R10, RZ ;  /* 0x0000000a10057210 */ /* 0x001fc40007f9e0ff */
[----:B-1----:R-:W-:-:S03]  /*139a0*/  LEA.HI.X.SX32 R12, R18, R7, 0x1, P6 ;  /* 0x00000007120c7211 */ /* 0x002fc600030f0eff */
[----:B------:R0:W-:Y:S02]  /*139b0*/  STL [R1+0x898], R5 ;  /* 0x0008980501007387 */ /* 0x0001e40000100800 */
[----:B0-----:R-:W-:Y:S01]  /*139c0*/  IADD3 R5, P6, PT, R6, R10, RZ ;  /* 0x0000000a06057210 */ /* 0x001fe20007fde0ff */
[----:B---3--:R-:W-:Y:S02]  /*139d0*/  IMAD R15, R84, UR64, RZ ;  /* 0x00000040540f7c24 */ /* 0x008fe4000f8e02ff */
[----:B------:R-:W3:Y:S04]  /*139e0*/  LDL.LU R84, [R1+0xac] ;  /* 0x0000ac0001547983 */ /* 0x000ee80000300800 */
[----:B------:R0:W-:Y:S04]  /*139f0*/  STL [R1+0x874], R12 ;  /* 0x0008740c01007387 */ /* 0x0001e80000100800 */
[----:B------:R-:W-:Y:S01]  /*13a00*/  STL [R1+0x8b8], R5 ;  /* 0x0008b80501007387 */ /* 0x000fe20000100800 */
[----:B0-----:R-:W-:-:S02]  /*13a10*/  LEA.HI.X.SX32 R12, R16, R7, 0x1, P4 ;  /* 0x00000007100c7211 */ /* 0x001fc400020f0eff */
[----:B------:R-:W-:-:S03]  /*13a20*/  IADD3 R13, P4, PT, R4, R10, RZ ;  /* 0x0000000a040d7210 */ /* 0x000fc60007f9e0ff */
[----:B------:R0:W-:Y:S04]  /*13a30*/  STL [R1+0x894], R12 ;  /* 0x0008940c01007387 */ /* 0x0001e80000100800 */
[----:B------:R-:W-:Y:S01]  /*13a40*/  STL [R1+0x8d8], R13 ;  /* 0x0008d80d01007387 */ /* 0x000fe20000100800 */
[-C--:B0-----:R-:W-:Y:S02]  /*13a50*/  LEA.HI.X.SX32 R12, R6, R7.reuse, 0x1, P6 ;  /* 0x00000007060c7211 */ /* 0x081fe400030f0eff */
[----:B------:R-:W-:Y:S01]  /*13a60*/  IADD3 R6, P6, PT, R24, R10, RZ ;  /* 0x0000000a18067210 */ /* 0x000fe20007fde0ff */
[----:B--2---:R-:W-:Y:S02]  /*13a70*/  IMAD R5, R86, UR66, RZ ;  /* 0x0000004256057c24 */ /* 0x004fe4000f8e02ff */
[----:B------:R-:W2:Y:S04]  /*13a80*/  LDL.LU R86, [R1+0xb4] ;  /* 0x0000b40001567983 */ /* 0x000ea80000300800 */
[----:B------:R0:W-:Y:S04]  /*13a90*/  STL [R1+0x8b4], R12 ;  /* 0x0008b40c01007387 */ /* 0x0001e80000100800 */
[----:B------:R1:W-:Y:S01]  /*13aa0*/  STL [R1+0x8f8], R6 ;  /* 0x0008f80601007387 */ /* 0x0003e20000100800 */
[----:B0-----:R-:W-:-:S02]  /*13ab0*/  LEA.HI.X.SX32 R12, R4, R7, 0x1, P4 ;  /* 0x00000007040c7211 */ /* 0x001fc400020f0eff */
[----:B-1----:R-:W-:-:S03]  /*13ac0*/  IADD3 R6, P4, PT, R19, R10, RZ ;  /* 0x0000000a13067210 */ /* 0x002fc60007f9e0ff */
[----:B------:R-:W-:Y:S04]  /*13ad0*/  STL [R1+0x8d4], R12 ;  /* 0x0008d40c01007387 */ /* 0x000fe80000100800 */
[----:B------:R0:W-:Y:S02]  /*13ae0*/  STL [R1+0x918], R6 ;  /* 0x0009180601007387 */ /* 0x0001e40000100800 */
[-C--:B0-----:R-:W-:Y:S01]  /*13af0*/  LEA.HI.X.SX32 R6, R19, R7.reuse, 0x1, P4 ;  /* 0x0000000713067211 */ /* 0x081fe200020f0eff */
[----:B------:R-:W-:Y:S01]  /*13b00*/  IMAD R4, R2, UR68, RZ ;  /* 0x0000004402047c24 */ /* 0x000fe2000f8e02ff */
[----:B------:R-:W-:Y:S02]  /*13b10*/  LEA.HI.X.SX32 R2, R24, R7, 0x1, P6 ;  /* 0x0000000718027211 */ /* 0x000fe400030f0eff */
[----:B------:R-:W-:-:S03]  /*13b20*/  IADD3 R12, P6, PT, R17, R10, RZ ;  /* 0x0000000a110c7210 */ /* 0x000fc60007fde0ff */
[----:B------:R0:W-:Y:S04]  /*13b30*/  STL [R1+0x8f4], R2 ;  /* 0x0008f40201007387 */ /* 0x0001e80000100800 */
[----:B------:R1:W-:Y:S01]  /*13b40*/  STL [R1+0x938], R12 ;  /* 0x0009380c01007387 */ /* 0x0003e20000100800 */
[C---:B0-----:R-:W-:Y:S01]  /*13b50*/  IADD3 R2, P4, PT, R15.reuse, R10, RZ ;  /* 0x0000000a0f027210 */ /* 0x041fe20007f9e0ff */
[----:B----4-:R-:W-:Y:S02]  /*13b60*/  IMAD R16, R92, UR12, RZ ;  /* 0x0000000c5c107c24 */ /* 0x010fe4000f8e02ff */
[----:B------:R-:W-:Y:S04]  /*13b70*/  STL [R1+0x914], R6 ;  /* 0x0009140601007387 */ /* 0x000fe80000100800 */
[----:B------:R-:W4:Y:S04]  /*13b80*/  LDL.LU R92, [R1+0xc0] ;  /* 0x0000c000015c7983 */ /* 0x000f280000300800 */
[----:B------:R0:W-:Y:S01]  /*13b90*/  STL [R1+0x950], R2 ;  /* 0x0009500201007387 */ /* 0x0001e20000100800 */
[----:B-1----:R-:W-:-:S02]  /*13ba0*/  LEA.HI.X.SX32 R12, R15, R7, 0x1, P4 ;  /* 0x000000070f0c7211 */ /* 0x002fc400020f0eff */
[----:B0-----:R-:W-:Y:S02]  /*13bb0*/  LEA.HI.X.SX32 R2, R17, R7, 0x1, P6 ;  /* 0x0000000711027211 */ /* 0x001fe400030f0eff */
[----:B------:R-:W-:-:S03]  /*13bc0*/  IADD3 R6, P6, PT, R5, R10, RZ ;  /* 0x0000000a05067210 */ /* 0x000fc60007fde0ff */
[----:B------:R0:W-:Y:S04]  /*13bd0*/  STL [R1+0x934], R2 ;  /* 0x0009340201007387 */ /* 0x0001e80000100800 */
[----:B------:R-:W-:Y:S01]  /*13be0*/  STL [R1+0x968], R6 ;  /* 0x0009680601007387 */ /* 0x000fe20000100800 */
[----:B0-----:R-:W-:-:S03]  /*13bf0*/  IADD3 R2, P4, PT, R4, R10, RZ ;  /* 0x0000000a04027210 */ /* 0x001fc60007f9e0ff */
[----:B------:R-:W-:Y:S04]  /*13c00*/  STL [R1+0x94c], R12 ;  /* 0x00094c0c01007387 */ /* 0x000fe80000100800 */
[----:B------:R0:W-:Y:S04]  /*13c10*/  STL [R1+0x980], R2 ;  /* 0x0009800201007387 */ /* 0x0001e80000100800 */
[----:B0-----:R-:W4:Y:S01]  /*13c20*/  LDL.LU R2, [R1+0xc8] ;  /* 0x0000c80001027983 */ /* 0x001f220000300800 */
[----:B------:R-:W-:Y:S02]  /*13c30*/  LEA.HI.X.SX32 R12, R5, R7, 0x1, P6 ;  /* 0x00000007050c7211 */ /* 0x000fe400030f0eff */
[----:B------:R-:W-:-:S03]  /*13c40*/  IADD3 R5, P6, PT, R93, R10, RZ ;  /* 0x0000000a5d057210 */ /* 0x000fc60007fde0ff */
[----:B------:R0:W-:Y:S04]  /*13c50*/  STL [R1+0x964], R12 ;  /* 0x0009640c01007387 */ /* 0x0001e80000100800 */
[----:B------:R1:W-:Y:S01]  /*13c60*/  STL [R1+0x1a0], R5 ;  /* 0x0001a00501007387 */ /* 0x0003e20000100800 */
[----:B0-----:R-:W-:Y:S02]  /*13c70*/  LEA.HI.X.SX32 R12, R4, R7, 0x1, P4 ;  /* 0x00000007040c7211 */ /* 0x001fe400020f0eff */
[----:B-1----:R-:W-:-:S03]  /*13c80*/  IADD3 R5, P4, PT, R14, R10, RZ ;  /* 0x0000000a0e057210 */ /* 0x002fc60007f9e0ff */
[----:B------:R0:W-:Y:S01]  /*13c90*/  STL [R1+0x97c], R12 ;  /* 0x00097c0c01007387 */ /* 0x0001e20000100800 */
[----:B------:R-:W-:-:S03]  /*13ca0*/  IMAD R88, R88, UR12, RZ ;  /* 0x0000000c58587c24 */ /* 0x000fc6000f8e02ff */
[----:B------:R1:W-:Y:S01]  /*13cb0*/  STL [R1+0x1c0], R5 ;  /* 0x0001c00501007387 */ /* 0x0003e20000100800 */
[-C--:B------:R-:W-:Y:S02]  /*13cc0*/  LEA.HI.X.SX32 R13, R14, R7.reuse, 0x1, P4 ;  /* 0x000000070e0d7211 */ /* 0x080fe400020f0eff */
[----:B0-----:R-:W-:Y:S02]  /*13cd0*/  LEA.HI.X.SX32 R12, R93, R7, 0x1, P6 ;  /* 0x000000075d0c7211 */ /* 0x001fe400030f0eff */
[----:B------:R-:W4:Y:S01]  /*13ce0*/  LDL.LU R93, [R1+0x105c] ;  /* 0x00105c00015d7983 */ /* 0x000f220000300800 */
[----:B-1----:R-:W-:Y:S01]  /*13cf0*/  IADD3 R5, P6, PT, R11, R10, RZ ;  /* 0x0000000a0b057210 */ /* 0x002fe20007fde0ff */
[----:B------:R-:W-:Y:S02]  /*13d00*/  IMAD R85, R85, UR12, RZ ;  /* 0x0000000c55557c24 */ /* 0x000fe4000f8e02ff */
[----:B------:R0:W-:Y:S01]  /*13d10*/  STL [R1+0x19c], R12 ;  /* 0x00019c0c01007387 */ /* 0x0001e20000100800 */
[----:B------:R-:W-:-:S03]  /*13d20*/  IMAD R6, R79, UR12, RZ ;  /* 0x0000000c4f067c24 */ /* 0x000fc6000f8e02ff */
[----:B------:R-:W4:Y:S01]  /*13d30*/  LDL.LU R14, [R1+0x1058] ;  /* 0x00105800010e7983 */ /* 0x000f220000300800 */
[----:B------:R-:W-:-:S03]  /*13d40*/  IMAD R83, R83, UR12, RZ ;  /* 0x0000000c53537c24 */ /* 0x000fc6000f8e02ff */
[----:B------:R-:W-:Y:S01]  /*13d50*/  STL [R1+0x1e0], R5 ;  /* 0x0001e00501007387 */ /* 0x000fe20000100800 */
[----:B0-----:R-:W-:-:S03]  /*13d60*/  IADD3 R12, P4, PT, R88, R10, RZ ;  /* 0x0000000a580c7210 */ /* 0x001fc60007f9e0ff */
[----:B------:R0:W-:Y:S04]  /*13d70*/  STL [R1+0x1bc], R13 ;  /* 0x0001bc0d01007387 */ /* 0x0001e80000100800 */
[----:B------:R-:W4:Y:S04]  /*13d80*/  LDL.LU R79, [R1+0xb8] ;  /* 0x0000b800014f7983 */ /* 0x000f280000300800 */
[----:B------:R1:W-:Y:S01]  /*13d90*/  STL [R1+0x200], R12 ;  /* 0x0002000c01007387 */ /* 0x0003e20000100800 */
[-C--:B0-----:R-:W-:Y:S02]  /*13da0*/  LEA.HI.X.SX32 R13, R11, R7.reuse, 0x1, P6 ;  /* 0x000000070b0d7211 */ /* 0x081fe400030f0eff */
[----:B------:R-:W-:Y:S01]  /*13db0*/  IADD3 R15, P6, PT, R85, R10, RZ ;  /* 0x0000000a550f7210 */ /* 0x000fe20007fde0ff */
[----:B------:R-:W4:Y:S01]  /*13dc0*/  LDL.LU R11, [R1+0x1054] ;  /* 0x00105400010b7983 */ /* 0x000f220000300800 */
[----:B-1----:R-:W-:-:S03]  /*13dd0*/  LEA.HI.X.SX32 R12, R88, R7, 0x1, P4 ;  /* 0x00000007580c7211 */ /* 0x002fc600020f0eff */
[----:B------:R0:W-:Y:S04]  /*13de0*/  STL [R1+0x1dc], R13 ;  /* 0x0001dc0d01007387 */ /* 0x0001e80000100800 */
[----:B------:R-:W-:Y:S04]  /*13df0*/  STL [R1+0x220], R15 ;  /* 0x0002200f01007387 */ /* 0x000fe80000100800 */
[----:B------:R1:W-:Y:S01]  /*13e00*/  STL [R1+0x1fc], R12 ;  /* 0x0001fc0c01007387 */ /* 0x0003e20000100800 */
[----:B0-----:R-:W-:Y:S01]  /*13e10*/  IADD3 R13, P4, PT, R83, R10, RZ ;  /* 0x0000000a530d7210 */ /* 0x001fe20007f9e0ff */
[----:B------:R-:W-:-:S04]  /*13e20*/  IMAD R81, R81, UR12, RZ ;  /* 0x0000000c51517c24 */ /* 0x000fc8000f8e02ff */
[----:B------:R-:W-:Y:S01]  /*13e30*/  STL [R1+0x260], R13 ;  /* 0x0002600d01007387 */ /* 0x000fe20000100800 */
[----:B-1----:R-:W-:-:S03]  /*13e40*/  LEA.HI.X.SX32 R12, R85, R7, 0x1, P6 ;  /* 0x00000007550c7211 */ /* 0x002fc600030f0eff */
[----:B------:R-:W-:Y:S01]  /*13e50*/  STL [R1+0xf18], R85 ;  /* 0x000f185501007387 */ /* 0x000fe20000100800 */
[----:B------:R-:W-:-:S03]  /*13e60*/  IMAD R78, R78, UR12, RZ ;  /* 0x0000000c4e4e7c24 */ /* 0x000fc6000f8e02ff */
[----:B------:R0:W-:Y:S01]  /*13e70*/  STL [R1+0x21c], R12 ;  /* 0x00021c0c01007387 */ /* 0x0001e20000100800 */
[----:B------:R-:W-:Y:S01]  /*13e80*/  IMAD R76, R76, UR12, RZ ;  /* 0x0000000c4c4c7c24 */ /* 0x000fe2000f8e02ff */
[----:B0-----:R-:W-:Y:S01]  /*13e90*/  LEA.HI.X.SX32 R12, R83, R7, 0x1, P4 ;  /* 0x00000007530c7211 */ /* 0x001fe200020f0eff */
[----:B------:R-:W-:Y:S02]  /*13ea0*/  IMAD R74, R74, UR12, RZ ;  /* 0x0000000c4a4a7c24 */ /* 0x000fe4000f8e02ff */
[----:B------:R-:W-:Y:S02]  /*13eb0*/  IMAD R72, R72, UR12, RZ ;  /* 0x0000000c48487c24 */ /* 0x000fe4000f8e02ff */
[----:B------:R-:W-:Y:S02]  /*13ec0*/  IMAD R4, R82, UR12, RZ ;  /* 0x0000000c52047c24 */ /* 0x000fe4000f8e02ff */
[----:B---3--:R-:W-:Y:S02]  /*13ed0*/  IMAD R5, R84, UR4, RZ ;  /* 0x0000000454057c24 */ /* 0x008fe4000f8e02ff */
[----:B------:R-:W3:Y:S04]  /*13ee0*/  LDL.LU R84, [R1+0x88] ;  /* 0x0000880001547983 */ /* 0x000ee80000300800 */
[----:B------:R-:W-:Y:S04]  /*13ef0*/  STL [R1+0xf14], R83 ;  /* 0x000f145301007387 */ /* 0x000fe80000100800 */
[----:B------:R0:W-:Y:S02]  /*13f00*/  STL [R1+0x25c], R12 ;  /* 0x00025c0c01007387 */ /* 0x0001e40000100800 */
[-C--:B0-----:R-:W-:Y:S01]  /*13f10*/  IADD3 R12, P4, PT, R78, R10.reuse, RZ ;  /* 0x0000000a4e0c7210 */ /* 0x081fe20007f9e0ff */
[----:B--2---:R-:W-:Y:S01]  /*13f20*/  IMAD R15, R86, UR13, RZ ;  /* 0x0000000d560f7c24 */ /* 0x004fe2000f8e02ff */
[----:B------:R-:W-:Y:S01]  /*13f30*/  IADD3 R86, P6, PT, R81, R10, RZ ;  /* 0x0000000a51567210 */ /* 0x000fe20007fde0ff */
[----:B------:R-:W-:-:S02]  /*13f40*/  IMAD R70, R70, UR12, RZ ;  /* 0x0000000c46467c24 */ /* 0x000fc4000f8e02ff */
[----:B----4-:R-:W-:Y:S02]  /*13f50*/  IMAD R17, R92, UR15, RZ ;  /* 0x0000000f5c117c24 */ /* 0x010fe4000f8e02ff */
[----:B------:R-:W-:Y:S01]  /*13f60*/  STL [R1+0x280], R86 ;  /* 0x0002805601007387 */ /* 0x000fe20000100800 */
[----:B------:R-:W-:Y:S01]  /*13f70*/  LEA.HI.X.SX32 R87, R81, R7, 0x1, P6 ;  /* 0x0000000751577211 */ /* 0x000fe200030f0eff */
[----:B------:R-:W-:Y:S02]  /*13f80*/  IMAD R68, R68, UR12, RZ ;  /* 0x0000000c44447c24 */ /* 0x000fe4000f8e02ff */
[----:B------:R-:W-:Y:S01]  /*13f90*/  IMAD R18, R2, UR17, RZ ;  /* 0x0000001102127c24 */ /* 0x000fe2000f8e02ff */
[----:B------:R0:W-:Y:S01]  /*13fa0*/  STL [R1+0x2a0], R12 ;  /* 0x0002a00c01007387 */ /* 0x0001e20000100800 */
[----:B------:R-:W-:Y:S01]  /*13fb0*/  IADD3 R85, P6, PT, R76, R10, RZ ;  /* 0x0000000a4c557210 */ /* 0x000fe20007fde0ff */
[----:B------:R-:W-:Y:S02]  /*13fc0*/  IMAD R66, R66, UR12, RZ ;  /* 0x0000000c42427c24 */ /* 0x000fe4000f8e02ff */
[----:B------:R-:W-:Y:S01]  /*13fd0*/  IMAD R64, R64, UR12, RZ ;  /* 0x0000000c40407c24 */ /* 0x000fe2000f8e02ff */
[----:B------:R-:W2:Y:S01]  /*13fe0*/  LDL.LU R92, [R1+0xd4] ;  /* 0x0000d400015c7983 */ /* 0x000ea20000300800 */
[----:B------:R-:W-:-:S02]  /*13ff0*/  IMAD R62, R62, UR12, RZ ;  /* 0x0000000c3e3e7c24 */ /* 0x000fc4000f8e02ff */
[----:B------:R-:W-:Y:S02]  /*14000*/  IMAD R60, R60, UR12, RZ ;  /* 0x0000000c3c3c7c24 */ /* 0x000fe4000f8e02ff */
[----:B------:R-:W-:Y:S01]  /*14010*/  IMAD R58, R58, UR12, RZ ;  /* 0x0000000c3a3a7c24 */ /* 0x000fe2000f8e02ff */
[-C--:B0-----:R-:W-:Y:S01]  /*14020*/  LEA.HI.X.SX32 R12, R78, R7.reuse, 0x1, P4 ;  /* 0x000000074e0c7211 */ /* 0x081fe200020f0eff */
[----:B------:R-:W-:Y:S01]  /*14030*/  STL [R1+0xf0c], R81 ;  /* 0x000f0c5101007387 */ /* 0x000fe20000100800 */
[----:B------:R-:W-:Y:S01]  /*14040*/  LEA.HI.X.SX32 R2, R76, R7, 0x1, P6 ;  /* 0x000000074c027211 */ /* 0x000fe200030f0eff */
[----:B------:R-:W-:Y:S02]  /*14050*/  IMAD R56, R56, UR12, RZ ;  /* 0x0000000c38387c24 */ /* 0x000fe4000f8e02ff */
[----:B------:R-:W-:Y:S01]  /*14060*/  IMAD R54, R54, UR12, RZ ;  /* 0x0000000c36367c24 */ /* 0x000fe2000f8e02ff */
[----:B------:R-:W-:Y:S01]  /*14070*/  STL [R1+0x27c], R87 ;  /* 0x00027c5701007387 */ /* 0x000fe20000100800 */
[----:B------:R-:W-:-:S03]  /*14080*/  IMAD R19, R79, UR19, RZ ;  /* 0x000000134f137c24 */ /* 0x000fc6000f8e02ff */
[----:B------:R0:W-:Y:S01]  /*14090*/  STL [R1+0x29c], R12 ;  /* 0x00029c0c01007387 */ /* 0x0001e20000100800 */
[----:B------:R-:W-:Y:S02]  /*140a0*/  IMAD R52, R52, UR12, RZ ;  /* 0x0000000c34347c24 */ /* 0x000fe4000f8e02ff */
[----:B------:R-:W-:Y:S01]  /*140b0*/  IMAD R50, R50, UR12, RZ ;  /* 0x0000000c32327c24 */ /* 0x000fe2000f8e02ff */
[----:B------:R-:W-:Y:S01]  /*140c0*/  STL [R1+0x2c0], R85 ;  /* 0x0002c05501007387 */ /* 0x000fe20000100800 */
[----:B------:R-:W-:Y:S01]  /*140d0*/  IADD3 R82, P4, PT, R74, R10, RZ ;  /* 0x0000000a4a527210 */ /* 0x000fe20007f9e0ff */
[----:B------:R-:W-:Y:S02]  /*140e0*/  IMAD R48, R48, UR12, RZ ;  /* 0x0000000c30307c24 */ /* 0x000fe4000f8e02ff */
[----:B------:R-:W-:Y:S02]  /*140f0*/  IMAD R45, R45, UR12, RZ ;  /* 0x0000000c2d2d7c24 */ /* 0x000fe4000f8e02ff */
[----:B------:R-:W-:Y:S01]  /*14100*/  IMAD R43, R43, UR12, RZ ;  /* 0x0000000c2b2b7c24 */ /* 0x000fe2000f8e02ff */
[----:B0-----:R-:W4:Y:S01]  /*14110*/  LDL.LU R12, [R1+0xdc] ;  /* 0x0000dc00010c7983 */ /* 0x001f220000300800 */
[----:B------:R-:W-:-:S02]  /*14120*/  IMAD R40, R40, UR12, RZ ;  /* 0x0000000c28287c24 */ /* 0x000fc4000f8e02ff */
[----:B------:R-:W-:Y:S01]  /*14130*/  IMAD R38, R38, UR12, RZ ;  /* 0x0000000c26267c24 */ /* 0x000fe2000f8e02ff */
[----:B------:R-:W-:Y:S01]  /*14140*/  STL [R1+0xf00], R76 ;  /* 0x000f004c01007387 */ /* 0x000fe20000100800 */
[----:B------:R-:W-:Y:S02]  /*14150*/  IMAD R35, R35, UR12, RZ ;  /* 0x0000000c23237c24 */ /* 0x000fe4000f8e02ff */
[----:B------:R-:W-:Y:S01]  /*14160*/  IMAD R0, R0, UR12, RZ ;  /* 0x0000000c00007c24 */ /* 0x000fe2000f8e02ff */
[----:B------:R0:W-:Y:S01]  /*14170*/  STL [R1+0x2bc], R2 ;  /* 0x0002bc0201007387 */ /* 0x0001e20000100800 */
[----:B------:R-:W-:Y:S02]  /*14180*/  IMAD R9, R9, UR12, RZ ;  /* 0x0000000c09097c24 */ /* 0x000fe4000f8e02ff */
[----:B------:R-:W-:Y:S01]  /*14190*/  IMAD R90, R90, UR12, RZ ;  /* 0x0000000c5a5a7c24 */ /* 0x000fe2000f8e02ff */
[----:B------:R-:W-:Y:S01]  /*141a0*/  STL [R1+0x2e0], R82 ;  /* 0x0002e05201007387 */ /* 0x000fe20000100800 */
[----:B------:R-:W-:Y:S01]  /*141b0*/  PRMT R3, RZ, 0x7610, R3 ;  /* 0x00007610ff037816 */ /* 0x000fe20000000003 */
[----:B------:R-:W1:Y:S01]  /*141c0*/  LDCU UR13, c[0x0][0x3b0] ;  /* 0x00007600ff0d77ac */ /* 0x000e620008000800 */
[----:B0-----:R-:W-:-:S05]  /*141d0*/  IADD3 R2, P6, PT, R72, R10, RZ ;  /* 0x0000000a48027210 */ /* 0x001fca0007fde0ff */
[----:B------:R0:W-:Y:S04]  /*141e0*/  STL [R1+0x300], R2 ;  /* 0x0003000201007387 */ /* 0x0001e80000100800 */
[----:B0-----:R-:W4:Y:S01]  /*141f0*/  LDL.LU R2, [R1+0xf0] ;  /* 0x0000f00001027983 */ /* 0x001f220000300800 */
[-C--:B------:R-:W-:Y:S02]  /*14200*/  LEA.HI.X.SX32 R83, R74, R7.reuse, 0x1, P4 ;  /* 0x000000074a537211 */ /* 0x080fe400020f0eff */
[----:B------:R-:W-:Y:S02]  /*14210*/  LEA.HI.X.SX32 R13, R72, R7, 0x1, P6 ;  /* 0x00000007480d7211 */ /* 0x000fe400030f0eff */
[-C--:B------:R-:W-:Y:S01]  /*14220*/  IADD3 R81, P4, PT, R70, R10.reuse, RZ ;  /* 0x0000000a46517210 */ /* 0x080fe20007f9e0ff */
[----:B------:R-:W-:Y:S01]  /*14230*/  STL [R1+0x2dc], R83 ;  /* 0x0002dc5301007387 */ /* 0x000fe20000100800 */
[----:B------:R-:W-:-:S03]  /*14240*/  IADD3 R80, P6, PT, R68, R10, RZ ;  /* 0x0000000a44507210 */ /* 0x000fc60007fde0ff */
[----:B------:R0:W-:Y:S04]  /*14250*/  STL [R1+0x2fc], R13 ;  /* 0x0002fc0d01007387 */ /* 0x0001e80000100800 */
[----:B------:R-:W-:Y:S01]  /*14260*/  STL [R1+0xefc], R72 ;  /* 0x000efc4801007387 */ /* 0x000fe20000100800 */
[----:B0-----:R-:W-:-:S03]  /*14270*/  LEA.HI.X.SX32 R13, R70, R7, 0x1, P4 ;  /* 0x00000007460d7211 */ /* 0x001fc600020f0eff */
[----:B------:R-:W-:Y:S01]  /*14280*/  STL [R1+0x320], R81 ;  /* 0x0003205101007387 */ /* 0x000fe20000100800 */
[----:B------:R-:W-:-:S03]  /*14290*/  IADD3 R79, P4, PT, R66, R10, RZ ;  /* 0x0000000a424f7210 */ /* 0x000fc60007f9e0ff */
[----:B------:R-:W-:Y:S04]  /*142a0*/  STL [R1+0xef8], R70 ;  /* 0x000ef84601007387 */ /* 0x000fe80000100800 */
[----:B------:R0:W-:Y:S01]  /*142b0*/  STL [R1+0x31c], R13 ;  /* 0x00031c0d01007387 */ /* 0x0001e20000100800 */
[----:B------:R-:W-:-:S03]  /*142c0*/  LEA.HI.X.SX32 R22, R66, R7, 0x1, P4 ;  /* 0x0000000742167211 */ /* 0x000fc600020f0eff */
[----:B------:R-:W-:Y:S01]  /*142d0*/  STL [R1+0x340], R80 ;  /* 0x0003405001007387 */ /* 0x000fe20000100800 */
[----:B0-----:R-:W-:Y:S02]  /*142e0*/  LEA.HI.X.SX32 R13, R68, R7, 0x1, P6 ;  /* 0x00000007440d7211 */ /* 0x001fe400030f0eff */
[-C--:B------:R-:W-:Y:S01]  /*142f0*/  IADD3 R76, P6, PT, R64, R10.reuse, RZ ;  /* 0x0000000a404c7210 */ /* 0x080fe20007fde0ff */
[----:B---3--:R-:W-:Y:S02]  /*14300*/  IMAD R20, R84, UR21, RZ ;  /* 0x0000001554147c24 */ /* 0x008fe4000f8e02ff */
[----:B------:R-:W3:Y:S04]  /*14310*/  LDL.LU R84, [R1+0xbc] ;  /* 0x0000bc0001547983 */ /* 0x000ee80000300800 */
[----:B------:R0:W-:Y:S04]  /*14320*/  STL [R1+0x33c], R13 ;  /* 0x00033c0d01007387 */ /* 0x0001e80000100800 */
[----:B------:R-:W-:Y:S01]  /*14330*/  STL [R1+0x360], R79 ;  /* 0x0003604f01007387 */ /* 0x000fe20000100800 */
[----:B0-----:R-:W-:-:S03]  /*14340*/  IADD3 R13, P4, PT, R62, R10, RZ ;  /* 0x0000000a3e0d7210 */ /* 0x001fc60007f9e0ff */
[----:B------:R-:W-:Y:S04]  /*14350*/  STL [R1+0x35c], R22 ;  /* 0x00035c1601007387 */ /* 0x000fe80000100800 */
[----:B------:R-:W-:Y:S04]  /*14360*/  STL [R1+0x380], R76 ;  /* 0x0003804c01007387 */ /* 0x000fe80000100800 */
[----:B------:R0:W-:Y:S04]  /*14370*/  STL [R1+0x3a0], R13 ;  /* 0x0003a00d01007387 */ /* 0x0001e80000100800 */
[----:B------:R-:W-:Y:S01]  /*14380*/  STL [R1+0xeec], R64 ;  /* 0x000eec4001007387 */ /* 0x000fe20000100800 */
[----:B0-----:R-:W-:-:S02]  /*14390*/  LEA.HI.X.SX32 R13, R64, R7, 0x1, P6 ;  /* 0x00000007400d7211 */ /* 0x001fc400030f0eff */
[----:B------:R-:W-:-:S03]  /*143a0*/  IADD3 R22, P6, PT, R60, R10, RZ ;  /* 0x0000000a3c167210 */ /* 0x000fc60007fde0ff */
[----:B------:R0:W-:Y:S02]  /*143b0*/  STL [R1+0x37c], R13 ;  /* 0x00037c0d01007387 */ /* 0x0001e40000100800 */
[-C--:B0-----:R-:W-:Y:S02]  /*143c0*/  LEA.HI.X.SX32 R13, R62, R7.reuse, 0x1, P4 ;  /* 0x000000073e0d7211 */ /* 0x081fe400020f0eff */
[----:B------:R-:W-:Y:S01]  /*143d0*/  IADD3 R72, P4, PT, R58, R10, RZ ;  /* 0x0000000a3a487210 */ /* 0x000fe20007f9e0ff */
[----:B--2---:R-:W-:Y:S02]  /*143e0*/  IMAD R21, R92, UR25, RZ ;  /* 0x000000195c157c24 */ /* 0x004fe4000f8e02ff */
[----:B------:R-:W2:Y:S04]  /*143f0*/  LDL.LU R92, [R1+0xc4] ;  /* 0x0000c400015c7983 */ /* 0x000ea80000300800 */
[----:B------:R-:W-:Y:S04]  /*14400*/  STL [R1+0x3c0], R22 ;  /* 0x0003c01601007387 */ /* 0x000fe80000100800 */
[----:B------:R-:W-:Y:S04]  /*14410*/  STL [R1+0xee4], R62 ;  /* 0x000ee43e01007387 */ /* 0x000fe80000100800 */
[----:B------:R0:W-:Y:S04]  /*14420*/  STL [R1+0x39c], R13 ;  /* 0x00039c0d01007387 */ /* 0x0001e80000100800 */
[----:B------:R-:W-:Y:S04]  /*14430*/  STL [R1+0xe60], R60 ;  /* 0x000e603c01007387 */ /* 0x000fe80000100800 */
[----:B------:R-:W-:Y:S01]  /*14440*/  STL [R1+0x3e0], R72 ;  /* 0x0003e04801007387 */ /* 0x000fe20000100800 */
[-C--:B0-----:R-:W-:Y:S01]  /*14450*/  LEA.HI.X.SX32 R13, R58, R7.reuse, 0x1, P4 ;  /* 0x000000073a0d7211 */ /* 0x081fe200020f0eff */
[----:B----4-:R-:W-:Y:S01]  /*14460*/  IMAD R22, R12, UR27, RZ ;  /* 0x0000001b0c167c24 */ /* 0x010fe2000f8e02ff */
[----:B------:R-:W-:-:S02]  /*14470*/  LEA.HI.X.SX32 R12, R60, R7, 0x1, P6 ;  /* 0x000000073c0c7211 */ /* 0x000fc400030f0eff */
[----:B------:R-:W-:-:S03]  /*14480*/  IADD3 R23, P6, PT, R56, R10, RZ ;  /* 0x0000000a38177210 */ /* 0x000fc60007fde0ff */
[----:B------:R0:W-:Y:S04]  /*14490*/  STL [R1+0x3bc], R12 ;  /* 0x0003bc0c01007387 */ /* 0x0001e80000100800 */
[----:B0-----:R-:W4:Y:S04]  /*144a0*/  LDL.LU R12, [R1+0xd8] ;  /* 0x0000d800010c7983 */ /* 0x001f280000300800 */
[----:B------:R0:W-:Y:S04]  /*144b0*/  STL [R1+0x400], R23 ;  /* 0x0004001701007387 */ /* 0x0001e80000100800 */
[----:B------:R-:W-:Y:S04]  /*144c0*/  STL [R1+0xe64], R58 ;  /* 0x000e643a01007387 */ /* 0x000fe80000100800 */
[----:B------:R1:W-:Y:S01]  /*144d0*/  STL [R1+0x3dc], R13 ;  /* 0x0003dc0d01007387 */ /* 0x0003e20000100800 */
[----:B0-----:R-:W-:Y:S01]  /*144e0*/  IMAD R23, R2, UR29, RZ ;  /* 0x0000001d02177c24 */ /* 0x001fe2000f8e02ff */
[----:B------:R-:W-:-:S02]  /*144f0*/  LEA.HI.X.SX32 R2, R56, R7, 0x1, P6 ;  /* 0x0000000738027211 */ /* 0x000fc400030f0eff */
[----:B-1----:R-:W-:-:S05]  /*14500*/  IADD3 R13, P4, PT, R54, R10, RZ ;  /* 0x0000000a360d7210 */ /* 0x002fca0007f9e0ff */
[----:B------:R-:W-:Y:S01]  /*14510*/  STL [R1+0x420], R13 ;  /* 0x0004200d01007387 */ /* 0x000fe20000100800 */
[----:B------:R-:W-:-:S03]  /*14520*/  IADD3 R70, P6, PT, R52, R10, RZ ;  /* 0x0000000a34467210 */ /* 0x000fc60007fde0ff */
[----:B------:R-:W-:Y:S04]  /*14530*/  STL [R1+0xe68], R56 ;  /* 0x000e683801007387 */ /* 0x000fe80000100800 */
[----:B------:R0:W-:Y:S04]  /*14540*/  STL [R1+0x3fc], R2 ;  /* 0x0003fc0201007387 */ /* 0x0001e80000100800 */
[----:B------:R-:W-:Y:S01]  /*14550*/  STL [R1+0xe6c], R54 ;  /* 0x000e6c3601007387 */ /* 0x000fe20000100800 */
[----:B0-----:R-:W-:-:S05]  /*14560*/  LEA.HI.X.SX32 R2, R54, R7, 0x1, P4 ;  /* 0x0000000736027211 */ /* 0x001fca00020f0eff */
[----:B------:R0:W-:Y:S04]  /*14570*/  STL [R1+0x41c], R2 ;  /* 0x00041c0201007387 */ /* 0x0001e80000100800 */
[----:B------:R-:W-:Y:S04]  /*14580*/  STL [R1+0x440], R70 ;  /* 0x0004404601007387 */ /* 0x000fe80000100800 */
[----:B0-----:R-:W4:Y:S01]  /*14590*/  LDL.LU R2, [R1+0xcc] ;  /* 0x0000cc0001027983 */ /* 0x001f220000300800 */
[----:B------:R-:W-:Y:S02]  /*145a0*/  IADD3 R65, P4, PT, R50, R10, RZ ;  /* 0x0000000a32417210 */ /* 0x000fe40007f9e0ff */
[----:B------:R-:W-:-:S02]  /*145b0*/  LEA.HI.X.SX32 R13, R52, R7, 0x1, P6 ;  /* 0x00000007340d7211 */ /* 0x000fc400030f0eff */
[-C--:B------:R-:W-:Y:S02]  /*145c0*/  IADD3 R64, P6, PT, R48, R10.reuse, RZ ;  /* 0x0000000a30407210 */ /* 0x080fe40007fde0ff */
[-C--:B------:R-:W-:Y:S02]  /*145d0*/  LEA.HI.X.SX32 R67, R50, R7.reuse, 0x1, P4 ;  /* 0x0000000732437211 */ /* 0x080fe400020f0eff */
[----:B------:R-:W-:Y:S01]  /*145e0*/  IADD3 R63, P4, PT, R45, R10, RZ ;  /* 0x0000000a2d3f7210 */ /* 0x000fe20007f9e0ff */
[----:B---3--:R-:W-:Y:S02]  /*145f0*/  IMAD R24, R84, UR31, RZ ;  /* 0x0000001f54187c24 */ /* 0x008fe4000f8e02ff */
[----:B------:R-:W3:Y:S04]  /*14600*/  LDL.LU R84, [R1+0x9c] ;  /* 0x00009c0001547983 */ /* 0x000ee80000300800 */
[----:B------:R-:W-:Y:S04]  /*14610*/  STL [R1+0xedc], R52 ;  /* 0x000edc3401007387 */ /* 0x000fe80000100800 */
[----:B------:R0:W-:Y:S04]  /*14620*/  STL [R1+0x43c], R13 ;  /* 0x00043c0d01007387 */ /* 0x0001e80000100800 */
[----:B------:R-:W-:Y:S04]  /*14630*/  STL [R1+0x460], R65 ;  /* 0x0004604101007387 */ /* 0x000fe80000100800 */
[----:B------:R-:W-:Y:S01]  /*14640*/  STL [R1+0xed4], R50 ;  /* 0x000ed43201007387 */ /* 0x000fe20000100800 */
[----:B0-----:R-:W-:-:S03]  /*14650*/  LEA.HI.X.SX32 R13, R48, R7, 0x1, P6 ;  /* 0x00000007300d7211 */ /* 0x001fc600030f0eff */
[----:B------:R-:W-:Y:S01]  /*14660*/  STL [R1+0x480], R64 ;  /* 0x0004804001007387 */ /* 0x000fe20000100800 */
[----:B------:R-:W-:-:S03]  /*14670*/  IADD3 R26, P6, PT, R43, R10, RZ ;  /* 0x0000000a2b1a7210 */ /* 0x000fc60007fde0ff */
[----:B------:R-:W-:Y:S04]  /*14680*/  STL [R1+0x45c], R67 ;  /* 0x00045c4301007387 */ /* 0x000fe80000100800 */
[----:B------:R-:W-:Y:S04]  /*14690*/  STL [R1+0xecc], R48 ;  /* 0x000ecc3001007387 */ /* 0x000fe80000100800 */
[----:B------:R-:W-:Y:S04]  /*146a0*/  STL [R1+0x4a0], R63 ;  /* 0x0004a03f01007387 */ /* 0x000fe80000100800 */
[----:B------:R0:W-:Y:S02]  /*146b0*/  STL [R1+0x47c], R13 ;  /* 0x00047c0d01007387 */ /* 0x0001e40000100800 */
[----:B0-----:R-:W-:-:S02]  /*146c0*/  LEA.HI.X.SX32 R13, R45, R7, 0x1, P4 ;  /* 0x000000072d0d7211 */ /* 0x001fc400020f0eff */
[----:B------:R-:W-:-:S04]  /*146d0*/  IADD3 R53, P4, PT, R40, R10, RZ ;  /* 0x0000000a28357210 */ /* 0x000fc80007f9e0ff */
[-C--:B------:R-:W-:Y:S01]  /*146e0*/  LEA.HI.X.SX32 R62, R40, R7.reuse, 0x1, P4 ;  /* 0x00000007283e7211 */ /* 0x080fe200020f0eff */
[----:B--2---:R-:W-:Y:S02]  /*146f0*/  IMAD R25, R92, UR33, RZ ;  /* 0x000000215c197c24 */ /* 0x004fe4000f8e02ff */
[----:B------:R-:W2:Y:S04]  /*14700*/  LDL.LU R92, [R1+0x84] ;  /* 0x00008400015c7983 */ /* 0x000ea80000300800 */
[----:B------:R-:W-:Y:S04]  /*14710*/  STL [R1+0x4c0], R26 ;  /* 0x0004c01a01007387 */ /* 0x000fe80000100800 */
[----:B------:R-:W-:Y:S04]  /*14720*/  STL [R1+0xec0], R45 ;  /* 0x000ec02d01007387 */ /* 0x000fe80000100800 */
[----:B------:R0:W-:Y:S04]  /*14730*/  STL [R1+0x49c], R13 ;  /* 0x00049c0d01007387 */ /* 0x0001e80000100800 */
[----:B0-----:R-:W2:Y:S04]  /*14740*/  LDL.LU R13, [R1+0x68] ;  /* 0x00006800010d7983 */ /* 0x001ea80000300800 */
[----:B------:R-:W-:Y:S01]  /*14750*/  STL [R1+0xeb8], R43 ;  /* 0x000eb82b01007387 */ /* 0x000fe20000100800 */
[----:B----4-:R-:W-:Y:S01]  /*14760*/  IMAD R26, R12, UR35, RZ ;  /* 0x000000230c1a7c24 */ /* 0x010fe2000f8e02ff */
[----:B------:R-:W-:-:S02]  /*14770*/  LEA.HI.X.SX32 R12, R43, R7, 0x1, P6 ;  /* 0x000000072b0c7211 */ /* 0x000fc400030f0eff */
[----:B------:R-:W-:-:S03]  /*14780*/  IADD3 R52, P6, PT, R38, R10, RZ ;  /* 0x0000000a26347210 */ /* 0x000fc60007fde0ff */
[----:B------:R0:W-:Y:S04]  /*14790*/  STL [R1+0x4bc], R12 ;  /* 0x0004bc0c01007387 */ /* 0x0001e80000100800 */
[----:B------:R-:W-:Y:S04]  /*147a0*/  STL [R1+0x4e0], R53 ;  /* 0x0004e03501007387 */ /* 0x000fe80000100800 */
[----:B------:R-:W-:Y:S01]  /*147b0*/  STL [R1+0xeac], R40 ;  /* 0x000eac2801007387 */ /* 0x000fe20000100800 */
[----:B0-----:R-:W-:-:S03]  /*147c0*/  IADD3 R12, P4, PT, R35, R10, RZ ;  /* 0x0000000a230c7210 */ /* 0x001fc60007f9e0ff */
[----:B------:R-:W-:Y:S04]  /*147d0*/  STL [R1+0x500], R52 ;  /* 0x0005003401007387 */ /* 0x000fe80000100800 */
[----:B------:R-:W-:Y:S04]  /*147e0*/  STL [R1+0x4dc], R62 ;  /* 0x0004dc3e01007387 */ /* 0x000fe80000100800 */
[----:B------:R0:W-:Y:S04]  /*147f0*/  STL [R1+0x520], R12 ;  /* 0x0005200c01007387 */ /* 0x0001e80000100800 */
[----:B0-----:R-:W4:Y:S04]  /*14800*/  LDL.LU R12, [R1+0x94] ;  /* 0x00009400010c7983 */ /* 0x001f280000300800 */
[----:B------:R-:W-:Y:S01]  /*14810*/  STL [R1+0xea4], R38 ;  /* 0x000ea42601007387 */ /* 0x000fe20000100800 */
[----:B------:R-:W-:Y:S01]  /*14820*/  IMAD R27, R2, UR37, RZ ;  /* 0x00000025021b7c24 */ /* 0x000fe2000f8e02ff */
[----:B------:R-:W-:-:S02]  /*14830*/  LEA.HI.X.SX32 R2, R38, R7, 0x1, P6 ;  /* 0x0000000726027211 */ /* 0x000fc400030f0eff */
[----:B------:R-:W-:-:S03]  /*14840*/  IADD3 R51, P6, PT, R73, R10, RZ ;  /* 0x0000000a49337210 */ /* 0x000fc60007fde0ff */
[----:B------:R0:W-:Y:S04]  /*14850*/  STL [R1+0x4fc], R2 ;  /* 0x0004fc0201007387 */ /* 0x0001e80000100800 */
[----:B------:R-:W-:Y:S01]  /*14860*/  STL [R1+0xe9c], R35 ;  /* 0x000e9c2301007387 */ /* 0x000fe20000100800 */
[----:B0-----:R-:W-:-:S05]  /*14870*/  LEA.HI.X.SX32 R2, R35, R7, 0x1, P4 ;  /* 0x0000000723027211 */ /* 0x001fca00020f0eff */
[----:B------:R0:W-:Y:S04]  /*14880*/  STL [R1+0x51c], R2 ;  /* 0x00051c0201007387 */ /* 0x0001e80000100800 */
[----:B------:R-:W-:Y:S04]  /*14890*/  STL [R1+0x540], R51 ;  /* 0x0005403301007387 */ /* 0x000fe80000100800 */
[----:B0-----:R-:W4:Y:S01]  /*148a0*/  LDL.LU R2, [R1+0xb0] ;  /* 0x0000b00001027983 */ /* 0x001f220000300800 */
[----:B------:R-:W-:Y:S02]  /*148b0*/  IADD3 R50, P4, PT, R71, R10, RZ ;  /* 0x0000000a47327210 */ /* 0x000fe40007f9e0ff */
[----:B------:R-:W-:-:S03]  /*148c0*/  LEA.HI.X.SX32 R29, R73, R7, 0x1, P6 ;  /* 0x00000007491d7211 */ /* 0x000fc600030f0eff */
[----:B------:R-:W-:Y:S01]  /*148d0*/  STL [R1+0x560], R50 ;  /* 0x0005603201007387 */ /* 0x000fe20000100800 */
[----:B------:R-:W-:-:S03]  /*148e0*/  IADD3 R48, P6, PT, R77, R10, RZ ;  /* 0x0000000a4d307210 */ /* 0x000fc60007fde0ff */
[----:B------:R0:W-:Y:S01]  /*148f0*/  STL [R1+0x53c], R29 ;  /* 0x00053c1d01007387 */ /* 0x0001e20000100800 */
[-C--:B------:R-:W-:Y:S01]  /*14900*/  LEA.HI.X.SX32 R49, R77, R7.reuse, 0x1, P6 ;  /* 0x000000074d317211 */ /* 0x080fe200030f0eff */
[----:B---3--:R-:W-:Y:S01]  /*14910*/  IMAD R28, R84, UR39, RZ ;  /* 0x00000027541c7c24 */ /* 0x008fe2000f8e02ff */
[-C--:B------:R-:W-:Y:S01]  /*14920*/  IADD3 R31, P6, PT, R16, R10.reuse, RZ ;  /* 0x0000000a101f7210 */ /* 0x080fe20007fde0ff */
[----:B------:R-:W3:Y:S01]  /*14930*/  LDL.LU R84, [R1+0xd0] ;  /* 0x0000d00001547983 */ /* 0x000ee20000300800 */
[----:B0-----:R-:W-:Y:S02]  /*14940*/  LEA.HI.X.SX32 R29, R71, R7, 0x1, P4 ;  /* 0x00000007471d7211 */ /* 0x001fe400020f0eff */
[----:B------:R-:W-:-:S04]  /*14950*/  IADD3 R47, P4, PT, R75, R10, RZ ;  /* 0x0000000a4b2f7210 */ /* 0x000fc80007f9e0ff */
[----:B------:R-:W-:Y:S01]  /*14960*/  LEA.HI.X.SX32 R30, R75, R7, 0x1, P4 ;  /* 0x000000074b1e7211 */ /* 0x000fe200020f0eff */
[----:B------:R2:W-:Y:S01]  /*14970*/  STL [R1+0x55c], R29 ;  /* 0x00055c1d01007387 */ /* 0x0005e20000100800 */
[----:B------:R-:W-:-:S03]  /*14980*/  IADD3 R45, P4, PT, R6, R10, RZ ;  /* 0x0000000a062d7210 */ /* 0x000fc60007f9e0ff */
[----:B------:R-:W-:Y:S01]  /*14990*/  STL [R1+0x580], R48 ;  /* 0x0005803001007387 */ /* 0x000fe20000100800 */
[----:B------:R-:W-:-:S03]  /*149a0*/  LEA.HI.X.SX32 R46, R6, R7, 0x1, P4 ;  /* 0x00000007062e7211 */ /* 0x000fc600020f0eff */
[----:B------:R-:W-:Y:S01]  /*149b0*/  STL [R1+0x5a0], R47 ;  /* 0x0005a02f01007387 */ /* 0x000fe20000100800 */
[----:B------:R-:W-:-:S03]  /*149c0*/  IADD3 R6, P4, PT, R5, R10, RZ ;  /* 0x0000000a05067210 */ /* 0x000fc60007f9e0ff */
[----:B------:R-:W-:Y:S01]  /*149d0*/  STL [R1+0x5c0], R31 ;  /* 0x0005c01f01007387 */ /* 0x000fe20000100800 */
[-C--:B------:R-:W-:Y:S01]  /*149e0*/  LEA.HI.X.SX32 R5, R5, R7.reuse, 0x1, P4 ;  /* 0x0000000705057211 */ /* 0x080fe200020f0eff */
[----:B--2---:R-:W-:Y:S02]  /*149f0*/  IMAD R29, R92, UR41, RZ ;  /* 0x000000295c1d7c24 */ /* 0x004fe4000f8e02ff */
[----:B------:R-:W2:Y:S04]  /*14a00*/  LDL.LU R92, [R1+0xe0] ;  /* 0x0000e000015c7983 */ /* 0x000ea80000300800 */
[----:B------:R-:W-:Y:S04]  /*14a10*/  STL [R1+0x57c], R49 ;  /* 0x00057c3101007387 */ /* 0x000fe80000100800 */
[----:B------:R-:W-:Y:S04]  /*14a20*/  STL [R1+0x59c], R30 ;  /* 0x00059c1e01007387 */ /* 0x000fe80000100800 */
[----:B------:R-:W-:Y:S01]  /*14a30*/  STL [R1+0x5e0], R45 ;  /* 0x0005e02d01007387 */ /* 0x000fe20000100800 */
[----:B------:R-:W-:Y:S01]  /*14a40*/  IMAD R32, R13, UR43, RZ ;  /* 0x0000002b0d207c24 */ /* 0x000fe2000f8e02ff */
[----:B------:R-:W-:-:S02]  /*14a50*/  LEA.HI.X.SX32 R13, R16, R7, 0x1, P6 ;  /* 0x00000007100d7211 */ /* 0x000fc400030f0eff */
[----:B------:R-:W-:-:S03]  /*14a60*/  IADD3 R43, P6, PT, R4, R10, RZ ;  /* 0x0000000a042b7210 */ /* 0x000fc60007fde0ff */
[----:B------:R0:W-:Y:S01]  /*14a70*/  STL [R1+0x5bc], R13 ;  /* 0x0005bc0d01007387 */ /* 0x0001e20000100800 */
[----:B------:R-:W-:Y:S02]  /*14a80*/  LEA.HI.X.SX32 R44, R4, R7, 0x1, P6 ;  /* 0x00000007042c7211 */ /* 0x000fe400030f0eff */
[-C--:B------:R-:W-:Y:S01]  /*14a90*/  IADD3 R4, P4, PT, R17, R10.reuse, RZ ;  /* 0x0000000a11047210 */ /* 0x080fe20007f9e0ff */
[----:B------:R-:W-:Y:S01]  /*14aa0*/  STL [R1+0x600], R43 ;  /* 0x0006002b01007387 */ /* 0x000fe20000100800 */
[----:B------:R-:W-:-:S03]  /*14ab0*/  IADD3 R42, P6, PT, R15, R10, RZ ;  /* 0x0000000a0f2a7210 */ /* 0x000fc60007fde0ff */
[----:B------:R-:W-:Y:S04]  /*14ac0*/  STL [R1+0x620], R6 ;  /* 0x0006200601007387 */ /* 0x000fe80000100800 */
[----:B------:R-:W-:Y:S04]  /*14ad0*/  STL [R1+0x5dc], R46 ;  /* 0x0005dc2e01007387 */ /* 0x000fe80000100800 */
[----:B0-----:R-:W2:Y:S04]  /*14ae0*/  LDL.LU R13, [R1+0xe4] ;  /* 0x0000e400010d7983 */ /* 0x001ea80000300800 */
[----:B------:R-:W-:Y:S04]  /*14af0*/  STL [R1+0x61c], R5 ;  /* 0x00061c0501007387 */ /* 0x000fe80000100800 */
[----:B------:R-:W-:Y:S04]  /*14b00*/  STL [R1+0x5fc], R44 ;  /* 0x0005fc2c01007387 */ /* 0x000fe80000100800 */
[----:B------:R0:W-:Y:S04]  /*14b10*/  STL [R1+0x660], R4 ;  /* 0x0006600401007387 */ /* 0x0001e80000100800 */
[----:B------:R-:W-:Y:S01]  /*14b20*/  STL [R1+0x640], R42 ;  /* 0x0006402a01007387 */ /* 0x000fe20000100800 */
[----:B0-----:R-:W-:-:S02]  /*14b30*/  LEA.HI.X.SX32 R4, R15, R7, 0x1, P6 ;  /* 0x000000070f047211 */ /* 0x001fc400030f0eff */
[----:B------:R-:W-:-:S03]  /*14b40*/  IADD3 R41, P6, PT, R18, R10, RZ ;  /* 0x0000000a12297210 */ /* 0x000fc60007fde0ff */
[----:B------:R-:W-:Y:S01]  /*14b50*/  STL [R1+0x63c], R4 ;  /* 0x00063c0401007387 */ /* 0x000fe20000100800 */
[----:B----4-:R-:W-:Y:S02]  /*14b60*/  IMAD R31, R12, UR45, RZ ;  /* 0x0000002d0c1f7c24 */ /* 0x010fe4000f8e02ff */
[----:B------:R-:W-:Y:S01]  /*14b70*/  IMAD R30, R2, UR47, RZ ;  /* 0x0000002f021e7c24 */ /* 0x000fe2000f8e02ff */
[----:B------:R-:W-:Y:S02]  /*14b80*/  LEA.HI.X.SX32 R2, R17, R7, 0x1, P4 ;  /* 0x0000000711027211 */ /* 0x000fe400020f0eff */
[----:B------:R-:W-:-:S03]  /*14b90*/  IADD3 R40, P4, PT, R19, R10, RZ ;  /* 0x0000000a13287210 */ /* 0x000fc60007f9e0ff */
[----:B------:R0:W-:Y:S04]  /*14ba0*/  STL [R1+0x65c], R2 ;  /* 0x00065c0201007387 */ /* 0x0001e80000100800 */
[----:B------:R-:W4:Y:S01]  /*14bb0*/  LDL.LU R12, [R1+0xec] ;  /* 0x0000ec00010c7983 */ /* 0x000f220000300800 */
[----:B0-----:R-:W-:-:S03]  /*14bc0*/  LEA.HI.X.SX32 R2, R18, R7, 0x1, P6 ;  /* 0x0000000712027211 */ /* 0x001fc600030f0eff */
[----:B------:R-:W-:Y:S04]  /*14bd0*/  STL [R1+0x680], R41 ;  /* 0x0006802901007387 */ /* 0x000fe80000100800 */
[----:B------:R-:W-:Y:S04]  /*14be0*/  STL [R1+0x6a0], R40 ;  /* 0x0006a02801007387 */ /* 0x000fe80000100800 */
[----:B------:R0:W-:Y:S04]  /*14bf0*/  STL [R1+0x67c], R2 ;  /* 0x00067c0201007387 */ /* 0x0001e80000100800 */
[----:B0-----:R-:W4:Y:S01]  /*14c00*/  LDL.LU R2, [R1+0xf4] ;  /* 0x0000f40001027983 */ /* 0x001f220000300800 */
[----:B------:R-:W-:-:S02]  /*14c10*/  LEA.HI.X.SX32 R4, R19, R7, 0x1, P4 ;  /* 0x0000000713047211 */ /* 0x000fc400020f0eff */
[----:B------:R-:W-:-:S03]  /*14c20*/  IADD3 R39, P6, PT, R20, R10, RZ ;  /* 0x0000000a14277210 */ /* 0x000fc60007fde0ff */
[----:B------:R0:W-:Y:S01]  /*14c30*/  STL [R1+0x69c], R4 ;  /* 0x00069c0401007387 */ /* 0x0001e20000100800 */
[C---:B------:R-:W-:Y:S01]  /*14c40*/  IADD3 R37, P4, PT, R21.reuse, R10, RZ ;  /* 0x0000000a15257210 */ /* 0x040fe20007f9e0ff */
[----:B---3--:R-:W-:Y:S02]  /*14c50*/  IMAD R16, R84, UR49, RZ ;  /* 0x0000003154107c24 */ /* 0x008fe4000f8e02ff */
[----:B------:R-:W-:Y:S01]  /*14c60*/  STL [R1+0x6c0], R39 ;  /* 0x0006c02701007387 */ /* 0x000fe20000100800 */
[----:B------:R-:W-:-:S03]  /*14c70*/  LEA.HI.X.SX32 R38, R21, R7, 0x1, P4 ;  /* 0x0000000715267211 */ /* 0x000fc600020f0eff */
[----:B------:R-:W3:Y:S01]  /*14c80*/  LDL.LU R84, [R1+0xf8] ;  /* 0x0000f80001547983 */ /* 0x000ee20000300800 */
[-C--:B0-----:R-:W-:Y:S02]  /*14c90*/  LEA.HI.X.SX32 R4, R20, R7.reuse, 0x1, P6 ;  /* 0x0000000714047211 */ /* 0x081fe400030f0eff */
[CC--:B------:R-:W-:Y:S02]  /*14ca0*/  IADD3 R36, P6, PT, R22.reuse, R10.reuse, RZ ;  /* 0x0000000a16247210 */ /* 0x0c0fe40007fde0ff */
[CC--:B------:R-:W-:Y:S02]  /*14cb0*/  IADD3 R34, P4, PT, R23.reuse, R10.reuse, RZ ;  /* 0x0000000a17227210 */ /* 0x0c0fe40007f9e0ff */
[-C--:B------:R-:W-:Y:S02]  /*14cc0*/  LEA.HI.X.SX32 R35, R22, R7.reuse, 0x1, P6 ;  /* 0x0000000716237211 */ /* 0x080fe400030f0eff */
[----:B------:R-:W-:Y:S02]  /*14cd0*/  LEA.HI.X.SX32 R5, R23, R7, 0x1, P4 ;  /* 0x0000000717057211 */ /* 0x000fe400020f0eff */
[----:B------:R-:W-:Y:S01]  /*14ce0*/  IADD3 R33, P6, PT, R24, R10, RZ ;  /* 0x0000000a18217210 */ /* 0x000fe20007fde0ff */
[----:B------:R-:W-:-:S02]  /*14cf0*/  IMAD R17, R11, UR63, RZ ;  /* 0x0000003f0b117c24 */ /* 0x000fc4000f8e02ff */
[----:B--2---:R-:W-:Y:S02]  /*14d00*/  IMAD R15, R92, UR51, RZ ;  /* 0x000000335c0f7c24 */ /* 0x004fe4000f8e02ff */
[----:B------:R-:W2:Y:S04]  /*14d10*/  LDL.LU R92, [R1+0xfc] ;  /* 0x0000fc00015c7983 */ /* 0x000ea80000300800 */
[----:B------:R0:W-:Y:S04]  /*14d20*/  STL [R1+0x6bc], R4 ;  /* 0x0006bc0401007387 */ /* 0x0001e80000100800 */
[----:B------:R-:W-:Y:S04]  /*14d30*/  STL [R1+0xe70], R20 ;  /* 0x000e701401007387 */ /* 0x000fe80000100800 */
[----:B------:R-:W-:Y:S04]  /*14d40*/  STL [R1+0x6e0], R37 ;  /* 0x0006e02501007387 */ /* 0x000fe80000100800 */
[----:B------:R-:W-:Y:S01]  /*14d50*/  STL [R1+0xe74], R21 ;  /* 0x000e741501007387 */ /* 0x000fe20000100800 */
[----:B0-----:R-:W-:-:S03]  /*14d60*/  IADD3 R4, P4, PT, R25, R10, RZ ;  /* 0x0000000a19047210 */ /* 0x001fc60007f9e0ff */
        /* <DEDUP_REMOVED lines=8> */
[----:B------:R0:W-:Y:S04]  /*14df0*/  STL [R1+0x760], R4 ;  /* 0x0007600401007387 */ /* 0x0001e80000100800 */
[----:B------:R-:W-:Y:S01]  /*14e00*/  STL [R1+0xe80], R24 ;  /* 0x000e801801007387 */ /* 0x000fe20000100800 */
[----:B0-----:R-:W-:-:S05]  /*14e10*/  LEA.HI.X.SX32 R4, R24, R7, 0x1, P6 ;  /* 0x0000000718047211 */ /* 0x001fca00030f0eff */
[----:B------:R0:W-:Y:S04]  /*14e20*/  STL [R1+0x73c], R4 ;  /* 0x00073c0401007387 */ /* 0x0001e80000100800 */
[----:B------:R-:W-:Y:S01]  /*14e30*/  STL [R1+0xe84], R25 ;  /* 0x000e841901007387 */ /* 0x000fe20000100800 */
[----:B0-----:R-:W-:Y:S01]  /*14e40*/  LEA.HI.X.SX32 R4, R25, R7, 0x1, P4 ;  /* 0x0000000719047211 */ /* 0x001fe200020f0eff */
[----:B------:R-:W-:Y:S02]  /*14e50*/  IMAD R6, R13, UR53, RZ ;  /* 0x000000350d067c24 */ /* 0x000fe4000f8e02ff */
[----:B----4-:R-:W-:Y:S01]  /*14e60*/  IMAD R5, R12, UR55, RZ ;  /* 0x000000370c057c24 */ /* 0x010fe2000f8e02ff */
[----:B------:R-:W-:-:S05]  /*14e70*/  IADD3 R12, P6, PT, R26, R10, RZ ;  /* 0x0000000a1a0c7210 */ /* 0x000fca0007fde0ff */
[----:B------:R0:W-:Y:S04]  /*14e80*/  STL [R1+0x780], R12 ;  /* 0x0007800c01007387 */ /* 0x0001e80000100800 */
[----:B------:R1:W-:Y:S01]  /*14e90*/  STL [R1+0x75c], R4 ;  /* 0x00075c0401007387 */ /* 0x0003e20000100800 */
[----:B0-----:R-:W-:-:S05]  /*14ea0*/  IADD3 R12, P4, PT, R27, R10, RZ ;  /* 0x0000000a1b0c7210 */ /* 0x001fca0007f9e0ff */
[----:B------:R0:W-:Y:S01]  /*14eb0*/  STL [R1+0x7a0], R12 ;  /* 0x0007a00c01007387 */ /* 0x0001e20000100800 */
[----:B-1----:R-:W-:Y:S01]  /*14ec0*/  IMAD R4, R2, UR57, RZ ;  /* 0x0000003902047c24 */ /* 0x002fe2000f8e02ff */
[----:B------:R-:W-:Y:S02]  /*14ed0*/  LEA.HI.X.SX32 R2, R26, R7, 0x1, P6 ;  /* 0x000000071a027211 */ /* 0x000fe400030f0eff */
[----:B------:R-:W-:Y:S01]  /*14ee0*/  STL [R1+0xe88], R26 ;  /* 0x000e881a01007387 */ /* 0x000fe20000100800 */
[----:B0-----:R-:W-:-:S03]  /*14ef0*/  IADD3 R12, P6, PT, R28, R10, RZ ;  /* 0x0000000a1c0c7210 */ /* 0x001fc60007fde0ff */
[----:B------:R0:W-:Y:S04]  /*14f00*/  STL [R1+0x77c], R2 ;  /* 0x00077c0201007387 */ /* 0x0001e80000100800 */
[----:B------:R-:W-:Y:S01]  /*14f10*/  STL [R1+0xe8c], R27 ;  /* 0x000e8c1b01007387 */ /* 0x000fe20000100800 */
[----:B0-----:R-:W-:-:S03]  /*14f20*/  LEA.HI.X.SX32 R2, R27, R7, 0x1, P4 ;  /* 0x000000071b027211 */ /* 0x001fc600020f0eff */
[----:B------:R0:W-:Y:S04]  /*14f30*/  STL [R1+0x7c0], R12 ;  /* 0x0007c00c01007387 */ /* 0x0001e80000100800 */
[----:B------:R1:W-:Y:S01]  /*14f40*/  STL [R1+0x79c], R2 ;  /* 0x00079c0201007387 */ /* 0x0003e20000100800 */
[----:B0-----:R-:W-:Y:S02]  /*14f50*/  IADD3 R12, P4, PT, R29, R10, RZ ;  /* 0x0000000a1d0c7210 */ /* 0x001fe40007f9e0ff */
[----:B-1----:R-:W-:-:S03]  /*14f60*/  LEA.HI.X.SX32 R2, R28, R7, 0x1, P6 ;  /* 0x000000071c027211 */ /* 0x002fc600030f0eff */
[----:B------:R0:W-:Y:S01]  /*14f70*/  STL [R1+0x7e0], R12 ;  /* 0x0007e00c01007387 */ /* 0x0001e20000100800 */
[----:B------:R-:W-:-:S03]  /*14f80*/  IADD3 R27, P6, PT, R32, R10, RZ ;  /* 0x0000000a201b7210 */ /* 0x000fc60007fde0ff */
[----:B------:R1:W-:Y:S01]  /*14f90*/  STL [R1+0x7bc], R2 ;  /* 0x0007bc0201007387 */ /* 0x0003e20000100800 */
[----:B0-----:R-:W-:Y:S02]  /*14fa0*/  LEA.HI.X.SX32 R12, R29, R7, 0x1, P4 ;  /* 0x000000071d0c7211 */ /* 0x001fe400020f0eff */
[----:B-1----:R-:W-:-:S03]  /*14fb0*/  IADD3 R2, P4, PT, R31, R10, RZ ;  /* 0x0000000a1f027210 */ /* 0x002fc60007f9e0ff */
[----:B------:R0:W-:Y:S04]  /*14fc0*/  STL [R1+0x7dc], R12 ;  /* 0x0007dc0c01007387 */ /* 0x0001e80000100800 */
[----:B------:R-:W-:Y:S04]  /*14fd0*/  STL [R1+0x800], R27 ;  /* 0x0008001b01007387 */ /* 0x000fe80000100800 */
[----:B------:R1:W-:Y:S01]  /*14fe0*/  STL [R1+0x820], R2 ;  /* 0x0008200201007387 */ /* 0x0003e20000100800 */
[----:B0-----:R-:W-:Y:S02]  /*14ff0*/  LEA.HI.X.SX32 R12, R32, R7, 0x1, P6 ;  /* 0x00000007200c7211 */ /* 0x001fe400030f0eff */
[----:B------:R-:W-:-:S02]  /*15000*/  IADD3 R26, P6, PT, R30, R10, RZ ;  /* 0x0000000a1e1a7210 */ /* 0x000fc40007fde0ff */
[----:B-1----:R-:W-:Y:S01]  /*15010*/  LEA.HI.X.SX32 R2, R31, R7, 0x1, P4 ;  /* 0x000000071f027211 */ /* 0x002fe200020f0eff */
[----:B------:R-:W-:Y:S01]  /*15020*/  STL [R1+0x7fc], R12 ;  /* 0x0007fc0c01007387 */ /* 0x000fe20000100800 */
[----:B------:R-:W-:-:S03]  /*15030*/  IADD3 R25, P4, PT, R16, R10, RZ ;  /* 0x0000000a10197210 */ /* 0x000fc60007f9e0ff */
[----:B------:R0:W-:Y:S04]  /*15040*/  STL [R1+0x81c], R2 ;  /* 0x00081c0201007387 */ /* 0x0001e80000100800 */
[----:B------:R-:W4:Y:S01]  /*15050*/  LDL.LU R11, [R1+0x1050] ;  /* 0x00105000010b7983 */ /* 0x000f220000300800 */
[----:B0-----:R-:W-:-:S03]  /*15060*/  LEA.HI.X.SX32 R2, R30, R7, 0x1, P6 ;  /* 0x000000071e027211 */ /* 0x001fc600030f0eff */
[----:B------:R-:W-:Y:S01]  /*15070*/  STL [R1+0x840], R26 ;  /* 0x0008401a01007387 */ /* 0x000fe20000100800 */
[----:B------:R-:W-:-:S03]  /*15080*/  IADD3 R23, P6, PT, R15, R10, RZ ;  /* 0x0000000a0f177210 */ /* 0x000fc60007fde0ff */
[----:B------:R-:W-:Y:S04]  /*15090*/  STL [R1+0x860], R25 ;  /* 0x0008601901007387 */ /* 0x000fe80000100800 */
[----:B------:R0:W-:Y:S01]  /*150a0*/  STL [R1+0x83c], R2 ;  /* 0x00083c0201007387 */ /* 0x0001e20000100800 */
[-C--:B------:R-:W-:Y:S02]  /*150b0*/  LEA.HI.X.SX32 R24, R15, R7.reuse, 0x1, P6 ;  /* 0x000000070f187211 */ /* 0x080fe400030f0eff */
[----:B0-----:R-:W-:Y:S02]  /*150c0*/  LEA.HI.X.SX32 R2, R16, R7, 0x1, P4 ;  /* 0x0000000710027211 */ /* 0x001fe400020f0eff */
[----:B------:R-:W-:Y:S01]  /*150d0*/  IADD3 R21, P4, PT, R6, R10, RZ ;  /* 0x0000000a06157210 */ /* 0x000fe20007f9e0ff */
[----:B------:R-:W-:-:S02]  /*150e0*/  IMAD R16, R14, UR65, RZ ;  /* 0x000000410e107c24 */ /* 0x000fc4000f8e02ff */
[----:B------:R0:W-:Y:S01]  /*150f0*/  STL [R1+0x85c], R2 ;  /* 0x00085c0201007387 */ /* 0x0001e20000100800 */
[----:B------:R-:W-:-:S03]  /*15100*/  LEA.HI.X.SX32 R22, R6, R7, 0x1, P4 ;  /* 0x0000000706167211 */ /* 0x000fc600020f0eff */
[----:B------:R-:W4:Y:S01]  /*15110*/  LDL.LU R14, [R1+0x104c] ;  /* 0x00104c00010e7983 */ /* 0x000f220000300800 */
[----:B------:R-:W-:-:S03]  /*15120*/  IMAD R6, R93, UR67, RZ ;  /* 0x000000435d067c24 */ /* 0x000fc6000f8e02ff */
[----:B------:R-:W-:Y:S04]  /*15130*/  STL [R1+0x880], R23 ;  /* 0x0008801701007387 */ /* 0x000fe80000100800 */
[----:B------:R-:W-:Y:S04]  /*15140*/  STL [R1+0x8a0], R21 ;  /* 0x0008a01501007387 */ /* 0x000fe80000100800 */
[----:B------:R-:W-:Y:S04]  /*15150*/  STL [R1+0x87c], R24 ;  /* 0x00087c1801007387 */ /* 0x000fe80000100800 */
[----:B------:R-:W4:Y:S01]  /*15160*/  LDL.LU R93, [R1+0x1048] ;  /* 0x00104800015d7983 */ /* 0x000f220000300800 */
[----:B---3--:R-:W-:Y:S01]  /*15170*/  IMAD R19, R84, UR59, RZ ;  /* 0x0000003b54137c24 */ /* 0x008fe2000f8e02ff */
[-C--:B------:R-:W-:Y:S01]  /*15180*/  IADD3 R54, P6, PT, R5, R10.reuse, RZ ;  /* 0x0000000a05367210 */ /* 0x080fe20007fde0ff */
[----:B--2---:R-:W-:Y:S01]  /*15190*/  IMAD R18, R92, UR61, RZ ;  /* 0x0000003d5c127c24 */ /* 0x004fe2000f8e02ff */
[----:B------:R-:W-:-:S02]  /*151a0*/  IADD3 R58, P4, PT, R4, R10, RZ ;  /* 0x0000000a043a7210 */ /* 0x000fc40007f9e0ff */
[-C--:B------:R-:W-:Y:S01]  /*151b0*/  LEA.HI.X.SX32 R20, R5, R7.reuse, 0x1, P6 ;  /* 0x0000000705147211 */ /* 0x080fe200030f0eff */
[----:B------:R-:W-:Y:S01]  /*151c0*/  STL [R1+0x8c0], R54 ;  /* 0x0008c03601007387 */ /* 0x000fe20000100800 */
[CC--:B------:R-:W-:Y:S02]  /*151d0*/  IADD3 R55, P6, PT, R19.reuse, R10.reuse, RZ ;  /* 0x0000000a13377210 */ /* 0x0c0fe40007fde0ff */
[-C--:B------:R-:W-:Y:S01]  /*151e0*/  LEA.HI.X.SX32 R56, R4, R7.reuse, 0x1, P4 ;  /* 0x0000000704387211 */ /* 0x080fe200020f0eff */
[----:B------:R-:W-:Y:S01]  /*151f0*/  STL [R1+0x89c], R22 ;  /* 0x00089c1601007387 */ /* 0x000fe20000100800 */
[-C--:B------:R-:W-:Y:S01]  /*15200*/  IADD3 R59, P4, PT, R18, R10.reuse, RZ ;  /* 0x0000000a123b7210 */ /* 0x080fe20007f9e0ff */
[----:B------:R-:W-:Y:S01]  /*15210*/  IMAD R4, R8, UR69, RZ ;  /* 0x0000004508047c24 */ /* 0x000fe2000f8e02ff */
[----:B------:R-:W-:Y:S01]  /*15220*/  LEA.HI.X.SX32 R60, R19, R7, 0x1, P6 ;  /* 0x00000007133c7211 */ /* 0x000fe200030f0eff */
[----:B------:R-:W-:Y:S01]  /*15230*/  STL [R1+0x8e0], R58 ;  /* 0x0008e03a01007387 */ /* 0x000fe20000100800 */
[----:B------:R-:W-:-:S03]  /*15240*/  IADD3 R88, P6, PT, R17, R10, RZ ;  /* 0x0000000a11587210 */ /* 0x000fc60007fde0ff */
[----:B------:R-:W-:Y:S01]  /*15250*/  STL [R1+0x8bc], R20 ;  /* 0x0008bc1401007387 */ /* 0x000fe20000100800 */
[----:B------:R-:W-:-:S03]  /*15260*/  LEA.HI.X.SX32 R57, R18, R7, 0x1, P4 ;  /* 0x0000000712397211 */ /* 0x000fc600020f0eff */
[----:B------:R-:W2:Y:S01]  /*15270*/  LDL.LU R8, [R1+0x1044] ;  /* 0x0010440001087983 */ /* 0x000ea20000300800 */
[----:B------:R-:W-:-:S03]  /*15280*/  IADD3 R78, P4, PT, R16, R10, RZ ;  /* 0x0000000a104e7210 */ /* 0x000fc60007f9e0ff */
[----:B------:R-:W-:Y:S01]  /*15290*/  STL [R1+0x900], R55 ;  /* 0x0009003701007387 */ /* 0x000fe20000100800 */
[----:B------:R-:W-:-:S03]  /*152a0*/  LEA.HI.X.SX32 R91, R17, R7, 0x1, P6 ;  /* 0x00000007115b7211 */ /* 0x000fc600030f0eff */
[----:B------:R-:W-:Y:S01]  /*152b0*/  STL [R1+0x8dc], R56 ;  /* 0x0008dc3801007387 */ /* 0x000fe20000100800 */
[----:B------:R-:W-:-:S03]  /*152c0*/  IADD3 R69, P6, PT, R6, R10, RZ ;  /* 0x0000000a06457210 */ /* 0x000fc60007fde0ff */
[----:B------:R-:W-:Y:S01]  /*152d0*/  STL [R1+0x920], R59 ;  /* 0x0009203b01007387 */ /* 0x000fe20000100800 */
[----:B------:R-:W-:-:S03]  /*152e0*/  LEA.HI.X.SX32 R84, R16, R7, 0x1, P4 ;  /* 0x0000000710547211 */ /* 0x000fc600020f0eff */
[----:B------:R-:W-:Y:S01]  /*152f0*/  STL [R1+0x8fc], R60 ;  /* 0x0008fc3c01007387 */ /* 0x000fe20000100800 */
[-C--:B------:R-:W-:Y:S02]  /*15300*/  IADD3 R66, P4, PT, R4, R10.reuse, RZ ;  /* 0x0000000a04427210 */ /* 0x080fe40007f9e0ff */
[-C--:B------:R-:W-:Y:S02]  /*15310*/  LEA.HI.X.SX32 R74, R6, R7.reuse, 0x1, P6 ;  /* 0x00000007064a7211 */ /* 0x080fe400030f0eff */
[----:B------:R-:W-:Y:S01]  /*15320*/  LEA.HI.X.SX32 R68, R4, R7, 0x1, P4 ;  /* 0x0000000704447211 */ /* 0x000fe200020f0eff */
[----:B----4-:R-:W-:Y:S02]  /*15330*/  IMAD R4, R14, UR12, RZ ;  /* 0x0000000c0e047c24 */ /* 0x010fe4000f8e02ff */
[----:B------:R-:W-:Y:S02]  /*15340*/  IMAD R5, R93, UR12, RZ ;  /* 0x0000000c5d057c24 */ /* 0x000fe4000f8e02ff */
[----:B------:R-:W3:Y:S04]  /*15350*/  LDL.LU R93, [R1+0x1040] ;  /* 0x00104000015d7983 */ /* 0x000ee80000300800 */
        /* <DEDUP_REMOVED lines=8> */
[----:B------:R-:W4:Y:S01]  /*153e0*/  LDL.LU R14, [R1+0x103c] ;  /* 0x00103c00010e7983 */ /* 0x000f220000300800 */
        /* <DEDUP_REMOVED lines=8> */
[----:B------:R-:W-:Y:S01]  /*15470*/  IADD3 R13, P4, PT, R5, R10, RZ ;  /* 0x0000000a050d7210 */ /* 0x000fe20007f9e0ff */
[----:B------:R-:W-:Y:S02]  /*15480*/  IMAD R6, R11, UR12, RZ ;  /* 0x0000000c0b067c24 */ /* 0x000fe4000f8e02ff */
[----:B------:R-:W-:Y:S01]  /*15490*/  STL [R1+0x1c8], R8 ;  /* 0x0001c80801007387 */ /* 0x000fe20000100800 */
[----:B0-----:R-:W-:-:S03]  /*154a0*/  LEA.HI.X.SX32 R2, R90, R7, 0x1, P6 ;  /* 0x000000075a027211 */ /* 0x001fc600030f0eff */
[----:B------:R-:W-:Y:S01]  /*154b0*/  STL [R1+0x1a4], R18 ;  /* 0x0001a41201007387 */ /* 0x000fe20000100800 */
[----:B------:R-:W-:-:S03]  /*154c0*/  IADD3 R12, P6, PT, R15, R10, RZ ;  /* 0x0000000a0f0c7210 */ /* 0x000fc60007fde0ff */
[----:B------:R-:W2:Y:S01]  /*154d0*/  LDL.LU R11, [R1+0x1038] ;  /* 0x00103800010b7983 */ /* 0x000ea20000300800 */
[----:B------:R-:W-:-:S03]  /*154e0*/  LEA.HI.X.SX32 R61, R5, R7, 0x1, P4 ;  /* 0x00000007053d7211 */ /* 0x000fc600020f0eff */
[----:B------:R-:W-:Y:S01]  /*154f0*/  STL [R1+0x1e8], R0 ;  /* 0x0001e80001007387 */ /* 0x000fe20000100800 */
[----:B------:R-:W-:-:S03]  /*15500*/  IADD3 R92, P4, PT, R4, R10, RZ ;  /* 0x0000000a045c7210 */ /* 0x000fc60007f9e0ff */
[----:B------:R-:W-:Y:S04]  /*15510*/  STL [R1+0x1c4], R9 ;  /* 0x0001c40901007387 */ /* 0x000fe80000100800 */
[----:B------:R-:W-:Y:S04]  /*15520*/  STL [R1+0x208], R13 ;  /* 0x0002080d01007387 */ /* 0x000fe80000100800 */
[----:B------:R-:W2:Y:S04]  /*15530*/  LDL R5, [R1+0x198] ;  /* 0x0001980001057983 */ /* 0x000ea80000100800 */
[----:B------:R-:W-:Y:S04]  /*15540*/  STL [R1+0x1e4], R2 ;  /* 0x0001e40201007387 */ /* 0x000fe80000100800 */
[----:B------:R-:W-:Y:S04]  /*15550*/  STL [R1+0x228], R12 ;  /* 0x0002280c01007387 */ /* 0x000fe80000100800 */
[----:B------:R-:W-:Y:S04]  /*15560*/  STL [R1+0x204], R61 ;  /* 0x0002043d01007387 */ /* 0x000fe80000100800 */
[----:B------:R-:W-:Y:S01]  /*15570*/  STL [R1+0x268], R92 ;  /* 0x0002685c01007387 */ /* 0x000fe20000100800 */
[----:B---3--:R-:W-:Y:S01]  /*15580*/  IMAD.MOV R16, RZ, RZ, -R93 ;  /* 0x000000ffff107224 */ /* 0x008fe200078e0a5d */
[----:B------:R-:W-:-:S02]  /*15590*/  LEA.HI.X.SX32 R93, R15, R7, 0x1, P6 ;  /* 0x000000070f5d7211 */ /* 0x000fc400030f0eff */
[----:B----4-:R-:W-:Y:S02]  /*155a0*/  ISETP.GE.AND P6, PT, R14, RZ, PT ;  /* 0x000000ff0e00720c */ /* 0x010fe40003fc6270 */
[----:B------:R-:W-:Y:S02]  /*155b0*/  LEA.HI.X.SX32 R14, R4, R7, 0x1, P4 ;  /* 0x00000007040e7211 */ /* 0x000fe400020f0eff */
[----:B------:R-:W2:Y:S01]  /*155c0*/  LDL.LU R4, [R1+0x98] ;  /* 0x0000980001047983 */ /* 0x000ea20000300800 */
[----:B------:R-:W-:-:S03]  /*155d0*/  IADD3 R15, P4, PT, R6, R10, RZ ;  /* 0x0000000a060f7210 */ /* 0x000fc60007f9e0ff */
[----:B------:R-:W-:Y:S01]  /*155e0*/  STL [R1+0x224], R93 ;  /* 0x0002245d01007387 */ /* 0x000fe20000100800 */
[----:B------:R-:W-:-:S03]  /*155f0*/  LEA.HI.X.SX32 R6, R6, R7, 0x1, P4 ;  /* 0x0000000706067211 */ /* 0x000fc600020f0eff */
[----:B------:R-:W-:Y:S01]  /*15600*/  STL [R1+0x264], R14 ;  /* 0x0002640e01007387 */ /* 0x000fe20000100800 */
[----:B--2---:R-:W-:Y:S02]  /*15610*/  IMAD R16, R11, R16, R4 ;  /* 0x000000100b107224 */ /* 0x004fe400078e0204 */
[----:B------:R-:W0:Y:S03]  /*15620*/  LDC R4, c[0x0][0x3a0] ;  /* 0x0000e800ff047b82 */ /* 0x000e260000000800 */
[----:B------:R-:W-:Y:S04]  /*15630*/  STL [R1+0xd08], R16 ;  /* 0x000d081001007387 */ /* 0x000fe80000100800 */
[----:B------:R-:W-:Y:S01]  /*15640*/  STL [R1+0x288], R15 ;  /* 0x0002880f01007387 */ /* 0x000fe20000100800 */
[----:B0-----:R-:W-:-:S05]  /*15650*/  VIADD R4, R4, 0xffffffc0 ;  /* 0xffffffc004047836 */ /* 0x001fca0000000000 */
[----:B------:R-:W-:Y:S02]  /*15660*/  ISETP.GE.U32.AND P4, PT, R4, 0x7fffff81, PT ;  /* 0x7fffff810400780c */ /* 0x000fe40003f86070 */
[----:B------:R-:W2:Y:S02]  /*15670*/  LDL R4, [R1+0x194] ;  /* 0x0001940001047983 */ /* 0x000ea40000100800 */
[----:B--2---:R-:W-:-:S04]  /*15680*/  @P0 LOP3.LUT R5, R5, R4, RZ, 0x3c, !PT ;  /* 0x0000000405050212 */ /* 0x004fc800078e3cff */
[----:B------:R-:W-:-:S04]  /*15690*/  @P0 LOP3.LUT R4, R5, R4, RZ, 0x3c, !PT ;  /* 0x0000000405040212 */ /* 0x000fc800078e3cff */
[----:B------:R-:W-:-:S05]  /*156a0*/  @P0 LOP3.LUT R5, R5, R4, RZ, 0x3c, !PT ;  /* 0x0000000405050212 */ /* 0x000fca00078e3cff */
[----:B------:R-:W2:Y:S04]  /*156b0*/  @P0 LDG.E.U8 R3, desc[UR22][R4.64] ;  /* 0x0000001604030981 */ /* 0x000ea8000c1e1100 */
[----:B------:R-:W-:Y:S04]  /*156c0*/  STL [R1+0x284], R6 ;  /* 0x0002840601007387 */ /* 0x000fe80000100800 */
[----:B--2---:R0:W-:Y:S04]  /*156d0*/  STL [R1+0x604], R3 ;  /* 0x0006040301007387 */ /* 0x0041e80000100800 */
[----:B0-----:R-:W2:Y:S04]  /*156e0*/  LDL.LU R3, [R1+0x1034] ;  /* 0x0010340001037983 */ /* 0x001ea80000300800 */
[----:B------:R-:W3:Y:S04]  /*156f0*/  LDL R4, [R1+0x1b4] ;  /* 0x0001b40001047983 */ /* 0x000ee80000100800 */
[----:B------:R-:W3:Y:S01]  /*15700*/  LDL R5, [R1+0x1b8] ;  /* 0x0001b80001057983 */ /* 0x000ee20000100800 */
[----:B------:R-:W-:-:S02]  /*15710*/  PRMT R89, RZ, 0x7610, R89 ;  /* 0x00007610ff597816 */ /* 0x000fc40000000059 */
[----:B---3--:R-:W-:-:S04]  /*15720*/  @P0 LOP3.LUT R5, R5, R4, RZ, 0x3c, !PT ;  /* 0x0000000405050212 */ /* 0x008fc800078e3cff */
[----:B------:R-:W-:-:S04]  /*15730*/  @P0 LOP3.LUT R4, R5, R4, RZ, 0x3c, !PT ;  /* 0x0000000405040212 */ /* 0x000fc800078e3cff */
[----:B------:R-:W-:-:S05]  /*15740*/  @P0 LOP3.LUT R5, R5, R4, RZ, 0x3c, !PT ;  /* 0x0000000405050212 */ /* 0x000fca00078e3cff */
[----:B------:R-:W3:Y:S04]  /*15750*/  @P0 LDG.E.U8 R89, desc[UR22][R4.64] ;  /* 0x0000001604590981 */ /* 0x000ee8000c1e1100 */
[----:B---3--:R0:W-:Y:S04]  /*15760*/  STL [R1+0x258], R89 ;  /* 0x0002585901007387 */ /* 0x0081e80000100800 */
[----:B0-----:R-:W3:Y:S04]  /*15770*/  LDL.LU R89, [R1+0x1030] ;  /* 0x0010300001597983 */ /* 0x001ee80000300800 */
[----:B------:R-:W4:Y:S04]  /*15780*/  LDL R4, [R1+0x1d4] ;  /* 0x0001d40001047983 */ /* 0x000f280000100800 */
[----:B------:R-:W4:Y:S01]  /*15790*/  LDL R5, [R1+0x1d8] ;  /* 0x0001d80001057983 */ /* 0x000f220000100800 */
[----:B--2---:R-:W-:-:S02]  /*157a0*/  PRMT R3, RZ, 0x7610, R3 ;  /* 0x00007610ff037816 */ /* 0x004fc40000000003 */
[----:B----4-:R-:W-:-:S04]  /*157b0*/  @P0 LOP3.LUT R5, R5, R4, RZ, 0x3c, !PT ;  /* 0x0000000405050212 */ /* 0x010fc800078e3cff */
[----:B------:R-:W-:-:S04]  /*157c0*/  @P0 LOP3.LUT R4, R5, R4, RZ, 0x3c, !PT ;  /* 0x0000000405040212 */ /* 0x000fc800078e3cff */
[----:B------:R-:W-:-:S05]  /*157d0*/  @P0 LOP3.LUT R5, R5, R4, RZ, 0x3c, !PT ;  /* 0x0000000405050212 */ /* 0x000fca00078e3cff */
[----:B------:R-:W2:Y:S04]  /*157e0*/  @P0 LDG.E.U8 R3, desc[UR22][R4.64] ;  /* 0x0000001604030981 */ /* 0x000ea8000c1e1100 */
[----:B--2---:R0:W-:Y:S04]  /*157f0*/  STL [R1+0x254], R3 ;  /* 0x0002540301007387 */ /* 0x0041e80000100800 */
[----:B0-----:R-:W2:Y:S04]  /*15800*/  LDL.LU R3, [R1+0x102c] ;  /* 0x00102c0001037983 */ /* 0x001ea80000300800 */
[----:B------:R-:W4:Y:S04]  /*15810*/  LDL R4, [R1+0x1f4] ;  /* 0x0001f40001047983 */ /* 0x000f280000100800 */
[----:B------:R-:W4:Y:S01]  /*15820*/  LDL R5, [R1+0x1f8] ;  /* 0x0001f80001057983 */ /* 0x000f220000100800 */
[----:B---3--:R-:W-:-:S02]  /*15830*/  PRMT R89, RZ, 0x7610, R89 ;  /* 0x00007610ff597816 */ /* 0x008fc40000000059 */
[----:B----4-:R-:W-:-:S04]  /*15840*/  @P0 LOP3.LUT R5, R5, R4, RZ, 0x3c, !PT ;  /* 0x0000000405050212 */ /* 0x010fc800078e3cff */
        /* <DEDUP_REMOVED lines=493> */
[----:B------:R-:W-:-:S02]  /*17720*/  PRMT R16, RZ, 0x7610, R16 ;  /* 0x00007610ff107816 */ /* 0x000fc40000000010 */
[----:B----4-:R-:W-:-:S04]  /*17730*/  @P0 LOP3.LUT R5, R5, R4, RZ, 0x3c, !PT ;  /* 0x0000000405050212 */ /* 0x010fc800078e3cff */
[----:B------:R-:W-:-:S04]  /*17740*/  @P0 LOP3.LUT R4, R5, R4, RZ, 0x3c, !PT ;  /* 0x0000000405040212 */ /* 0x000fc800078e3cff */
[----:B------:R-:W-:-:S05]  /*17750*/  @P0 LOP3.LUT R5, R5, R4, RZ, 0x3c, !PT ;  /* 0x0000000405050212 */ /* 0x000fca00078e3cff */
[----:B------:R0:W4:Y:S04]  /*17760*/  @P0 LDG.E.U8 R16, desc[UR22][R4.64] ;  /* 0x0000001604100981 */ /* 0x000128000c1e1100 */
[----:B------:R-:W0:Y:S04]  /*17770*/  LDL R4, [R1+0x914] ;  /* 0x0009140001047983 */ /* 0x000e280000100800 */
[----:B------:R-:W0:Y:S01]  /*17780*/  LDL R5, [R1+0x918] ;  /* 0x0009180001057983 */ /* 0x000e220000100800 */
[----:B--2---:R-:W-:Y:S02]  /*17790*/  PRMT R3, RZ, 0x7610, R3 ;  /* 0x00007610ff037816 */ /* 0x004fe40000000003 */
[----:B0-----:R-:W-:-:S04]  /*177a0*/  @P0 LOP3.LUT R5, R5, R4, RZ, 0x3c, !PT ;  /* 0x0000000405050212 */ /* 0x001fc800078e3cff */
[----:B------:R-:W-:-:S04]  /*177b0*/  @P0 LOP3.LUT R4, R5, R4, RZ, 0x3c, !PT ;  /* 0x0000000405040212 */ /* 0x000fc800078e3cff */
[----:B------:R-:W-:-:S05]  /*177c0*/  @P0 LOP3.LUT R5, R5, R4, RZ, 0x3c, !PT ;  /* 0x0000000405050212 */ /* 0x000fca00078e3cff */
[----:B------:R-:W2:Y:S04]  /*177d0*/  @P0 LDG.E.U8 R3, desc[UR22][R4.64] ;  /* 0x0000001604030981 */ /* 0x000ea8000c1e1100 */
[----:B----4-:R0:W-:Y:S04]  /*177e0*/  STL [R1+0x38], R16 ;  /* 0x0000381001007387 */ /* 0x0101e80000100800 */
[----:B0-----:R-:W4:Y:S04]  /*177f0*/  LDL R16, [R1+0x260] ;  /* 0x0002600001107983 */ /* 0x001f280000100800 */
[----:B--2---:R0:W-:Y:S04]  /*17800*/  STL [R1+0x34], R3 ;  /* 0x0000340301007387 */ /* 0x0041e80000100800 */
[----:B0-----:R-:W2:Y:S04]  /*17810*/  LDL.LU R3, [R1+0xf4c] ;  /* 0x000f4c0001037983 */ /* 0x001ea80000300800 */
[----:B------:R-:W2:Y:S04]  /*17820*/  LDL R4, [R1+0x934] ;  /* 0x0009340001047983 */ /* 0x000ea80000100800 */
[----:B------:R-:W2:Y:S01]  /*17830*/  LDL R5, [R1+0x938] ;  /* 0x0009380001057983 */ /* 0x000ea20000100800 */
[----:B---3--:R-:W-:-:S02]  /*17840*/  PRMT R89, RZ, 0x7610, R89 ;  /* 0x00007610ff597816 */ /* 0x008fc40000000059 */
[----:B--2---:R-:W-:-:S04]  /*17850*/  @P0 LOP3.LUT R5, R5, R4, RZ, 0x3c, !PT ;  /* 0x0000000405050212 */ /* 0x004fc800078e3cff */
[----:B------:R-:W-:-:S04]  /*17860*/  @P0 LOP3.LUT R4, R5, R4, RZ, 0x3c, !PT ;  /* 0x0000000405040212 */ /* 0x000fc800078e3cff */
[----:B------:R-:W-:-:S05]  /*17870*/  @P0 LOP3.LUT R5, R5, R4, RZ, 0x3c, !PT ;  /* 0x0000000405050212 */ /* 0x000fca00078e3cff */
[----:B------:R-:W2:Y:S04]  /*17880*/  @P0 LDG.E.U8 R89, desc[UR22][R4.64] ;  /* 0x0000001604590981 */ /* 0x000ea8000c1e1100 */
        /* <DEDUP_REMOVED lines=11> */
[----:B------:R-:W3:Y:S04]  /*17940*/  LDL R4, [R1+0x964] ;  /* 0x0009640001047983 */ /* 0x000ee80000100800 */
[----:B------:R-:W3:Y:S01]  /*17950*/  LDL R5, [R1+0x968] ;  /* 0x0009680001057983 */ /* 0x000ee20000100800 */
[----:B--2---:R-:W-:-:S02]  /*17960*/  PRMT R89, RZ, 0x7610, R89 ;  /* 0x00007610ff597816 */ /* 0x004fc40000000059 */
[----:B---3--:R-:W-:-:S04]  /*17970*/  @P0 LOP3.LUT R5, R5, R4, RZ, 0x3c, !PT ;  /* 0x0000000405050212 */ /* 0x008fc800078e3cff */
        /* <DEDUP_REMOVED lines=56> */
[----:B------:R-:W2:Y:S01]  /*17d00*/  @P0 LDG.E.U8 R89, desc[UR22][R4.64] ;  /* 0x0000001604590981 */ /* 0x000ea2000c1e1100 */
[----:B------:R-:W-:-:S03]  /*17d10*/  PRMT R3, RZ, 0x7610, R3 ;  /* 0x00007610ff037816 */ /* 0x000fc60000000003 */
[----:B--2---:R0:W-:Y:S04]  /*17d20*/  STL [R1+0xc], R89 ;  /* 0x00000c5901007387 */ /* 0x0041e80000100800 */
[----:B0-----:R-:W2:Y:S04]  /*17d30*/  LDL.LU R89, [R1+0xf28] ;  /* 0x000f280001597983 */ /* 0x001ea80000300800 */
[----:B------:R-:W3:Y:S01]  /*17d40*/  LDL R5, [R1+0x25c] ;  /* 0x00025c0001057983 */ /* 0x000ee20000100800 */
[----:B----4-:R-:W-:-:S03]  /*17d50*/  @P0 IMAD.MOV.U32 R4, RZ, RZ, R16 ;  /* 0x000000ffff040224 */ /* 0x010fc600078e0010 */
[----:B------:R-:W4:Y:S01]  /*17d60*/  LDL R16, [R1+0x33c] ;  /* 0x00033c0001107983 */ /* 0x000f220000100800 */
[----:B--2---:R-:W-:-:S03]  /*17d70*/  PRMT R89, RZ, 0x7610, R89 ;  /* 0x00007610ff597816 */ /* 0x004fc60000000059 */
[----:B---3--:R0:W2:Y:S02]  /*17d80*/  @P0 LDG.E.U8 R3, desc[UR22][R4.64] ;  /* 0x0000001604030981 */ /* 0x0080a4000c1e1100 */
[----:B0-----:R-:W-:Y:S02]  /*17d90*/  @P0 IMAD.MOV.U32 R4, RZ, RZ, R86 ;  /* 0x000000ffff040224 */ /* 0x001fe400078e0056 */
[----:B------:R-:W-:-:S05]  /*17da0*/  @P0 IMAD.MOV.U32 R5, RZ, RZ, R87 ;  /* 0x000000ffff050224 */ /* 0x000fca00078e0057 */
[----:B------:R-:W3:Y:S04]  /*17db0*/  @P0 LDG.E.U8 R89, desc[UR22][R4.64] ;  /* 0x0000001604590981 */ /* 0x000ee8000c1e1100 */
[----:B--2---:R0:W-:Y:S04]  /*17dc0*/  STL [R1+0xdc0], R3 ;  /* 0x000dc00301007387 */ /* 0x0041e80000100800 */
[----:B0-----:R-:W2:Y:S04]  /*17dd0*/  LDL R3, [R1+0x300] ;  /* 0x0003000001037983 */ /* 0x001ea80000100800 */
[----:B------:R-:W2:Y:S04]  /*17de0*/  LDL.LU R87, [R1+0xf24] ;  /* 0x000f240001577983 */ /* 0x000ea80000300800 */
[----:B------:R-:W2:Y:S04]  /*17df0*/  LDL.LU R86, [R1+0xf20] ;  /* 0x000f200001567983 */ /* 0x000ea80000300800 */
[----:B---3--:R0:W-:Y:S04]  /*17e00*/  STL [R1], R89 ;  /* 0x0000005901007387 */ /* 0x0081e80000100800 */
[----:B0-----:R-:W3:Y:S04]  /*17e10*/  LDL.LU R89, [R1+0xf1c] ;  /* 0x000f1c0001597983 */ /* 0x001ee80000300800 */
[----:B------:R-:W2:Y:S04]  /*17e20*/  LDL R4, [R1+0x29c] ;  /* 0x00029c0001047983 */ /* 0x000ea80000100800 */
[----:B------:R-:W2:Y:S01]  /*17e30*/  LDL R5, [R1+0x2a0] ;  /* 0x0002a00001057983 */ /* 0x000ea20000100800 */
[----:B------:R-:W-:-:S02]  /*17e40*/  PRMT R90, RZ, 0x7610, R90 ;  /* 0x00007610ff5a7816 */ /* 0x000fc4000000005a */
[----:B--2---:R-:W-:-:S04]  /*17e50*/  @P0 LOP3.LUT R5, R5, R4, RZ, 0x3c, !PT ;  /* 0x0000000405050212 */ /* 0x004fc800078e3cff */
[----:B------:R-:W-:-:S04]  /*17e60*/  @P0 LOP3.LUT R4, R5, R4, RZ, 0x3c, !PT ;  /* 0x0000000405040212 */ /* 0x000fc800078e3cff */
[----:B------:R-:W-:-:S05]  /*17e70*/  @P0 LOP3.LUT R5, R5, R4, RZ, 0x3c, !PT ;  /* 0x0000000405050212 */ /* 0x000fca00078e3cff */
[----:B------:R0:W2:Y:S04]  /*17e80*/  @P0 LDG.E.U8 R90, desc[UR22][R4.64] ;  /* 0x00000016045a0981 */ /* 0x0000a8000c1e1100 */
[----:B------:R-:W2:Y:S01]  /*17e90*/  LDL R5, [R1+0x2bc] ;  /* 0x0002bc0001057983 */ /* 0x000ea20000100800 */
[----:B---3--:R-:W-:Y:S01]  /*17ea0*/  PRMT R89, RZ, 0x7610, R89 ;  /* 0x00007610ff597816 */ /* 0x008fe20000000059 */
[----:B0-----:R-:W-:Y:S01]  /*17eb0*/  @P0 IMAD.MOV.U32 R4, RZ, RZ, R85 ;  /* 0x000000ffff040224 */ /* 0x001fe200078e0055 */
[----:B------:R-:W-:-:S04]  /*17ec0*/  PRMT R87, RZ, 0x7610, R87 ;  /* 0x00007610ff577816 */ /* 0x000fc80000000057 */
[----:B--2---:R0:W2:Y:S02]  /*17ed0*/  @P0 LDG.E.U8 R89, desc[UR22][R4.64] ;  /* 0x0000001604590981 */ /* 0x0040a4000c1e1100 */
[----:B0-----:R-:W-:Y:S02]  /*17ee0*/  @P0 IMAD.MOV.U32 R4, RZ, RZ, R82 ;  /* 0x000000ffff040224 */ /* 0x001fe400078e0052 */
[----:B------:R-:W-:-:S05]  /*17ef0*/  @P0 IMAD.MOV.U32 R5, RZ, RZ, R83 ;  /* 0x000000ffff050224 */ /* 0x000fca00078e0053 */
[----:B------:R-:W3:Y:S04]  /*17f00*/  @P0 LDG.E.U8 R87, desc[UR22][R4.64] ;  /* 0x0000001604570981 */ /* 0x000ee8000c1e1100 */
[----:B------:R-:W-:Y:S04]  /*17f10*/  STL [R1+0xdc4], R90 ;  /* 0x000dc45a01007387 */ /* 0x000fe80000100800 */
[----:B------:R-:W3:Y:S04]  /*17f20*/  LDL.LU R85, [R1+0xf18] ;  /* 0x000f180001557983 */ /* 0x000ee80000300800 */
[----:B--2---:R0:W-:Y:S04]  /*17f30*/  STL [R1+0xdc8], R89 ;  /* 0x000dc85901007387 */ /* 0x0041e80000100800 */
[----:B0-----:R-:W2:Y:S04]  /*17f40*/  LDL R89, [R1+0x35c] ;  /* 0x00035c0001597983 */ /* 0x001ea80000100800 */
[----:B------:R-:W2:Y:S04]  /*17f50*/  LDL.LU R83, [R1+0xf14] ;  /* 0x000f140001537983 */ /* 0x000ea80000300800 */
[----:B------:R-:W4:Y:S04]  /*17f60*/  LDL.LU R82, [R1+0xf10] ;  /* 0x000f100001527983 */ /* 0x000f280000300800 */
[----:B------:R-:W4:Y:S04]  /*17f70*/  LDL R90, [R1+0x3c0] ;  /* 0x0003c000015a7983 */ /* 0x000f280000100800 */
[----:B------:R-:W4:Y:S04]  /*17f80*/  LDL R5, [R1+0x2fc] ;  /* 0x0002fc0001057983 */ /* 0x000f280000100800 */
[----:B---3--:R0:W-:Y:S04]  /*17f90*/  STL [R1+0xdcc], R87 ;  /* 0x000dcc5701007387 */ /* 0x0081e80000100800 */
[----:B0-----:R-:W3:Y:S01]  /*17fa0*/  LDL R87, [R1+0x31c] ;  /* 0x00031c0001577983 */ /* 0x001ee20000100800 */
[----:B------:R-:W-:Y:S01]  /*17fb0*/  PRMT R86, RZ, 0x7610, R86 ;  /* 0x00007610ff567816 */ /* 0x000fe20000000056 */
[----:B------:R-:W-:Y:S01]  /*17fc0*/  @P0 IMAD.MOV.U32 R4, RZ, RZ, R3 ;  /* 0x000000ffff040224 */ /* 0x000fe200078e0003 */
[----:B------:R-:W-:Y:S01]  /*17fd0*/  PRMT R85, RZ, 0x7610, R85 ;  /* 0x00007610ff557816 */ /* 0x000fe20000000055 */
[----:B------:R-:W3:Y:S01]  /*17fe0*/  LDL R3, [R1+0x3dc] ;  /* 0x0003dc0001037983 */ /* 0x000ee20000100800 */
[----:B--2---:R-:W-:-:S03]  /*17ff0*/  PRMT R83, RZ, 0x7610, R83 ;  /* 0x00007610ff537816 */ /* 0x004fc60000000053 */
[----:B----4-:R0:W2:Y:S02]  /*18000*/  @P0 LDG.E.U8 R86, desc[UR22][R4.64] ;  /* 0x0000001604560981 */ /* 0x0100a4000c1e1100 */
[----:B0-----:R-:W-:Y:S02]  /*18010*/  @P0 IMAD.MOV.U32 R4, RZ, RZ, R81 ;  /* 0x000000ffff040224 */ /* 0x001fe400078e0051 */
[----:B---3--:R-:W-:-:S05]  /*18020*/  @P0 IMAD.MOV.U32 R5, RZ, RZ, R87 ;  /* 0x000000ffff050224 */ /* 0x008fca00078e0057 */
[----:B------:R0:W3:Y:S02]  /*18030*/  @P0 LDG.E.U8 R85, desc[UR22][R4.64] ;  /* 0x0000001604550981 */ /* 0x0000e4000c1e1100 */
[----:B0-----:R-:W-:Y:S02]  /*18040*/  @P0 IMAD.MOV.U32 R4, RZ, RZ, R80 ;  /* 0x000000ffff040224 */ /* 0x001fe400078e0050 */
[----:B------:R-:W-:-:S05]  /*18050*/  @P0 IMAD.MOV.U32 R5, RZ, RZ, R16 ;  /* 0x000000ffff050224 */ /* 0x000fca00078e0010 */
[----:B------:R0:W4:Y:S01]  /*18060*/  @P0 LDG.E.U8 R83, desc[UR22][R4.64] ;  /* 0x0000001604530981 */ /* 0x000122000c1e1100 */
[----:B------:R-:W-:Y:S01]  /*18070*/  PRMT R82, RZ, 0x7610, R82 ;  /* 0x00007610ff527816 */ /* 0x000fe20000000052 */
[----:B0-----:R-:W-:Y:S02]  /*18080*/  @P0 IMAD.MOV.U32 R4, RZ, RZ, R79 ;  /* 0x000000ffff040224 */ /* 0x001fe400078e004f */
[----:B------:R-:W-:-:S05]  /*18090*/  @P0 IMAD.MOV.U32 R5, RZ, RZ, R89 ;  /* 0x000000ffff050224 */ /* 0x000fca00078e0059 */
[----:B------:R0:W4:Y:S04]  /*180a0*/  @P0 LDG.E.U8 R82, desc[UR22][R4.64] ;  /* 0x0000001604520981 */ /* 0x000128000c1e1100 */
[----:B--2---:R-:W-:Y:S04]  /*180b0*/  STL [R1+0xdd0], R86 ;  /* 0x000dd05601007387 */ /* 0x004fe80000100800 */
[----:B------:R-:W2:Y:S04]  /*180c0*/  LDL.LU R81, [R1+0xf0c] ;  /* 0x000f0c0001517983 */ /* 0x000ea80000300800 */
[----:B---3--:R1:W-:Y:S04]  /*180d0*/  STL [R1+0xdd4], R85 ;  /* 0x000dd45501007387 */ /* 0x0083e80000100800 */
[----:B-1----:R-:W3:Y:S04]  /*180e0*/  LDL R85, [R1+0x3bc] ;  /* 0x0003bc0001557983 */ /* 0x002ee80000100800 */
[----:B------:R-:W3:Y:S04]  /*180f0*/  LDL.LU R80, [R1+0xf08] ;  /* 0x000f080001507983 */ /* 0x000ee80000300800 */
[----:B------:R-:W3:Y:S04]  /*18100*/  LDL R86, [R1+0x400] ;  /* 0x0004000001567983 */ /* 0x000ee80000100800 */
[----:B------:R-:W3:Y:S04]  /*18110*/  LDL R87, [R1+0x41c] ;  /* 0x00041c0001577983 */ /* 0x000ee80000100800 */
[----:B------:R-:W3:Y:S04]  /*18120*/  LDL R16, [R1+0x420] ;  /* 0x0004200001107983 */ /* 0x000ee80000100800 */
[----:B----4-:R1:W-:Y:S04]  /*18130*/  STL [R1+0xdd8], R83 ;  /* 0x000dd85301007387 */ /* 0x0103e80000100800 */
[----:B-1----:R-:W4:Y:S04]  /*18140*/  LDL R83, [R1+0x3a0] ;  /* 0x0003a00001537983 */ /* 0x002f280000100800 */
[----:B------:R-:W3:Y:S04]  /*18150*/  LDL.LU R79, [R1+0xf04] ;  /* 0x000f0400014f7983 */ /* 0x000ee80000300800 */
[----:B------:R-:W3:Y:S01]  /*18160*/  LDL R5, [R1+0x37c] ;  /* 0x00037c0001057983 */ /* 0x000ee20000100800 */
[----:B0-----:R-:W-:-:S03]  /*18170*/  @P0 IMAD.MOV.U32 R4, RZ, RZ, R76 ;  /* 0x000000ffff040224 */ /* 0x001fc600078e004c */
[----:B------:R-:W4:Y:S04]  /*18180*/  LDL R89, [R1+0x43c] ;  /* 0x00043c0001597983 */ /* 0x000f280000100800 */
[----:B------:R0:W-:Y:S04]  /*18190*/  STL [R1+0xddc], R82 ;  /* 0x000ddc5201007387 */ /* 0x0001e80000100800 */
[----:B0-----:R-:W4:Y:S04]  /*181a0*/  LDL R82, [R1+0x3fc] ;  /* 0x0003fc0001527983 */ /* 0x001f280000100800 */
[----:B------:R-:W4:Y:S01]  /*181b0*/  LDL.LU R76, [R1+0xf00] ;  /* 0x000f0000014c7983 */ /* 0x000f220000300800 */
[----:B--2---:R-:W-:-:S06]  /*181c0*/  PRMT R81, RZ, 0x7610, R81 ;  /* 0x00007610ff517816 */ /* 0x004fcc0000000051 */
[----:B---3--:R4:W2:Y:S04]  /*181d0*/  @P0 LDG.E.U8 R81, desc[UR22][R4.64] ;  /* 0x0000001604510981 */ /* 0x0088a8000c1e1100 */
[----:B------:R-:W3:Y:S01]  /*181e0*/  LDL R5, [R1+0x39c] ;  /* 0x00039c0001057983 */ /* 0x000ee20000100800 */
[----:B------:R-:W-:Y:S01]  /*181f0*/  PRMT R80, RZ, 0x7610, R80 ;  /* 0x00007610ff507816 */ /* 0x000fe20000000050 */
[----:B----4-:R-:W-:Y:S01]  /*18200*/  @P0 IMAD.MOV.U32 R4, RZ, RZ, R83 ;  /* 0x000000ffff040224 */ /* 0x010fe200078e0053 */
[----:B------:R-:W-:Y:S02]  /*18210*/  PRMT R79, RZ, 0x7610, R79 ;  /* 0x00007610ff4f7816 */ /* 0x000fe4000000004f */
[----:B------:R-:W-:Y:S02]  /*18220*/  PRMT R77, RZ, 0x7610, R77 ;  /* 0x00007610ff4d7816 */ /* 0x000fe4000000004d */
[----:B------:R-:W-:-:S02]  /*18230*/  PRMT R76, RZ, 0x7610, R76 ;  /* 0x00007610ff4c7816 */ /* 0x000fc4000000004c */
[----:B------:R-:W-:Y:S02]  /*18240*/  PRMT R75, RZ, 0x7610, R75 ;  /* 0x00007610ff4b7816 */ /* 0x000fe4000000004b */
[----:B------:R-:W-:Y:S01]  /*18250*/  PRMT R73, RZ, 0x7610, R73 ;  /* 0x00007610ff497816 */ /* 0x000fe20000000049 */
[----:B---3--:R0:W3:Y:S02]  /*18260*/  @P0 LDG.E.U8 R80, desc[UR22][R4.64] ;  /* 0x0000001604500981 */ /* 0x0080e4000c1e1100 */
[----:B0-----:R-:W-:Y:S02]  /*18270*/  @P0 IMAD.MOV.U32 R4, RZ, RZ, R90 ;  /* 0x000000ffff040224 */ /* 0x001fe400078e005a */
[----:B------:R-:W-:-:S05]  /*18280*/  @P0 IMAD.MOV.U32 R5, RZ, RZ, R85 ;  /* 0x000000ffff050224 */ /* 0x000fca00078e0055 */
[----:B------:R0:W4:Y:S02]  /*18290*/  @P0 LDG.E.U8 R79, desc[UR22][R4.64] ;  /* 0x00000016044f0981 */ /* 0x000124000c1e1100 */
        /* <DEDUP_REMOVED lines=11> */
[----:B------:R0:W4:Y:S04]  /*18350*/  @P0 LDG.E.U8 R73, desc[UR22][R4.64] ;  /* 0x0000001604490981 */ /* 0x000128000c1e1100 */
[----:B--2---:R-:W-:Y:S01]  /*18360*/  STL [R1+0xde0], R81 ;  /* 0x000de05101007387 */ /* 0x004fe20000100800 */
[----:B0-----:R-:W-:-:S03]  /*18370*/  @P0 IMAD.MOV.U32 R5, RZ, RZ, R67 ;  /* 0x000000ffff050224 */ /* 0x001fc600078e0043 */
[----:B---3--:R-:W-:Y:S04]  /*18380*/  STL [R1+0xde4], R80 ;  /* 0x000de45001007387 */ /* 0x008fe80000100800 */
[----:B------:R-:W2:Y:S04]  /*18390*/  LDL R90, [R1+0x47c] ;  /* 0x00047c00015a7983 */ /* 0x000ea80000100800 */
[----:B----4-:R-:W-:Y:S04]  /*183a0*/  STL [R1+0xde8], R79 ;  /* 0x000de84f01007387 */ /* 0x010fe80000100800 */
[----:B------:R-:W3:Y:S04]  /*183b0*/  LDL.LU R72, [R1+0xefc] ;  /* 0x000efc0001487983 */ /* 0x000ee80000300800 */
[----:B------:R-:W4:Y:S04]  /*183c0*/  LDL R83, [R1+0x49c] ;  /* 0x00049c0001537983 */ /* 0x000f280000100800 */
[----:B------:R-:W2:Y:S04]  /*183d0*/  LDL R85, [R1+0x4bc] ;  /* 0x0004bc0001557983 */ /* 0x000ea80000100800 */
[----:B------:R-:W2:Y:S04]  /*183e0*/  LDL R3, [R1+0x4c0] ;  /* 0x0004c00001037983 */ /* 0x000ea80000100800 */
[----:B------:R-:W-:Y:S04]  /*183f0*/  STL [R1+0xdec], R77 ;  /* 0x000dec4d01007387 */ /* 0x000fe80000100800 */
[----:B------:R-:W-:Y:S04]  /*18400*/  STL [R1+0xdf0], R76 ;  /* 0x000df04c01007387 */ /* 0x000fe80000100800 */
[----:B------:R-:W4:Y:S04]  /*18410*/  LDL R16, [R1+0x4fc] ;  /* 0x0004fc0001107983 */ /* 0x000f280000100800 */
[----:B------:R-:W-:Y:S04]  /*18420*/  STL [R1+0xdf4], R75 ;  /* 0x000df44b01007387 */ /* 0x000fe80000100800 */
[----:B------:R-:W4:Y:S04]  /*18430*/  LDL.LU R70, [R1+0xef8] ;  /* 0x000ef80001467983 */ /* 0x000f280000300800 */
[----:B------:R-:W4:Y:S04]  /*18440*/  LDL R86, [R1+0x51c] ;  /* 0x00051c0001567983 */ /* 0x000f280000100800 */
[----:B------:R-:W4:Y:S04]  /*18450*/  LDL R87, [R1+0x520] ;  /* 0x0005200001577983 */ /* 0x000f280000100800 */
[----:B------:R-:W-:Y:S04]  /*18460*/  STL [R1+0xdf8], R73 ;  /* 0x000df84901007387 */ /* 0x000fe80000100800 */
[----:B------:R-:W4:Y:S01]  /*18470*/  LDL.LU R67, [R1+0xef4] ;  /* 0x000ef40001437983 */ /* 0x000f220000300800 */
[----:B------:R-:W-:Y:S01]  /*18480*/  @P0 IMAD.MOV.U32 R4, RZ, RZ, R65 ;  /* 0x000000ffff040224 */ /* 0x000fe200078e0041 */
[----:B------:R-:W-:-:S02]  /*18490*/  PRMT R71, RZ, 0x7610, R71 ;  /* 0x00007610ff477816 */ /* 0x000fc40000000047 */
[----:B------:R-:W4:Y:S04]  /*184a0*/  LDL.LU R65, [R1+0xef0] ;  /* 0x000ef00001417983 */ /* 0x000f280000300800 */
[----:B------:R-:W4:Y:S01]  /*184b0*/  LDL R89, [R1+0x53c] ;  /* 0x00053c0001597983 */ /* 0x000f220000100800 */
[----:B---3--:R-:W-:-:S06]  /*184c0*/  PRMT R72, RZ, 0x7610, R72 ;  /* 0x00007610ff487816 */ /* 0x008fcc0000000048 */
[----:B------:R0:W3:Y:S02]  /*184d0*/  @P0 LDG.E.U8 R72, desc[UR22][R4.64] ;  /* 0x0000001604480981 */ /* 0x0000e4000c1e1100 */
[----:B0-----:R-:W-:Y:S02]  /*184e0*/  @P0 IMAD.MOV.U32 R4, RZ, RZ, R64 ;  /* 0x000000ffff040224 */ /* 0x001fe400078e0040 */
[----:B--2---:R-:W-:-:S05]  /*184f0*/  @P0 IMAD.MOV.U32 R5, RZ, RZ, R90 ;  /* 0x000000ffff050224 */ /* 0x004fca00078e005a */
[----:B------:R0:W2:Y:S02]  /*18500*/  @P0 LDG.E.U8 R71, desc[UR22][R4.64] ;  /* 0x0000001604470981 */ /* 0x0000a4000c1e1100 */
[----:B0-----:R-:W-:Y:S02]  /*18510*/  @P0 IMAD.MOV.U32 R4, RZ, RZ, R63 ;  /* 0x000000ffff040224 */ /* 0x001fe400078e003f */
[----:B----4-:R-:W-:Y:S01]  /*18520*/  @P0 IMAD.MOV.U32 R5, RZ, RZ, R83 ;  /* 0x000000ffff050224 */ /* 0x010fe200078e0053 */
[----:B------:R-:W-:-:S06]  /*18530*/  PRMT R70, RZ, 0x7610, R70 ;  /* 0x00007610ff467816 */ /* 0x000fcc0000000046 */
[----:B------:R0:W4:Y:S02]  /*18540*/  @P0 LDG.E.U8 R70, desc[UR22][R4.64] ;  /* 0x0000001604460981 */ /* 0x000124000c1e1100 */
[----:B0-----:R-:W-:Y:S01]  /*18550*/  @P0 IMAD.MOV.U32 R4, RZ, RZ, R3 ;  /* 0x000000ffff040224 */ /* 0x001fe200078e0003 */
[----:B------:R-:W-:Y:S01]  /*18560*/  PRMT R67, RZ, 0x7610, R67 ;  /* 0x00007610ff437816 */ /* 0x000fe20000000043 */
[----:B------:R-:W-:-:S05]  /*18570*/  @P0 IMAD.MOV.U32 R5, RZ, RZ, R85 ;  /* 0x000000ffff050224 */ /* 0x000fca00078e0055 */
[----:B------:R0:W4:Y:S02]  /*18580*/  @P0 LDG.E.U8 R67, desc[UR22][R4.64] ;  /* 0x0000001604430981 */ /* 0x000124000c1e1100 */
[----:B0-----:R-:W-:Y:S02]  /*18590*/  @P0 IMAD.MOV.U32 R5, RZ, RZ, R62 ;  /* 0x000000ffff050224 */ /* 0x001fe400078e003e */
[----:B------:R-:W-:Y:S01]  /*185a0*/  @P0 IMAD.MOV.U32 R4, RZ, RZ, R53 ;  /* 0x000000ffff040224 */ /* 0x000fe200078e0035 */
[----:B---3--:R0:W-:Y:S04]  /*185b0*/  STL [R1+0xdfc], R72 ;  /* 0x000dfc4801007387 */ /* 0x0081e80000100800 */
[----:B------:R-:W3:Y:S04]  /*185c0*/  LDL.LU R64, [R1+0xeec] ;  /* 0x000eec0001407983 */ /* 0x000ee80000300800 */
[----:B------:R-:W3:Y:S04]  /*185d0*/  LDL R90, [R1+0x55c] ;  /* 0x00055c00015a7983 */ /* 0x000ee80000100800 */
[----:B--2---:R-:W-:Y:S04]  /*185e0*/  STL [R1+0xe00], R71 ;  /* 0x000e004701007387 */ /* 0x004fe80000100800 */
[----:B------:R-:W2:Y:S04]  /*185f0*/  LDL.LU R63, [R1+0xee8] ;  /* 0x000ee800013f7983 */ /* 0x000ea80000300800 */
[----:B----4-:R-:W-:Y:S04]  /*18600*/  STL [R1+0xe04], R70 ;  /* 0x000e044601007387 */ /* 0x010fe80000100800 */
[----:B------:R-:W-:Y:S04]  /*18610*/  STL [R1+0xe08], R67 ;  /* 0x000e084301007387 */ /* 0x000fe80000100800 */
[----:B------:R-:W4:Y:S04]  /*18620*/  LDL.LU R62, [R1+0xee4] ;  /* 0x000ee400013e7983 */ /* 0x000f280000300800 */
[----:B------:R-:W4:Y:S01]  /*18630*/  LDL.LU R53, [R1+0xee0] ;  /* 0x000ee00001357983 */ /* 0x000f220000300800 */
[----:B------:R-:W-:-:S03]  /*18640*/  PRMT R65, RZ, 0x7610, R65 ;  /* 0x00007610ff417816 */ /* 0x000fc60000000041 */
[----:B------:R-:W4:Y:S04]  /*18650*/  LDL R3, [R1+0x59c] ;  /* 0x00059c0001037983 */ /* 0x000f280000100800 */
[----:B------:R1:W4:Y:S02]  /*18660*/  @P0 LDG.E.U8 R65, desc[UR22][R4.64] ;  /* 0x0000001604410981 */ /* 0x000324000c1e1100 */
[----:B-1----:R-:W-:Y:S02]  /*18670*/  @P0 IMAD.MOV.U32 R4, RZ, RZ, R52 ;  /* 0x000000ffff040224 */ /* 0x002fe400078e0034 */
[----:B------:R-:W-:Y:S01]  /*18680*/  @P0 IMAD.MOV.U32 R5, RZ, RZ, R16 ;  /* 0x000000ffff050224 */ /* 0x000fe200078e0010 */
[----:B---3--:R-:W-:-:S06]  /*18690*/  PRMT R64, RZ, 0x7610, R64 ;  /* 0x00007610ff407816 */ /* 0x008fcc0000000040 */
[----:B------:R1:W3:Y:S02]  /*186a0*/  @P0 LDG.E.U8 R64, desc[UR22][R4.64] ;  /* 0x0000001604400981 */ /* 0x0002e4000c1e1100 */
[----:B-1----:R-:W-:Y:S01]  /*186b0*/  @P0 IMAD.MOV.U32 R4, RZ, RZ, R87 ;  /* 0x000000ffff040224 */ /* 0x002fe200078e0057 */
[----:B--2---:R-:W-:Y:S01]  /*186c0*/  PRMT R63, RZ, 0x7610, R63 ;  /* 0x00007610ff3f7816 */ /* 0x004fe2000000003f */
[----:B------:R-:W-:-:S05]  /*186d0*/  @P0 IMAD.MOV.U32 R5, RZ, RZ, R86 ;  /* 0x000000ffff050224 */ /* 0x000fca00078e0056 */
[----:B------:R1:W2:Y:S02]  /*186e0*/  @P0 LDG.E.U8 R63, desc[UR22][R4.64] ;  /* 0x00000016043f0981 */ /* 0x0002a4000c1e1100 */
[----:B-1----:R-:W-:Y:S02]  /*186f0*/  @P0 IMAD.MOV.U32 R4, RZ, RZ, R51 ;  /* 0x000000ffff040224 */ /* 0x002fe400078e0033 */
[----:B------:R-:W-:Y:S01]  /*18700*/  @P0 IMAD.MOV.U32 R5, RZ, RZ, R89 ;  /* 0x000000ffff050224 */ /* 0x000fe200078e0059 */
[----:B----4-:R-:W-:-:S06]  /*18710*/  PRMT R62, RZ, 0x7610, R62 ;  /* 0x00007610ff3e7816 */ /* 0x010fcc000000003e */
[----:B------:R1:W4:Y:S01]  /*18720*/  @P0 LDG.E.U8 R62, desc[UR22][R4.64] ;  /* 0x00000016043e0981 */ /* 0x000322000c1e1100 */
[----:B------:R-:W-:Y:S01]  /*18730*/  PRMT R53, RZ, 0x7610, R53 ;  /* 0x00007610ff357816 */ /* 0x000fe20000000035 */
[----:B-1----:R-:W-:Y:S02]  /*18740*/  @P0 IMAD.MOV.U32 R4, RZ, RZ, R50 ;  /* 0x000000ffff040224 */ /* 0x002fe400078e0032 */
[----:B------:R-:W-:-:S05]  /*18750*/  @P0 IMAD.MOV.U32 R5, RZ, RZ, R90 ;  /* 0x000000ffff050224 */ /* 0x000fca00078e005a */
[----:B------:R1:W4:Y:S04]  /*18760*/  @P0 LDG.E.U8 R53, desc[UR22][R4.64] ;  /* 0x0000001604350981 */ /* 0x000328000c1e1100 */
[----:B------:R-:W-:Y:S04]  /*18770*/  STL [R1+0xe0c], R65 ;  /* 0x000e0c4101007387 */ /* 0x000fe80000100800 */
[----:B------:R-:W4:Y:S04]  /*18780*/  LDL.LU R52, [R1+0xedc] ;  /* 0x000edc0001347983 */ /* 0x000f280000300800 */
[----:B------:R-:W4:Y:S04]  /*18790*/  LDL R82, [R1+0x5bc] ;  /* 0x0005bc0001527983 */ /* 0x000f280000100800 */
[----:B------:R-:W4:Y:S01]  /*187a0*/  LDL R16, [R1+0x5c0] ;  /* 0x0005c00001107983 */ /* 0x000f220000100800 */
[----:B-1----:R-:W-:-:S03]  /*187b0*/  @P0 IMAD.MOV.U32 R5, RZ, RZ, R49 ;  /* 0x000000ffff050224 */ /* 0x002fc600078e0031 */
[----:B---3--:R-:W-:Y:S04]  /*187c0*/  STL [R1+0xe10], R64 ;  /* 0x000e104001007387 */ /* 0x008fe80000100800 */
[----:B--2---:R-:W-:Y:S04]  /*187d0*/  STL [R1+0xe14], R63 ;  /* 0x000e143f01007387 */ /* 0x004fe80000100800 */
[----:B------:R-:W2:Y:S04]  /*187e0*/  LDL.LU R51, [R1+0xed8] ;  /* 0x000ed80001337983 */ /* 0x000ea80000300800 */
[----:B------:R-:W3:Y:S04]  /*187f0*/  LDL R83, [R1+0x61c] ;  /* 0x00061c0001537983 */ /* 0x000ee80000100800 */
[----:B------:R-:W3:Y:S04]  /*18800*/  LDL R85, [R1+0x620] ;  /* 0x0006200001557983 */ /* 0x000ee80000100800 */
[----:B----4-:R-:W-:Y:S04]  /*18810*/  STL [R1+0xe18], R62 ;  /* 0x000e183e01007387 */ /* 0x010fe80000100800 */
[----:B------:R-:W4:Y:S04]  /*18820*/  LDL.LU R50, [R1+0xed4] ;  /* 0x000ed40001327983 */ /* 0x000f280000300800 */
[----:B------:R-:W3:Y:S04]  /*18830*/  LDL R86, [R1+0x63c] ;  /* 0x00063c0001567983 */ /* 0x000ee80000100800 */
[----:B------:R-:W3:Y:S04]  /*18840*/  LDL R87, [R1+0x65c] ;  /* 0x00065c0001577983 */ /* 0x000ee80000100800 */
[----:B------:R-:W3:Y:S04]  /*18850*/  LDL R89, [R1+0x660] ;  /* 0x0006600001597983 */ /* 0x000ee80000100800 */
[----:B------:R-:W-:Y:S04]  /*18860*/  STL [R1+0xe1c], R53 ;  /* 0x000e1c3501007387 */ /* 0x000fe80000100800 */
[----:B------:R-:W3:Y:S01]  /*18870*/  LDL.LU R49, [R1+0xed0] ;  /* 0x000ed00001317983 */ /* 0x000ee20000300800 */
[----:B------:R-:W-:Y:S01]  /*18880*/  PRMT R52, RZ, 0x7610, R52 ;  /* 0x00007610ff347816 */ /* 0x000fe20000000034 */
[----:B------:R-:W-:-:S02]  /*18890*/  @P0 IMAD.MOV.U32 R4, RZ, RZ, R48 ;  /* 0x000000ffff040224 */ /* 0x000fc400078e0030 */
[----:B------:R-:W3:Y:S04]  /*188a0*/  LDL.LU R48, [R1+0xecc] ;  /* 0x000ecc0001307983 */ /* 0x000ee80000300800 */
[----:B------:R1:W3:Y:S04]  /*188b0*/  @P0 LDG.E.U8 R52, desc[UR22][R4.64] ;  /* 0x0000001604340981 */ /* 0x0002e8000c1e1100 */
[----:B------:R-:W3:Y:S01]  /*188c0*/  LDL R90, [R1+0x67c] ;  /* 0x00067c00015a7983 */ /* 0x000ee20000100800 */
[----:B-1----:R-:W-:Y:S02]  /*188d0*/  @P0 IMAD.MOV.U32 R4, RZ, RZ, R47 ;  /* 0x000000ffff040224 */ /* 0x002fe400078e002f */
[----:B------:R-:W-:Y:S01]  /*188e0*/  @P0 IMAD.MOV.U32 R5, RZ, RZ, R3 ;  /* 0x000000ffff050224 */ /* 0x000fe200078e0003 */
[----:B--2---:R-:W-:-:S06]  /*188f0*/  PRMT R51, RZ, 0x7610, R51 ;  /* 0x00007610ff337816 */ /* 0x004fcc0000000033 */
[----:B------:R1:W2:Y:S02]  /*18900*/  @P0 LDG.E.U8 R51, desc[UR22][R4.64] ;  /* 0x0000001604330981 */ /* 0x0002a4000c1e1100 */
[----:B-1----:R-:W-:Y:S02]  /*18910*/  @P0 IMAD.MOV.U32 R4, RZ, RZ, R16 ;  /* 0x000000ffff040224 */ /* 0x002fe400078e0010 */
[----:B------:R-:W-:Y:S01]  /*18920*/  @P0 IMAD.MOV.U32 R5, RZ, RZ, R82 ;  /* 0x000000ffff050224 */ /* 0x000fe200078e0052 */
[----:B----4-:R-:W-:-:S06]  /*18930*/  PRMT R50, RZ, 0x7610, R50 ;  /* 0x00007610ff327816 */ /* 0x010fcc0000000032 */
[----:B------:R1:W4:Y:S02]  /*18940*/  @P0 LDG.E.U8 R50, desc[UR22][R4.64] ;  /* 0x0000001604320981 */ /* 0x000324000c1e1100 */
[----:B-1----:R-:W-:Y:S02]  /*18950*/  @P0 IMAD.MOV.U32 R4, RZ, RZ, R45 ;  /* 0x000000ffff040224 */ /* 0x002fe400078e002d */
[----:B------:R-:W-:Y:S01]  /*18960*/  @P0 IMAD.MOV.U32 R5, RZ, RZ, R46 ;  /* 0x000000ffff050224 */ /* 0x000fe200078e002e */
[----:B---3--:R-:W-:-:S06]  /*18970*/  PRMT R49, RZ, 0x7610, R49 ;  /* 0x00007610ff317816 */ /* 0x008fcc0000000031 */
[----:B------:R1:W3:Y:S01]  /*18980*/  @P0 LDG.E.U8 R49, desc[UR22][R4.64] ;  /* 0x0000001604310981 */ /* 0x0002e2000c1e1100 */
[----:B------:R-:W-:-:S03]  /*18990*/  PRMT R48, RZ, 0x7610, R48 ;  /* 0x00007610ff307816 */ /* 0x000fc60000000030 */
[----:B------:R-:W-:Y:S04]  /*189a0*/  STL [R1+0xe20], R52 ;  /* 0x000e203401007387 */ /* 0x000fe80000100800 */
[----:B------:R-:W3:Y:S01]  /*189b0*/  LDL.LU R47, [R1+0xec8] ;  /* 0x000ec800012f7983 */ /* 0x000ee20000300800 */
[----:B-1----:R-:W-:-:S03]  /*189c0*/  @P0 IMAD.MOV.U32 R4, RZ, RZ, R43 ;  /* 0x000000ffff040224 */ /* 0x002fc600078e002b */
[----:B------:R-:W3:Y:S01]  /*189d0*/  LDL R3, [R1+0x69c] ;  /* 0x00069c0001037983 */ /* 0x000ee20000100800 */
[----:B------:R-:W-:-:S05]  /*189e0*/  @P0 IMAD.MOV.U32 R5, RZ, RZ, R44 ;  /* 0x000000ffff050224 */ /* 0x000fca00078e002c */
[----:B------:R1:W3:Y:S04]  /*189f0*/  @P0 LDG.E.U8 R48, desc[UR22][R4.64] ;  /* 0x0000001604300981 */ /* 0x0002e8000c1e1100 */
[----:B--2---:R-:W-:Y:S04]  /*18a00*/  STL [R1+0xe24], R51 ;  /* 0x000e243301007387 */ /* 0x004fe80000100800 */
[----:B----4-:R-:W-:Y:S04]  /*18a10*/  STL [R1+0xe28], R50 ;  /* 0x000e283201007387 */ /* 0x010fe80000100800 */
[----:B------:R-:W2:Y:S04]  /*18a20*/  LDL.LU R46, [R1+0xec4] ;  /* 0x000ec400012e7983 */ /* 0x000ea80000300800 */
[----:B------:R-:W4:Y:S04]  /*18a30*/  LDL.LU R45, [R1+0xec0] ;  /* 0x000ec000012d7983 */ /* 0x000f280000300800 */
[----:B------:R-:W4:Y:S04]  /*18a40*/  LDL R16, [R1+0x6bc] ;  /* 0x0006bc0001107983 */ /* 0x000f280000100800 */
[----:B---3--:R-:W-:Y:S04]  /*18a50*/  STL [R1+0xe2c], R49 ;  /* 0x000e2c3101007387 */ /* 0x008fe80000100800 */
[----:B------:R-:W3:Y:S04]  /*18a60*/  LDL.LU R44, [R1+0xebc] ;  /* 0x000ebc00012c7983 */ /* 0x000ee80000300800 */
[----:B------:R-:W3:Y:S01]  /*18a70*/  LDL.LU R43, [R1+0xeb8] ;  /* 0x000eb800012b7983 */ /* 0x000ee20000300800 */
[----:B------:R-:W-:Y:S01]  /*18a80*/  PRMT R47, RZ, 0x7610, R47 ;  /* 0x00007610ff2f7816 */ /* 0x000fe2000000002f */
[----:B-1----:R-:W-:-:S02]  /*18a90*/  @P0 IMAD.MOV.U32 R4, RZ, RZ, R85 ;  /* 0x000000ffff040224 */ /* 0x002fc400078e0055 */
[----:B------:R-:W-:-:S05]  /*18aa0*/  @P0 IMAD.MOV.U32 R5, RZ, RZ, R83 ;  /* 0x000000ffff050224 */ /* 0x000fca00078e0053 */
[----:B------:R1:W3:Y:S04]  /*18ab0*/  @P0 LDG.E.U8 R47, desc[UR22][R4.64] ;  /* 0x00000016042f0981 */ /* 0x0002e8000c1e1100 */
[----:B------:R-:W-:Y:S01]  /*18ac0*/  STL [R1+0xe30], R48 ;  /* 0x000e303001007387 */ /* 0x000fe20000100800 */
[----:B-1----:R-:W-:Y:S02]  /*18ad0*/  @P0 IMAD.MOV.U32 R4, RZ, RZ, R42 ;  /* 0x000000ffff040224 */ /* 0x002fe400078e002a */
[----:B------:R-:W-:Y:S01]  /*18ae0*/  @P0 IMAD.MOV.U32 R5, RZ, RZ, R86 ;  /* 0x000000ffff050224 */ /* 0x000fe200078e0056 */
[----:B------:R-:W3:Y:S01]  /*18af0*/  LDL.LU R42, [R1+0xeb4] ;  /* 0x000eb400012a7983 */ /* 0x000ee20000300800 */
[----:B--2---:R-:W-:Y:S02]  /*18b00*/  PRMT R46, RZ, 0x7610, R46 ;  /* 0x00007610ff2e7816 */ /* 0x004fe4000000002e */
[----:B----4-:R-:W-:-:S04]  /*18b10*/  PRMT R45, RZ, 0x7610, R45 ;  /* 0x00007610ff2d7816 */ /* 0x010fc8000000002d */
[----:B------:R1:W2:Y:S02]  /*18b20*/  @P0 LDG.E.U8 R46, desc[UR22][R4.64] ;  /* 0x00000016042e0981 */ /* 0x0002a4000c1e1100 */
[----:B-1----:R-:W-:Y:S02]  /*18b30*/  @P0 IMAD.MOV.U32 R4, RZ, RZ, R89 ;  /* 0x000000ffff040224 */ /* 0x002fe400078e0059 */
[----:B------:R-:W-:-:S05]  /*18b40*/  @P0 IMAD.MOV.U32 R5, RZ, RZ, R87 ;  /* 0x000000ffff050224 */ /* 0x000fca00078e0057 */
[----:B------:R1:W4:Y:S01]  /*18b50*/  @P0 LDG.E.U8 R45, desc[UR22][R4.64] ;  /* 0x00000016042d0981 */ /* 0x000322000c1e1100 */
[----:B---3--:R-:W-:Y:S01]  /*18b60*/  PRMT R44, RZ, 0x7610, R44 ;  /* 0x00007610ff2c7816 */ /* 0x008fe2000000002c */
[----:B-1----:R-:W-:Y:S02]  /*18b70*/  @P0 IMAD.MOV.U32 R4, RZ, RZ, R41 ;  /* 0x000000ffff040224 */ /* 0x002fe400078e0029 */
[----:B------:R-:W3:Y:S01]  /*18b80*/  LDL.LU R41, [R1+0xeb0] ;  /* 0x000eb00001297983 */ /* 0x000ee20000300800 */
[----:B------:R-:W-:Y:S01]  /*18b90*/  @P0 IMAD.MOV.U32 R5, RZ, RZ, R90 ;  /* 0x000000ffff050224 */ /* 0x000fe200078e005a */
[----:B------:R-:W-:Y:S02]  /*18ba0*/  PRMT R43, RZ, 0x7610, R43 ;  /* 0x00007610ff2b7816 */ /* 0x000fe4000000002b */
[----:B0-----:R-:W2:Y:S04]  /*18bb0*/  LDL R72, [R1+0x71c] ;  /* 0x00071c0001487983 */ /* 0x001ea80000100800 */
[----:B------:R0:W2:Y:S04]  /*18bc0*/  @P0 LDG.E.U8 R44, desc[UR22][R4.64] ;  /* 0x00000016042c0981 */ /* 0x0000a8000c1e1100 */
[----:B------:R-:W2:Y:S01]  /*18bd0*/  LDL R73, [R1+0x73c] ;  /* 0x00073c0001497983 */ /* 0x000ea20000100800 */
[----:B0-----:R-:W-:-:S02]  /*18be0*/  @P0 IMAD.MOV.U32 R4, RZ, RZ, R40 ;  /* 0x000000ffff040224 */ /* 0x001fc400078e0028 */
[----:B------:R-:W-:Y:S01]  /*18bf0*/  @P0 IMAD.MOV.U32 R5, RZ, RZ, R3 ;  /* 0x000000ffff050224 */ /* 0x000fe200078e0003 */
[----:B------:R-:W2:Y:S04]  /*18c00*/  LDL.LU R40, [R1+0xeac] ;  /* 0x000eac0001287983 */ /* 0x000ea80000300800 */
[----:B------:R0:W4:Y:S04]  /*18c10*/  @P0 LDG.E.U8 R43, desc[UR22][R4.64] ;  /* 0x00000016042b0981 */ /* 0x000128000c1e1100 */
[----:B------:R-:W4:Y:S04]  /*18c20*/  LDL R75, [R1+0x75c] ;  /* 0x00075c00014b7983 */ /* 0x000f280000100800 */
[----:B------:R-:W4:Y:S01]  /*18c30*/  LDL R76, [R1+0x760] ;  /* 0x00076000014c7983 */ /* 0x000f220000100800 */
[----:B0-----:R-:W-:-:S03]  /*18c40*/  @P0 IMAD.MOV.U32 R4, RZ, RZ, R39 ;  /* 0x000000ffff040224 */ /* 0x001fc600078e0027 */
[----:B------:R-:W4:Y:S04]  /*18c50*/  LDL R77, [R1+0x77c] ;  /* 0x00077c00014d7983 */ /* 0x000f280000100800 */
[----:B------:R-:W4:Y:S04]  /*18c60*/  LDL R79, [R1+0x780] ;  /* 0x00078000014f7983 */ /* 0x000f280000100800 */
[----:B------:R-:W4:Y:S04]  /*18c70*/  LDL R80, [R1+0x79c] ;  /* 0x00079c0001507983 */ /* 0x000f280000100800 */
[----:B------:R-:W4:Y:S04]  /*18c80*/  LDL R81, [R1+0x7a0] ;  /* 0x0007a00001517983 */ /* 0x000f280000100800 */
[----:B------:R-:W4:Y:S01]  /*18c90*/  LDL.LU R39, [R1+0xea8] ;  /* 0x000ea80001277983 */ /* 0x000f220000300800 */
[----:B------:R-:W-:Y:S01]  /*18ca0*/  PRMT R42, RZ, 0x7610, R42 ;  /* 0x00007610ff2a7816 */ /* 0x000fe2000000002a */
[----:B------:R-:W-:-:S02]  /*18cb0*/  @P0 IMAD.MOV.U32 R5, RZ, RZ, R16 ;  /* 0x000000ffff050224 */ /* 0x000fc400078e0010 */
[----:B------:R-:W4:Y:S04]  /*18cc0*/  LDL R82, [R1+0x7bc] ;  /* 0x0007bc0001527983 */ /* 0x000f280000100800 */
[----:B------:R0:W4:Y:S04]  /*18cd0*/  @P0 LDG.E.U8 R42, desc[UR22][R4.64] ;  /* 0x00000016042a0981 */ /* 0x000128000c1e1100 */
[----:B------:R-:W4:Y:S04]  /*18ce0*/  LDL R83, [R1+0x7c0] ;  /* 0x0007c00001537983 */ /* 0x000f280000100800 */
[----:B------:R-:W4:Y:S01]  /*18cf0*/  LDL R85, [R1+0x7dc] ;  /* 0x0007dc0001557983 */ /* 0x000f220000100800 */
[----:B0-----:R-:W-:-:S03]  /*18d00*/  @P0 IMAD.MOV.U32 R5, RZ, RZ, R38 ;  /* 0x000000ffff050224 */ /* 0x001fc600078e0026 */
[----:B------:R-:W4:Y:S04]  /*18d10*/  LDL R86, [R1+0x7e0] ;  /* 0x0007e00001567983 */ /* 0x000f280000100800 */
[----:B------:R-:W4:Y:S01]  /*18d20*/  LDL.LU R38, [R1+0xea4] ;  /* 0x000ea40001267983 */ /* 0x000f220000300800 */
[----:B------:R-:W-:-:S03]  /*18d30*/  @P0 IMAD.MOV.U32 R4, RZ, RZ, R37 ;  /* 0x000000ffff040224 */ /* 0x000fc600078e0025 */
[----:B------:R-:W4:Y:S04]  /*18d40*/  LDL.LU R37, [R1+0xea0] ;  /* 0x000ea00001257983 */ /* 0x000f280000300800 */
[----:B------:R-:W4:Y:S04]  /*18d50*/  LDL R87, [R1+0x7fc] ;  /* 0x0007fc0001577983 */ /* 0x000f280000100800 */
[----:B------:R-:W4:Y:S04]  /*18d60*/  LDL R89, [R1+0x81c] ;  /* 0x00081c0001597983 */ /* 0x000f280000100800 */
[----:B------:R-:W4:Y:S01]  /*18d70*/  LDL R90, [R1+0x820] ;  /* 0x00082000015a7983 */ /* 0x000f220000100800 */
[----:B---3--:R-:W-:-:S06]  /*18d80*/  PRMT R41, RZ, 0x7610, R41 ;  /* 0x00007610ff297816 */ /* 0x008fcc0000000029 */
[----:B------:R0:W3:Y:S02]  /*18d90*/  @P0 LDG.E.U8 R41, desc[UR22][R4.64] ;  /* 0x0000001604290981 */ /* 0x0000e4000c1e1100 */
[----:B0-----:R-:W-:Y:S02]  /*18da0*/  @P0 IMAD.MOV.U32 R5, RZ, RZ, R35 ;  /* 0x000000ffff050224 */ /* 0x001fe400078e0023 */
[----:B------:R-:W-:Y:S01]  /*18db0*/  @P0 IMAD.MOV.U32 R4, RZ, RZ, R36 ;  /* 0x000000ffff040224 */ /* 0x000fe200078e0024 */
[----:B------:R-:W3:Y:S04]  /*18dc0*/  LDL.LU R35, [R1+0xe9c] ;  /* 0x000e9c0001237983 */ /* 0x000ee80000300800 */
[----:B------:R-:W3:Y:S01]  /*18dd0*/  LDL.LU R36, [R1+0xe98] ;  /* 0x000e980001247983 */ /* 0x000ee20000300800 */
[----:B--2---:R-:W-:-:S03]  /*18de0*/  PRMT R40, RZ, 0x7610, R40 ;  /* 0x00007610ff287816 */ /* 0x004fc60000000028 */
[----:B------:R-:W2:Y:S04]  /*18df0*/  LDL R3, [R1+0x83c] ;  /* 0x00083c0001037983 */ /* 0x000ea80000100800 */
[----:B------:R0:W2:Y:S04]  /*18e00*/  @P0 LDG.E.U8 R40, desc[UR22][R4.64] ;  /* 0x0000001604280981 */ /* 0x0000a8000c1e1100 */
[----:B------:R-:W2:Y:S01]  /*18e10*/  LDL R16, [R1+0x85c] ;  /* 0x00085c0001107983 */ /* 0x000ea20000100800 */
[----:B0-----:R-:W-:Y:S02]  /*18e20*/  @P0 IMAD.MOV.U32 R4, RZ, RZ, R34 ;  /* 0x000000ffff040224 */ /* 0x001fe400078e0022 */
[----:B------:R-:W-:Y:S01]  /*18e30*/  @P0 IMAD.MOV.U32 R5, RZ, RZ, R72 ;  /* 0x000000ffff050224 */ /* 0x000fe200078e0048 */
[----:B------:R-:W2:Y:S01]  /*18e40*/  LDL.LU R34, [R1+0xe94] ;  /* 0x000e940001227983 */ /* 0x000ea20000300800 */
[----:B----4-:R-:W-:-:S06]  /*18e50*/  PRMT R39, RZ, 0x7610, R39 ;  /* 0x00007610ff277816 */ /* 0x010fcc0000000027 */
[----:B------:R0:W4:Y:S02]  /*18e60*/  @P0 LDG.E.U8 R39, desc[UR22][R4.64] ;  /* 0x0000001604270981 */ /* 0x000124000c1e1100 */
[----:B0-----:R-:W-:Y:S02]  /*18e70*/  @P0 IMAD.MOV.U32 R4, RZ, RZ, R33 ;  /* 0x000000ffff040224 */ /* 0x001fe400078e0021 */
[----:B------:R-:W4:Y:S01]  /*18e80*/  LDL.LU R33, [R1+0xe90] ;  /* 0x000e900001217983 */ /* 0x000f220000300800 */
[----:B------:R-:W-:Y:S01]  /*18e90*/  @P0 IMAD.MOV.U32 R5, RZ, RZ, R73 ;  /* 0x000000ffff050224 */ /* 0x000fe200078e0049 */
[----:B------:R-:W-:Y:S02]  /*18ea0*/  PRMT R38, RZ, 0x7610, R38 ;  /* 0x00007610ff267816 */ /* 0x000fe40000000026 */
[----:B------:R-:W-:-:S04]  /*18eb0*/  PRMT R37, RZ, 0x7610, R37 ;  /* 0x00007610ff257816 */ /* 0x000fc80000000025 */
[----:B------:R0:W4:Y:S02]  /*18ec0*/  @P0 LDG.E.U8 R38, desc[UR22][R4.64] ;  /* 0x0000001604260981 */ /* 0x000124000c1e1100 */
[----:B0-----:R-:W-:Y:S02]  /*18ed0*/  @P0 IMAD.MOV.U32 R4, RZ, RZ, R76 ;  /* 0x000000ffff040224 */ /* 0x001fe400078e004c */
[----:B------:R-:W-:-:S05]  /*18ee0*/  @P0 IMAD.MOV.U32 R5, RZ, RZ, R75 ;  /* 0x000000ffff050224 */ /* 0x000fca00078e004b */
[----:B------:R0:W4:Y:S02]  /*18ef0*/  @P0 LDG.E.U8 R37, desc[UR22][R4.64] ;  /* 0x0000001604250981 */ /* 0x000124000c1e1100 */
[----:B0-----:R-:W-:Y:S02]  /*18f00*/  @P0 IMAD.MOV.U32 R4, RZ, RZ, R79 ;  /* 0x000000ffff040224 */ /* 0x001fe400078e004f */
[----:B------:R-:W-:Y:S01]  /*18f10*/  @P0 IMAD.MOV.U32 R5, RZ, RZ, R77 ;  /* 0x000000ffff050224 */ /* 0x000fe200078e004d */
[----:B------:R-:W-:Y:S02]  /*18f20*/  PRMT R32, RZ, 0x7610, R32 ;  /* 0x00007610ff207816 */ /* 0x000fe40000000020 */
[----:B------:R-:W-:Y:S02]  /*18f30*/  PRMT R31, RZ, 0x7610, R31 ;  /* 0x00007610ff1f7816 */ /* 0x000fe4000000001f */
[----:B------:R-:W-:Y:S02]  /*18f40*/  PRMT R30, RZ, 0x7610, R30 ;  /* 0x00007610ff1e7816 */ /* 0x000fe4000000001e */
[----:B------:R-:W-:-:S02]  /*18f50*/  PRMT R29, RZ, 0x7610, R29 ;  /* 0x00007610ff1d7816 */ /* 0x000fc4000000001d */
[----:B---3--:R-:W-:Y:S02]  /*18f60*/  PRMT R36, RZ, 0x7610, R36 ;  /* 0x00007610ff247816 */ /* 0x008fe40000000024 */
[----:B------:R-:W-:-:S04]  /*18f70*/  PRMT R35, RZ, 0x7610, R35 ;  /* 0x00007610ff237816 */ /* 0x000fc80000000023 */
[----:B------:R0:W3:Y:S02]  /*18f80*/  @P0 LDG.E.U8 R36, desc[UR22][R4.64] ;  /* 0x0000001604240981 */ /* 0x0000e4000c1e1100 */
[----:B0-----:R-:W-:Y:S02]  /*18f90*/  @P0 IMAD.MOV.U32 R4, RZ, RZ, R81 ;  /* 0x000000ffff040224 */ /* 0x001fe400078e0051 */
[----:B------:R-:W-:Y:S01]  /*18fa0*/  @P0 IMAD.MOV.U32 R5, RZ, RZ, R80 ;  /* 0x000000ffff050224 */ /* 0x000fe200078e0050 */
[----:B--2---:R-:W-:-:S04]  /*18fb0*/  PRMT R34, RZ, 0x7610, R34 ;  /* 0x00007610ff227816 */ /* 0x004fc80000000022 */
[----:B------:R0:W2:Y:S02]  /*18fc0*/  @P0 LDG.E.U8 R35, desc[UR22][R4.64] ;  /* 0x0000001604230981 */ /* 0x0000a4000c1e1100 */
[----:B0-----:R-:W-:Y:S02]  /*18fd0*/  @P0 IMAD.MOV.U32 R4, RZ, RZ, R83 ;  /* 0x000000ffff040224 */ /* 0x001fe400078e0053 */
[----:B------:R-:W-:-:S05]  /*18fe0*/  @P0 IMAD.MOV.U32 R5, RZ, RZ, R82 ;  /* 0x000000ffff050224 */ /* 0x000fca00078e0052 */
[----:B------:R0:W2:Y:S01]  /*18ff0*/  @P0 LDG.E.U8 R34, desc[UR22][R4.64] ;  /* 0x0000001604220981 */ /* 0x0000a2000c1e1100 */
[----:B----4-:R-:W-:Y:S01]  /*19000*/  PRMT R33, RZ, 0x7610, R33 ;  /* 0x00007610ff217816 */ /* 0x010fe20000000021 */
[----:B0-----:R-:W-:Y:S02]  /*19010*/  @P0 IMAD.MOV.U32 R4, RZ, RZ, R86 ;  /* 0x000000ffff040224 */ /* 0x001fe400078e0056 */
[----:B------:R-:W-:-:S05]  /*19020*/  @P0 IMAD.MOV.U32 R5, RZ, RZ, R85 ;  /* 0x000000ffff050224 */ /* 0x000fca00078e0055 */
[----:B------:R0:W4:Y:S02]  /*19030*/  @P0 LDG.E.U8 R33, desc[UR22][R4.64] ;  /* 0x0000001604210981 */ /* 0x000124000c1e1100 */
[----:B0-----:R-:W-:Y:S02]  /*19040*/  @P0 IMAD.MOV.U32 R4, RZ, RZ, R27 ;  /* 0x000000ffff040224 */ /* 0x001fe400078e001b */
[----:B------:R-:W-:Y:S01]  /*19050*/  @P0 IMAD.MOV.U32 R5, RZ, RZ, R87 ;  /* 0x000000ffff050224 */ /* 0x000fe200078e0057 */
[----:B------:R-:W2:Y:S04]  /*19060*/  LDL.LU R27, [R1+0xe8c] ;  /* 0x000e8c00011b7983 */ /* 0x000ea80000300800 */
[----:B------:R0:W3:Y:S02]  /*19070*/  @P0 LDG.E.U8 R32, desc[UR22][R4.64] ;  /* 0x0000001604200981 */ /* 0x0000e4000c1e1100 */
[----:B0-----:R-:W-:-:S02]  /*19080*/  @P0 IMAD.MOV.U32 R4, RZ, RZ, R90 ;  /* 0x000000ffff040224 */ /* 0x001fc400078e005a */
[----:B------:R-:W-:-:S05]  /*19090*/  @P0 IMAD.MOV.U32 R5, RZ, RZ, R89 ;  /* 0x000000ffff050224 */ /* 0x000fca00078e0059 */
[----:B------:R0:W3:Y:S02]  /*190a0*/  @P0 LDG.E.U8 R31, desc[UR22][R4.64] ;  /* 0x00000016041f0981 */ /* 0x0000e4000c1e1100 */
[----:B0-----:R-:W-:Y:S02]  /*190b0*/  @P0 IMAD.MOV.U32 R4, RZ, RZ, R26 ;  /* 0x000000ffff040224 */ /* 0x001fe400078e001a */
[----:B------:R-:W-:Y:S01]  /*190c0*/  @P0 IMAD.MOV.U32 R5, RZ, RZ, R3 ;  /* 0x000000ffff050224 */ /* 0x000fe200078e0003 */
[----:B------:R-:W3:Y:S04]  /*190d0*/  LDL.LU R26, [R1+0xe88] ;  /* 0x000e8800011a7983 */ /* 0x000ee80000300800 */
[----:B------:R0:W4:Y:S02]  /*190e0*/  @P0 LDG.E.U8 R30, desc[UR22][R4.64] ;  /* 0x00000016041e0981 */ /* 0x000124000c1e1100 */
[----:B0-----:R-:W-:-:S02]  /*190f0*/  @P0 IMAD.MOV.U32 R4, RZ, RZ, R25 ;  /* 0x000000ffff040224 */ /* 0x001fc400078e0019 */
[----:B------:R-:W-:Y:S01]  /*19100*/  @P0 IMAD.MOV.U32 R5, RZ, RZ, R16 ;  /* 0x000000ffff050224 */ /* 0x000fe200078e0010 */
[----:B------:R-:W4:Y:S04]  /*19110*/  LDL.LU R25, [R1+0xe84] ;  /* 0x000e840001197983 */ /* 0x000f280000300800 */
[----:B------:R0:W4:Y:S02]  /*19120*/  @P0 LDG.E.U8 R29, desc[UR22][R4.64] ;  /* 0x00000016041d0981 */ /* 0x000124000c1e1100 */
[----:B0-----:R-:W-:Y:S02]  /*19130*/  @P0 IMAD.MOV.U32 R5, RZ, RZ, R24 ;  /* 0x000000ffff050224 */ /* 0x001fe400078e0018 */
[----:B------:R-:W4:Y:S01]  /*19140*/  LDL.LU R24, [R1+0xe80] ;  /* 0x000e800001187983 */ /* 0x000f220000300800 */
[----:B------:R-:W-:Y:S01]  /*19150*/  PRMT R28, RZ, 0x7610, R28 ;  /* 0x00007610ff1c7816 */ /* 0x000fe2000000001c */
[----:B------:R-:W-:-:S02]  /*19160*/  @P0 IMAD.MOV.U32 R4, RZ, RZ, R23 ;  /* 0x000000ffff040224 */ /* 0x000fc400078e0017 */
[----:B------:R-:W4:Y:S04]  /*19170*/  LDL.LU R23, [R1+0xe7c] ;  /* 0x000e7c0001177983 */ /* 0x000f280000300800 */
[----:B------:R0:W4:Y:S02]  /*19180*/  @P0 LDG.E.U8 R28, desc[UR22][R4.64] ;  /* 0x00000016041c0981 */ /* 0x000124000c1e1100 */
[----:B0-----:R-:W-:Y:S02]  /*19190*/  @P0 IMAD.MOV.U32 R5, RZ, RZ, R22 ;  /* 0x000000ffff050224 */ /* 0x001fe400078e0016 */
[----:B------:R-:W4:Y:S01]  /*191a0*/  LDL.LU R22, [R1+0xe78] ;  /* 0x000e780001167983 */ /* 0x000f220000300800 */
[----:B------:R-:W-:-:S03]  /*191b0*/  @P0 IMAD.MOV.U32 R4, RZ, RZ, R21 ;  /* 0x000000ffff040224 */ /* 0x000fc600078e0015 */
[----:B------:R-:W4:Y:S01]  /*191c0*/  LDL.LU R21, [R1+0xe74] ;  /* 0x000e740001157983 */ /* 0x000f220000300800 */
[----:B--2---:R-:W-:-:S06]  /*191d0*/  PRMT R27, RZ, 0x7610, R27 ;  /* 0x00007610ff1b7816 */ /* 0x004fcc000000001b */
[----:B------:R0:W2:Y:S02]  /*191e0*/  @P0 LDG.E.U8 R27, desc[UR22][R4.64] ;  /* 0x00000016041b0981 */ /* 0x0000a4000c1e1100 */
[----:B0-----:R-:W-:Y:S02]  /*191f0*/  @P0 IMAD.MOV.U32 R4, RZ, RZ, R54 ;  /* 0x000000ffff040224 */ /* 0x001fe400078e0036 */
[----:B------:R-:W-:Y:S02]  /*19200*/  @P0 IMAD.MOV.U32 R5, RZ, RZ, R20 ;  /* 0x000000ffff050224 */ /* 0x000fe400078e0014 */
[----:B------:R-:W2:Y:S04]  /*19210*/  LDL.LU R20, [R1+0xe70] ;  /* 0x000e700001147983 */ /* 0x000ea80000300800 */
[----:B------:R-:W2:Y:S01]  /*19220*/  LDL.LU R54, [R1+0xe6c] ;  /* 0x000e6c0001367983 */ /* 0x000ea20000300800 */
[----:B---3--:R-:W-:-:S06]  /*19230*/  PRMT R26, RZ, 0x7610, R26 ;  /* 0x00007610ff1a7816 */ /* 0x008fcc000000001a */
[----:B------:R0:W3:Y:S02]  /*19240*/  @P0 LDG.E.U8 R26, desc[UR22][R4.64] ;  /* 0x00000016041a0981 */ /* 0x0000e4000c1e1100 */
[----:B0-----:R-:W-:Y:S01]  /*19250*/  @P0 IMAD.MOV.U32 R4, RZ, RZ, R58 ;  /* 0x000000ffff040224 */ /* 0x001fe200078e003a */
[----:B----4-:R-:W-:Y:S01]  /*19260*/  PRMT R25, RZ, 0x7610, R25 ;  /* 0x00007610ff197816 */ /* 0x010fe20000000019 */
[----:B------:R-:W-:Y:S02]  /*19270*/  @P0 IMAD.MOV.U32 R5, RZ, RZ, R56 ;  /* 0x000000ffff050224 */ /* 0x000fe400078e0038 */
[----:B------:R-:W4:Y:S04]  /*19280*/  LDL.LU R56, [R1+0xe68] ;  /* 0x000e680001387983 */ /* 0x000f280000300800 */
[----:B------:R0:W3:Y:S04]  /*19290*/  @P0 LDG.E.U8 R25, desc[UR22][R4.64] ;  /* 0x0000001604190981 */ /* 0x0000e8000c1e1100 */
[----:B------:R-:W3:Y:S01]  /*192a0*/  LDL.LU R58, [R1+0xe64] ;  /* 0x000e6400013a7983 */ /* 0x000ee20000300800 */
[----:B------:R-:W-:Y:S01]  /*192b0*/  PRMT R24, RZ, 0x7610, R24 ;  /* 0x00007610ff187816 */ /* 0x000fe20000000018 */
[----:B0-----:R-:W-:-:S02]  /*192c0*/  @P0 IMAD.MOV.U32 R4, RZ, RZ, R55 ;  /* 0x000000ffff040224 */ /* 0x001fc400078e0037 */
[----:B------:R-:W-:Y:S02]  /*192d0*/  @P0 IMAD.MOV.U32 R5, RZ, RZ, R60 ;  /* 0x000000ffff050224 */ /* 0x000fe400078e003c */
[----:B------:R-:W4:Y:S04]  /*192e0*/  LDL.LU R60, [R1+0xe60] ;  /* 0x000e6000013c7983 */ /* 0x000f280000300800 */
[----:B------:R0:W4:Y:S04]  /*192f0*/  @P0 LDG.E.U8 R24, desc[UR22][R4.64] ;  /* 0x0000001604180981 */ /* 0x000128000c1e1100 */
[----:B------:R-:W4:Y:S01]  /*19300*/  LDL.LU R55, [R1+0xe5c] ;  /* 0x000e5c0001377983 */ /* 0x000f220000300800 */
[----:B0-----:R-:W-:-:S02]  /*19310*/  @P0 IMAD.MOV.U32 R5, RZ, RZ, R57 ;  /* 0x000000ffff050224 */ /* 0x001fc400078e0039 */
[----:B------:R-:W-:Y:S01]  /*19320*/  @P0 IMAD.MOV.U32 R4, RZ, RZ, R59 ;  /* 0x000000ffff040224 */ /* 0x000fe200078e003b */
[----:B------:R-:W4:Y:S04]  /*19330*/  LDL.LU R57, [R1+0xe58] ;  /* 0x000e580001397983 */ /* 0x000f280000300800 */
[----:B------:R-:W4:Y:S01]  /*19340*/  LDL.LU R59, [R1+0xe54] ;  /* 0x000e5400013b7983 */ /* 0x000f220000300800 */
[----:B------:R-:W-:Y:S02]  /*19350*/  PRMT R23, RZ, 0x7610, R23 ;  /* 0x00007610ff177816 */ /* 0x000fe40000000017 */
[----:B------:R-:W-:-:S04]  /*19360*/  PRMT R22, RZ, 0x7610, R22 ;  /* 0x00007610ff167816 */ /* 0x000fc80000000016 */
[----:B------:R0:W4:Y:S01]  /*19370*/  @P0 LDG.E.U8 R23, desc[UR22][R4.64] ;  /* 0x0000001604170981 */ /* 0x000122000c1e1100 */
[----:B------:R-:W-:Y:S01]  /*19380*/  PRMT R21, RZ, 0x7610, R21 ;  /* 0x00007610ff157816 */ /* 0x000fe20000000015 */
[----:B0-----:R-:W-:Y:S02]  /*19390*/  @P0 IMAD.MOV.U32 R4, RZ, RZ, R88 ;  /* 0x000000ffff040224 */ /* 0x001fe400078e0058 */
[----:B------:R-:W-:-:S05]  /*193a0*/  @P0 IMAD.MOV.U32 R5, RZ, RZ, R91 ;  /* 0x000000ffff050224 */ /* 0x000fca00078e005b */
[----:B------:R0:W4:Y:S02]  /*193b0*/  @P0 LDG.E.U8 R22, desc[UR22][R4.64] ;  /* 0x0000001604160981 */ /* 0x000124000c1e1100 */
[----:B0-----:R-:W-:Y:S02]  /*193c0*/  @P0 IMAD.MOV.U32 R4, RZ, RZ, R78 ;  /* 0x000000ffff040224 */ /* 0x001fe400078e004e */
[----:B------:R-:W-:-:S05]  /*193d0*/  @P0 IMAD.MOV.U32 R5, RZ, RZ, R84 ;  /* 0x000000ffff050224 */ /* 0x000fca00078e0054 */
[----:B------:R0:W4:Y:S01]  /*193e0*/  @P0 LDG.E.U8 R21, desc[UR22][R4.64] ;  /* 0x0000001604150981 */ /* 0x000122000c1e1100 */
[----:B------:R-:W-:Y:S01]  /*193f0*/  PRMT R19, RZ, 0x7610, R19 ;  /* 0x00007610ff137816 */ /* 0x000fe20000000013 */
[----:B0-----:R-:W-:Y:S02]  /*19400*/  @P0 IMAD.MOV.U32 R4, RZ, RZ, R69 ;  /* 0x000000ffff040224 */ /* 0x001fe400078e0045 */
[----:B------:R-:W-:Y:S01]  /*19410*/  @P0 IMAD.MOV.U32 R5, RZ, RZ, R74 ;  /* 0x000000ffff050224 */ /* 0x000fe200078e004a */
[----:B--2---:R-:W-:-:S06]  /*19420*/  PRMT R20, RZ, 0x7610, R20 ;  /* 0x00007610ff147816 */ /* 0x004fcc0000000014 */
[----:B------:R0:W2:Y:S02]  /*19430*/  @P0 LDG.E.U8 R20, desc[UR22][R4.64] ;  /* 0x0000001604140981 */ /* 0x0000a4000c1e1100 */
[----:B0-----:R-:W-:Y:S02]  /*19440*/  @P0 IMAD.MOV.U32 R4, RZ, RZ, R66 ;  /* 0x000000ffff040224 */ /* 0x001fe400078e0042 */
[----:B------:R-:W-:Y:S01]  /*19450*/  @P0 IMAD.MOV.U32 R5, RZ, RZ, R68 ;  /* 0x000000ffff050224 */ /* 0x000fe200078e0044 */
[----:B------:R-:W2:Y:S04]  /*19460*/  LDL.LU R66, [R1+0x230] ;  /* 0x0002300001427983 */ /* 0x000ea80000300800 */
[----:B------:R0:W2:Y:S02]  /*19470*/  @P0 LDG.E.U8 R19, desc[UR22][R4.64] ;  /* 0x0000001604130981 */ /* 0x0000a4000c1e1100 */
[----:B0-----:R-:W-:-:S02]  /*19480*/  @P0 IMAD.MOV.U32 R4, RZ, RZ, R17 ;  /* 0x000000ffff040224 */ /* 0x001fc400078e0011 */
[----:B------:R-:W-:Y:S02]  /*19490*/  @P0 IMAD.MOV.U32 R5, RZ, RZ, R18 ;  /* 0x000000ffff050224 */ /* 0x000fe400078e0012 */
[----:B------:R-:W2:Y:S04]  /*194a0*/  LDL.LU R18, [R1+0x26c] ;  /* 0x00026c0001127983 */ /* 0x000ea80000300800 */
[----:B------:R-:W2:Y:S01]  /*194b0*/  LDL.LU R17, [R1+0x270] ;  /* 0x0002700001117983 */ /* 0x000ea20000300800 */
[----:B---3--:R-:W-:-:S03]  /*194c0*/  PRMT R58, RZ, 0x7610, R58 ;  /* 0x00007610ff3a7816 */ /* 0x008fc6000000003a */
[----:B------:R-:W3:Y:S04]  /*194d0*/  LDL.LU R68, [R1+0x28c] ;  /* 0x00028c0001447983 */ /* 0x000ee80000300800 */
[----:B------:R-:W2:Y:S01]  /*194e0*/  LDL.LU R74, [R1+0x290] ;  /* 0x00029000014a7983 */ /* 0x000ea20000300800 */
[----:B----4-:R-:W-:-:S03]  /*194f0*/  PRMT R60, RZ, 0x7610, R60 ;  /* 0x00007610ff3c7816 */ /* 0x010fc6000000003c */
[----:B------:R-:W4:Y:S04]  /*19500*/  LDL.LU R78, [R1+0x2a4] ;  /* 0x0002a400014e7983 */ /* 0x000f280000300800 */
[----:B------:R-:W2:Y:S04]  /*19510*/  LDL.LU R69, [R1+0x2a8] ;  /* 0x0002a80001457983 */ /* 0x000ea80000300800 */
[----:B------:R0:W2:Y:S01]  /*19520*/  @P0 LDG.E.U8 R60, desc[UR22][R4.64] ;  /* 0x00000016043c0981 */ /* 0x0000a2000c1e1100 */
[----:B------:R-:W-:-:S03]  /*19530*/  PRMT R56, RZ, 0x7610, R56 ;  /* 0x00007610ff387816 */ /* 0x000fc60000000038 */
[----:B------:R-:W2:Y:S01]  /*19540*/  LDL.LU R88, [R1+0x2ac] ;  /* 0x0002ac0001587983 */ /* 0x000ea20000300800 */
[----:B------:R-:W-:-:S03]  /*19550*/  PRMT R57, RZ, 0x7610, R57 ;  /* 0x00007610ff397816 */ /* 0x000fc60000000039 */
[----:B------:R-:W2:Y:S01]  /*19560*/  LDL.LU R91, [R1+0x2b0] ;  /* 0x0002b000015b7983 */ /* 0x000ea20000300800 */
[----:B0-----:R-:W-:Y:S01]  /*19570*/  @P0 IMAD.MOV.U32 R4, RZ, RZ, R8 ;  /* 0x000000ffff040224 */ /* 0x001fe200078e0008 */
[----:B------:R-:W-:Y:S01]  /*19580*/  PRMT R59, RZ, 0x7610, R59 ;  /* 0x00007610ff3b7816 */ /* 0x000fe2000000003b */
[----:B------:R-:W-:-:S05]  /*19590*/  @P0 IMAD.MOV.U32 R5, RZ, RZ, R9 ;  /* 0x000000ffff050224 */ /* 0x000fca00078e0009 */
[----:B------:R0:W2:Y:S02]  /*195a0*/  @P0 LDG.E.U8 R59, desc[UR22][R4.64] ;  /* 0x00000016043b0981 */ /* 0x0000a4000c1e1100 */
[----:B0-----:R-:W-:Y:S02]  /*195b0*/  @P0 IMAD.MOV.U32 R4, RZ, RZ, R0 ;  /* 0x000000ffff040224 */ /* 0x001fe400078e0000 */
[----:B------:R-:W-:Y:S02]  /*195c0*/  @P0 IMAD.MOV.U32 R5, RZ, RZ, R2 ;  /* 0x000000ffff050224 */ /* 0x000fe400078e0002 */
[----:B------:R-:W2:Y:S04]  /*195d0*/  LDL.LU R2, [R1+0x2c4] ;  /* 0x0002c40001027983 */ /* 0x000ea80000300800 */
[----:B------:R0:W2:Y:S04]  /*195e0*/  @P0 LDG.E.U8 R58, desc[UR22][R4.64] ;  /* 0x00000016043a0981 */ /* 0x0000a8000c1e1100 */
[----:B------:R-:W2:Y:S04]  /*195f0*/  LDL.LU R84, [R1+0x2c8] ;  /* 0x0002c80001547983 */ /* 0x000ea80000300800 */
[----:B------:R-:W2:Y:S01]  /*19600*/  LDL.LU R8, [R1+0x2cc] ;  /* 0x0002cc0001087983 */ /* 0x000ea20000300800 */
[----:B0-----:R-:W-:-:S02]  /*19610*/  @P0 IMAD.MOV.U32 R4, RZ, RZ, R13 ;  /* 0x000000ffff040224 */ /* 0x001fc400078e000d */
[----:B------:R-:W-:Y:S01]  /*19620*/  @P0 IMAD.MOV.U32 R5, RZ, RZ, R61 ;  /* 0x000000ffff050224 */ /* 0x000fe200078e003d */
[----:B------:R-:W2:Y:S04]  /*19630*/  LDL.LU R0, [R1+0x2d0] ;  /* 0x0002d00001007983 */ /* 0x000ea80000300800 */
[----:B------:R0:W2:Y:S04]  /*19640*/  @P0 LDG.E.U8 R57, desc[UR22][R4.64] ;  /* 0x0000001604390981 */ /* 0x0000a8000c1e1100 */
[----:B------:R-:W2:Y:S04]  /*19650*/  LDL.LU R9, [R1+0x2e4] ;  /* 0x0002e40001097983 */ /* 0x000ea80000300800 */
[----:B------:R-:W2:Y:S01]  /*19660*/  LDL.LU R61, [R1+0xe50] ;  /* 0x000e5000013d7983 */ /* 0x000ea20000300800 */
[----:B0-----:R-:W-:-:S02]  /*19670*/  @P0 IMAD.MOV.U32 R4, RZ, RZ, R12 ;  /* 0x000000ffff040224 */ /* 0x001fc400078e000c */
[----:B------:R-:W-:Y:S01]  /*19680*/  @P0 IMAD.MOV.U32 R5, RZ, RZ, R93 ;  /* 0x000000ffff050224 */ /* 0x000fe200078e005d */
[----:B------:R-:W3:Y:S04]  /*19690*/  LDL.LU R13, [R1+0xe4c] ;  /* 0x000e4c00010d7983 */ /* 0x000ee80000300800 */
        /* <DEDUP_REMOVED lines=9> */
[----:B------:R0:W4:Y:S02]  /*19730*/  @P0 LDG.E.U8 R55, desc[UR22][R4.64] ;  /* 0x0000001604370981 */ /* 0x000124000c1e1100 */
[----:B0-----:R-:W-:Y:S02]  /*19740*/  @P0 IMAD.MOV.U32 R4, RZ, RZ, R15 ;  /* 0x000000ffff040224 */ /* 0x001fe400078e000f */
[----:B------:R-:W-:-:S05]  /*19750*/  @P0 IMAD.MOV.U32 R5, RZ, RZ, R6 ;  /* 0x000000ffff050224 */ /* 0x000fca00078e0006 */
[----:B------:R3:W4:Y:S01]  /*19760*/  @P0 LDG.E.U8 R54, desc[UR22][R4.64] ;  /* 0x0000001604360981 */ /* 0x000722000c1e1100 */
[----:B--2---:R-:W-:Y:S01]  /*19770*/  PRMT R61, RZ, 0x7610, R61 ;  /* 0x00007610ff3d7816 */ /* 0x004fe2000000003d */
[----:B---3--:R-:W-:Y:S02]  /*19780*/  @!P4 IMAD.MOV.U32 R5, RZ, RZ, R13 ;  /* 0x000000ffff05c224 */ /* 0x008fe400078e000d */
[----:B------:R-:W2:Y:S01]  /*19790*/  LDL.LU R13, [R1+0xe38] ;  /* 0x000e3800010d7983 */ /* 0x000ea20000300800 */
[----:B----4-:R-:W-:Y:S02]  /*197a0*/  @!P3 IMAD.MOV R93, RZ, RZ, -R93 ;  /* 0x000000ffff5db224 */ /* 0x010fe400078e0a5d */
[----:B------:R-:W-:Y:S02]  /*197b0*/  @!P4 IMAD.MOV.U32 R4, RZ, RZ, R12 ;  /* 0x000000ffff04c224 */ /* 0x000fe400078e000c */
[----:B------:R-:W3:Y:S04]  /*197c0*/  LDL.LU R12, [R1+0xe34] ;  /* 0x000e3400010c7983 */ /* 0x000ee80000300800 */
[----:B------:R0:W4:Y:S01]  /*197d0*/  @!P4 LDG.E.U8 R61, desc[UR22][R4.64] ;  /* 0x00000016043dc981 */ /* 0x000122000c1e1100 */
[----:B------:R-:W-:-:S02]  /*197e0*/  SEL R66, R92, R66, !P5 ;  /* 0x000000425c427207 */ /* 0x000fc40006800000 */
[----:B------:R-:W-:-:S03]  /*197f0*/  SEL R18, R92, R18, !P5 ;  /* 0x000000125c127207 */ /* 0x000fc60006800000 */
[----:B------:R-:W-:Y:S01]  /*19800*/  IMAD R66, R66, UR12, RZ ;  /* 0x0000000c42427c24 */ /* 0x000fe2000f8e02ff */
[C---:B------:R-:W-:Y:S02]  /*19810*/  SEL R6, R92.reuse, R74, !P5 ;  /* 0x0000004a5c067207 */ /* 0x040fe40006800000 */
[----:B------:R-:W-:Y:S01]  /*19820*/  SEL R74, R92, R91, !P5 ;  /* 0x0000005b5c4a7207 */ /* 0x000fe20006800000 */
[----:B------:R-:W-:Y:S01]  /*19830*/  IMAD R18, R18, UR12, RZ ;  /* 0x0000000c12127c24 */ /* 0x000fe2000f8e02ff */
[C---:B------:R-:W-:Y:S02]  /*19840*/  SEL R91, R92.reuse, R0, !P5 ;  /* 0x000000005c5b7207 */ /* 0x040fe40006800000 */
[----:B------:R-:W-:Y:S02]  /*19850*/  SEL R17, R92, R17, !P5 ;  /* 0x000000115c117207 */ /* 0x000fe40006800000 */
[----:B------:R-:W-:Y:S02]  /*19860*/  IADD3 R0, P4, PT, R66, R10, RZ ;  /* 0x0000000a42007210 */ /* 0x000fe40007f9e0ff */
[C---:B------:R-:W-:Y:S01]  /*19870*/  SEL R15, R92.reuse, R68, !P5 ;  /* 0x000000445c0f7207 */ /* 0x040fe20006800000 */
[----:B------:R-:W-:Y:S01]  /*19880*/  STL [R1+0xd0c], R93 ;  /* 0x000d0c5d01007387 */ /* 0x000fe20000100800 */
[C---:B------:R-:W-:Y:S01]  /*19890*/  SEL R68, R92.reuse, R88, !P5 ;  /* 0x000000585c447207 */ /* 0x040fe20006800000 */
[----:B------:R-:W-:Y:S01]  /*198a0*/  IMAD R17, R17, UR12, RZ ;  /* 0x0000000c11117c24 */ /* 0x000fe2000f8e02ff */
[----:B------:R-:W-:Y:S01]  /*198b0*/  SEL R88, R92, R8, !P5 ;  /* 0x000000085c587207 */ /* 0x000fe20006800000 */
[----:B------:R1:W-:Y:S01]  /*198c0*/  STL [R1+0x1b0], R0 ;  /* 0x0001b00001007387 */ /* 0x0003e20000100800 */
[----:B------:R-:W-:-:S02]  /*198d0*/  IADD3 R8, P3, PT, R18, R10, RZ ;  /* 0x0000000a12087210 */ /* 0x000fc40007f7e0ff */
[C---:B0-----:R-:W-:Y:S02]  /*198e0*/  SEL R5, R92.reuse, R78, !P5 ;  /* 0x0000004e5c057207 */ /* 0x041fe40006800000 */
[----:B------:R-:W-:Y:S01]  /*198f0*/  SEL R78, R92, R2, !P5 ;  /* 0x000000025c4e7207 */ /* 0x000fe20006800000 */
[----:B------:R-:W-:Y:S01]  /*19900*/  STL [R1+0x1d0], R8 ;  /* 0x0001d00801007387 */ /* 0x000fe20000100800 */
[----:B-1----:R-:W-:Y:S01]  /*19910*/  LEA.HI.X.SX32 R0, R66, R7, 0x1, P4 ;  /* 0x0000000742007211 */ /* 0x002fe200020f0eff */
[----:B------:R-:W-:Y:S01]  /*19920*/  IMAD R15, R15, UR12, RZ ;  /* 0x0000000c0f0f7c24 */ /* 0x000fe2000f8e02ff */
[----:B------:R-:W-:Y:S01]  /*19930*/  IADD3 R2, P4, PT, R17, R10, RZ ;  /* 0x0000000a11027210 */ /* 0x000fe20007f9e0ff */
[----:B------:R-:W-:Y:S02]  /*19940*/  IMAD R6, R6, UR12, RZ ;  /* 0x0000000c06067c24 */ /* 0x000fe4000f8e02ff */
[----:B------:R0:W-:Y:S04]  /*19950*/  STL [R1+0x1ac], R0 ;  /* 0x0001ac0001007387 */ /* 0x0001e80000100800 */
[----:B------:R1:W-:Y:S01]  /*19960*/  STL [R1+0x1f0], R2 ;  /* 0x0001f00201007387 */ /* 0x0003e20000100800 */
[----:B------:R-:W-:-:S03]  /*19970*/  IMAD R5, R5, UR12, RZ ;  /* 0x0000000c05057c24 */ /* 0x000fc6000f8e02ff */
[----:B------:R-:W2:Y:S01]  /*19980*/  LDL.LU R16, [R1+0x2ec] ;  /* 0x0002ec0001107983 */ /* 0x000ea20000300800 */
[-C--:B0-----:R-:W-:Y:S02]  /*19990*/  LEA.HI.X.SX32 R0, R18, R7.reuse, 0x1, P3 ;  /* 0x0000000712007211 */ /* 0x081fe400018f0eff */
[----:B------:R-:W-:Y:S02]  /*199a0*/  IADD3 R8, P3, PT, R15, R10, RZ ;  /* 0x0000000a0f087210 */ /* 0x000fe40007f7e0ff */
[----:B-1----:R-:W-:Y:S01]  /*199b0*/  LEA.HI.X.SX32 R2, R17, R7, 0x1, P4 ;  /* 0x0000000711027211 */ /* 0x002fe200020f0eff */
[----:B------:R0:W-:Y:S01]  /*199c0*/  STL [R1+0x1cc], R0 ;  /* 0x0001cc0001007387 */ /* 0x0001e20000100800 */
[----:B------:R-:W-:-:S03]  /*199d0*/  SEL R69, R92, R69, !P5 ;  /* 0x000000455c457207 */ /* 0x000fc60006800000 */
[----:B------:R1:W-:Y:S01]  /*199e0*/  STL [R1+0x210], R8 ;  /* 0x0002100801007387 */ /* 0x0003e20000100800 */
[----:B0-----:R-:W-:-:S03]  /*199f0*/  IADD3 R0, P4, PT, R6, R10, RZ ;  /* 0x0000000a06007210 */ /* 0x001fc60007f9e0ff */
[----:B------:R0:W-:Y:S01]  /*19a00*/  STL [R1+0x1ec], R2 ;  /* 0x0001ec0201007387 */ /* 0x0001e20000100800 */
[----:B------:R-:W-:Y:S01]  /*19a10*/  IMAD R69, R69, UR12, RZ ;  /* 0x0000000c45457c24 */ /* 0x000fe2000f8e02ff */
[-C--:B-1----:R-:W-:Y:S02]  /*19a20*/  LEA.HI.X.SX32 R8, R15, R7.reuse, 0x1, P3 ;  /* 0x000000070f087211 */ /* 0x082fe400018f0eff */
[----:B------:R1:W-:Y:S01]  /*19a30*/  STL [R1+0x230], R0 ;  /* 0x0002300001007387 */ /* 0x0003e20000100800 */
[----:B------:R-:W-:-:S03]  /*19a40*/  LEA.HI.X.SX32 R6, R6, R7, 0x1, P4 ;  /* 0x0000000706067211 */ /* 0x000fc600020f0eff */
[----:B0-----:R-:W3:Y:S01]  /*19a50*/  LDL.LU R2, [R1+0x304] ;  /* 0x0003040001027983 */ /* 0x001ee20000300800 */
[----:B-1----:R-:W-:-:S03]  /*19a60*/  IADD3 R0, P3, PT, R5, R10, RZ ;  /* 0x0000000a05007210 */ /* 0x002fc60007f7e0ff */
[----:B------:R-:W-:Y:S04]  /*19a70*/  STL [R1+0x20c], R8 ;  /* 0x00020c0801007387 */ /* 0x000fe80000100800 */
[----:B------:R0:W-:Y:S04]  /*19a80*/  STL [R1+0x270], R0 ;  /* 0x0002700001007387 */ /* 0x0001e80000100800 */
[----:B------:R1:W-:Y:S01]  /*19a90*/  STL [R1+0x22c], R6 ;  /* 0x00022c0601007387 */ /* 0x0003e20000100800 */
[----:B------:R-:W-:Y:S01]  /*19aa0*/  IMAD R68, R68, UR12, RZ ;  /* 0x0000000c44447c24 */ /* 0x000fe2000f8e02ff */
[----:B0-----:R-:W-:-:S02]  /*19ab0*/  IADD3 R0, P4, PT, R69, R10, RZ ;  /* 0x0000000a45007210 */ /* 0x001fc40007f9e0ff */
[----:B-1----:R-:W-:-:S03]  /*19ac0*/  LEA.HI.X.SX32 R6, R5, R7, 0x1, P3 ;  /* 0x0000000705067211 */ /* 0x002fc600018f0eff */
[----:B------:R0:W-:Y:S04]  /*19ad0*/  STL [R1+0x290], R0 ;  /* 0x0002900001007387 */ /* 0x0001e80000100800 */
[----:B------:R-:W-:Y:S01]  /*19ae0*/  STL [R1+0x26c], R6 ;  /* 0x00026c0601007387 */ /* 0x000fe20000100800 */
[----:B------:R-:W-:-:S03]  /*19af0*/  IADD3 R5, P3, PT, R68, R10, RZ ;  /* 0x0000000a44057210 */ /* 0x000fc60007f7e0ff */
[----:B------:R-:W4:Y:S01]  /*19b00*/  LDL.LU R8, [R1+0x30c] ;  /* 0x00030c0001087983 */ /* 0x000f220000300800 */
[----:B------:R-:W-:Y:S01]  /*19b10*/  IMAD R74, R74, UR12, RZ ;  /* 0x0000000c4a4a7c24 */ /* 0x000fe2000f8e02ff */
[----:B0-----:R-:W-:Y:S02]  /*19b20*/  LEA.HI.X.SX32 R0, R69, R7, 0x1, P4 ;  /* 0x0000000745007211 */ /* 0x001fe400020f0eff */
[----:B------:R0:W-:Y:S01]  /*19b30*/  STL [R1+0x2a8], R5 ;  /* 0x0002a80501007387 */ /* 0x0001e20000100800 */
[----:B------:R-:W-:-:S03]  /*19b40*/  IMAD R78, R78, UR12, RZ ;  /* 0x0000000c4e4e7c24 */ /* 0x000fc6000f8e02ff */
[----:B------:R-:W-:Y:S01]  /*19b50*/  STL [R1+0xd10], R69 ;  /* 0x000d104501007387 */ /* 0x000fe20000100800 */
[----:B------:R-:W-:-:S03]  /*19b60*/  SEL R84, R92, R84, !P5 ;  /* 0x000000545c547207 */ /* 0x000fc60006800000 */
[----:B------:R1:W-:Y:S01]  /*19b70*/  STL [R1+0x28c], R0 ;  /* 0x00028c0001007387 */ /* 0x0003e20000100800 */
[----:B0-----:R-:W-:Y:S01]  /*19b80*/  LEA.HI.X.SX32 R5, R68, R7, 0x1, P3 ;  /* 0x0000000744057211 */ /* 0x001fe200018f0eff */
[----:B------:R-:W-:Y:S01]  /*19b90*/  IMAD R84, R84, UR12, RZ ;  /* 0x0000000c54547c24 */ /* 0x000fe2000f8e02ff */
[----:B-1----:R-:W-:Y:S02]  /*19ba0*/  IADD3 R0, P4, PT, R74, R10, RZ ;  /* 0x0000000a4a007210 */ /* 0x002fe40007f9e0ff */
[----:B------:R-:W-:-:S03]  /*19bb0*/  SEL R3, R92, R9, !P5 ;  /* 0x000000095c037207 */ /* 0x000fc60006800000 */
[----:B------:R0:W-:Y:S04]  /*19bc0*/  STL [R1+0x2b0], R0 ;  /* 0x0002b00001007387 */ /* 0x0001e80000100800 */
[----:B------:R-:W4:Y:S01]  /*19bd0*/  LDL.LU R9, [R1+0x324] ;  /* 0x0003240001097983 */ /* 0x000f220000300800 */
[----:B0-----:R-:W-:-:S03]  /*19be0*/  IADD3 R0, P3, PT, R78, R10, RZ ;  /* 0x0000000a4e007210 */ /* 0x001fc60007f7e0ff */
[----:B------:R0:W-:Y:S04]  /*19bf0*/  STL [R1+0x2a4], R5 ;  /* 0x0002a40501007387 */ /* 0x0001e80000100800 */
[----:B------:R1:W-:Y:S01]  /*19c00*/  STL [R1+0x2c8], R0 ;  /* 0x0002c80001007387 */ /* 0x0003e20000100800 */
[----:B0-----:R-:W-:-:S03]  /*19c10*/  LEA.HI.X.SX32 R5, R74, R7, 0x1, P4 ;  /* 0x000000074a057211 */ /* 0x001fc600020f0eff */
[----:B------:R-:W-:Y:S01]  /*19c20*/  STL [R1+0xd14], R74 ;  /* 0x000d144a01007387 */ /* 0x000fe20000100800 */
[----:B-1----:R-:W-:-:S03]  /*19c30*/  IADD3 R0, P4, PT, R84, R10, RZ ;  /* 0x0000000a54007210 */ /* 0x002fc60007f9e0ff */
[----:B------:R-:W-:Y:S04]  /*19c40*/  STL [R1+0x2ac], R5 ;  /* 0x0002ac0501007387 */ /* 0x000fe80000100800 */
[----:B------:R0:W-:Y:S04]  /*19c50*/  STL [R1+0x2d0], R0 ;  /* 0x0002d00001007387 */ /* 0x0001e80000100800 */
[----:B0-----:R-:W4:Y:S01]  /*19c60*/  LDL.LU R0, [R1+0x32c] ;  /* 0x00032c0001007983 */ /* 0x001f220000300800 */
[----:B------:R-:W-:Y:S01]  /*19c70*/  IMAD R88, R88, UR12, RZ ;  /* 0x0000000c58587c24 */ /* 0x000fe2000f8e02ff */
[----:B------:R-:W-:Y:S01]  /*19c80*/  LEA.HI.X.SX32 R5, R78, R7, 0x1, P3 ;  /* 0x000000074e057211 */ /* 0x000fe200018f0eff */
[----:B------:R-:W-:-:S03]  /*19c90*/  IMAD R91, R91, UR12, RZ ;  /* 0x0000000c5b5b7c24 */ /* 0x000fc6000f8e02ff */
[----:B------:R-:W-:Y:S01]  /*19ca0*/  IADD3 R6, P3, PT, R88, R10, RZ ;  /* 0x0000000a58067210 */ /* 0x000fe20007f7e0ff */
[----:B------:R0:W-:Y:S01]  /*19cb0*/  STL [R1+0x2c4], R5 ;  /* 0x0002c40501007387 */ /* 0x0001e20000100800 */
[----:B------:R-:W-:-:S03]  /*19cc0*/  IMAD R17, R3, UR12, RZ ;  /* 0x0000000c03117c24 */ /* 0x000fc6000f8e02ff */
[----:B------:R1:W-:Y:S01]  /*19cd0*/  STL [R1+0x2e8], R6 ;  /* 0x0002e80601007387 */ /* 0x0003e20000100800 */
[----:B0-----:R-:W-:-:S03]  /*19ce0*/  LEA.HI.X.SX32 R5, R84, R7, 0x1, P4 ;  /* 0x0000000754057211 */ /* 0x001fc600020f0eff */
[----:B------:R-:W-:Y:S01]  /*19cf0*/  STL [R1+0xd24], R84 ;  /* 0x000d245401007387 */ /* 0x000fe20000100800 */
[----:B-1----:R-:W-:-:S03]  /*19d00*/  LEA.HI.X.SX32 R6, R88, R7, 0x1, P3 ;  /* 0x0000000758067211 */ /* 0x002fc600018f0eff */
[----:B------:R2:W-:Y:S01]  /*19d10*/  STL [R1+0x2cc], R5 ;  /* 0x0002cc0501007387 */ /* 0x0005e20000100800 */
[----:B------:R-:W-:-:S03]  /*19d20*/  IADD3 R3, P3, PT, R91, R10, RZ ;  /* 0x0000000a5b037210 */ /* 0x000fc60007f7e0ff */
[----:B------:R-:W-:Y:S04]  /*19d30*/  STL [R1+0xd28], R88 ;  /* 0x000d285801007387 */ /* 0x000fe80000100800 */
[----:B------:R-:W-:Y:S01]  /*19d40*/  STL [R1+0x2e4], R6 ;  /* 0x0002e40601007387 */ /* 0x000fe20000100800 */
[----:B------:R-:W-:-:S04]  /*19d50*/  LOP3.LUT R4, R14, 0x1bc, RZ, 0xfc, !PT ;  /* 0x000001bc0e047812 */ /* 0x000fc800078efcff */
[----:B------:R-:W-:Y:S02]  /*19d60*/  ISETP.GE.AND P4, PT, R4, RZ, PT ;  /* 0x000000ff0400720c */ /* 0x000fe40003f86270 */
[----:B------:R-:W-:Y:S02]  /*19d70*/  IABS R15, R4 ;  /* 0x00000004000f7213 */ /* 0x000fe40000000000 */
[----:B--2---:R-:W-:Y:S02]  /*19d80*/  SEL R5, R92, R16, !P5 ;  /* 0x000000105c057207 */ /* 0x004fe40006800000 */
[----:B------:R-:W2:Y:S04]  /*19d90*/  LDL.LU R16, [R1+0x344] ;  /* 0x0003440001107983 */ /* 0x000ea80000300800 */
[----:B------:R0:W-:Y:S02]  /*19da0*/  STL [R1+0x2f0], R3 ;  /* 0x0002f00301007387 */ /* 0x0001e40000100800 */
[----:B0-----:R-:W-:-:S02]  /*19db0*/  LEA.HI.X.SX32 R3, R91, R7, 0x1, P3 ;  /* 0x000000075b037211 */ /* 0x001fc400018f0eff */
[----:B---3--:R-:W-:Y:S02]  /*19dc0*/  SEL R6, R92, R2, !P5 ;  /* 0x000000025c067207 */ /* 0x008fe40006800000 */
[----:B------:R-:W3:Y:S04]  /*19dd0*/  LDL.LU R2, [R1+0x34c] ;  /* 0x00034c0001027983 */ /* 0x000ee80000300800 */
[----:B------:R-:W-:Y:S04]  /*19de0*/  STL [R1+0xd2c], R91 ;  /* 0x000d2c5b01007387 */ /* 0x000fe80000100800 */
[----:B------:R0:W-:Y:S02]  /*19df0*/  STL [R1+0x2ec], R3 ;  /* 0x0002ec0301007387 */ /* 0x0001e40000100800 */
[----:B0-----:R-:W-:-:S05]  /*19e00*/  IADD3 R3, P3, PT, R17, R10, RZ ;  /* 0x0000000a11037210 */ /* 0x001fca0007f7e0ff */
[----:B------:R0:W-:Y:S01]  /*19e10*/  STL [R1+0x308], R3 ;  /* 0x0003080301007387 */ /* 0x0001e20000100800 */
[----:B----4-:R-:W-:-:S03]  /*19e20*/  SEL R4, R92, R8, !P5 ;  /* 0x000000085c047207 */ /* 0x010fc60006800000 */
[----:B------:R-:W4:Y:S01]  /*19e30*/  LDL.LU R8, [R1+0x364] ;  /* 0x0003640001087983 */ /* 0x000f220000300800 */
[----:B------:R-:W-:Y:S01]  /*19e40*/  IMAD R18, R5, UR12, RZ ;  /* 0x0000000c05127c24 */ /* 0x000fe2000f8e02ff */
[----:B------:R-:W-:Y:S01]  /*19e50*/  LEA.HI.X.SX32 R5, R17, R7, 0x1, P3 ;  /* 0x0000000711057211 */ /* 0x000fe200018f0eff */
[----:B------:R-:W-:-:S03]  /*19e60*/  IMAD R66, R6, UR12, RZ ;  /* 0x0000000c06427c24 */ /* 0x000fc6000f8e02ff */
[-C--:B0-----:R-:W-:Y:S01]  /*19e70*/  IADD3 R3, P3, PT, R18, R10.reuse, RZ ;  /* 0x0000000a12037210 */ /* 0x081fe20007f7e0ff */
[----:B------:R-:W-:Y:S01]  /*19e80*/  STL [R1+0x304], R5 ;  /* 0x0003040501007387 */ /* 0x000fe20000100800 */
[----:B------:R-:W-:Y:S02]  /*19e90*/  IMAD R68, R4, UR12, RZ ;  /* 0x0000000c04447c24 */ /* 0x000fe4000f8e02ff */
[----:B------:R-:W-:Y:S01]  /*19ea0*/  LEA.HI.X.SX32 R4, R18, R7, 0x1, P3 ;  /* 0x0000000712047211 */ /* 0x000fe200018f0eff */
[----:B------:R0:W-:Y:S04]  /*19eb0*/  STL [R1+0x310], R3 ;  /* 0x0003100301007387 */ /* 0x0001e80000100800 */
[----:B------:R-:W4:Y:S01]  /*19ec0*/  LDL.LU R90, [R1+0x36c] ;  /* 0x00036c00015a7983 */ /* 0x000f220000300800 */
[----:B0-----:R-:W-:-:S02]  /*19ed0*/  IADD3 R3, P3, PT, R66, R10, RZ ;  /* 0x0000000a42037210 */ /* 0x001fc40007f7e0ff */
[C---:B------:R-:W-:Y:S02]  /*19ee0*/  SEL R5, R92.reuse, R9, !P5 ;  /* 0x000000095c057207 */ /* 0x040fe40006800000 */
[----:B------:R-:W4:Y:S04]  /*19ef0*/  LDL.LU R9, [R1+0x384] ;  /* 0x0003840001097983 */ /* 0x000f280000300800 */
[----:B------:R-:W-:Y:S04]  /*19f00*/  STL [R1+0x30c], R4 ;  /* 0x00030c0401007387 */ /* 0x000fe80000100800 */
[----:B------:R0:W-:Y:S01]  /*19f10*/  STL [R1+0x328], R3 ;  /* 0x0003280301007387 */ /* 0x0001e20000100800 */
[----:B------:R-:W-:-:S03]  /*19f20*/  SEL R17, R92, R0, !P5 ;  /* 0x000000005c117207 */ /* 0x000fc60006800000 */
[----:B------:R-:W4:Y:S01]  /*19f30*/  LDL.LU R0, [R1+0x38c] ;  /* 0x00038c0001007983 */ /* 0x000f220000300800 */
[----:B0-----:R-:W-:Y:S01]  /*19f40*/  LEA.HI.X.SX32 R3, R66, R7, 0x1, P3 ;  /* 0x0000000742037211 */ /* 0x001fe200018f0eff */
[----:B------:R-:W-:Y:S02]  /*19f50*/  IMAD.HI.U32 R6, R13, R15, RZ ;  /* 0x0000000f0d067227 */ /* 0x000fe400078e00ff */
[----:B------:R-:W-:Y:S02]  /*19f60*/  STL [R1+0xd18], R66 ;  /* 0x000d184201007387 */ /* 0x000fe40000100800 */
[----:B------:R-:W-:Y:S02]  /*19f70*/  IMAD.MOV R6, RZ, RZ, -R6 ;  /* 0x000000ffff067224 */ /* 0x000fe400078e0a06 */
[----:B------:R0:W-:Y:S01]  /*19f80*/  STL [R1+0x324], R3 ;  /* 0x0003240301007387 */ /* 0x0001e20000100800 */
[----:B------:R-:W-:Y:S01]  /*19f90*/  IADD3 R4, P3, PT, R68, R10, RZ ;  /* 0x0000000a44047210 */ /* 0x000fe20007f7e0ff */
[----:B------:R-:W-:-:S02]  /*19fa0*/  IMAD R18, R5, UR12, RZ ;  /* 0x0000000c05127c24 */ /* 0x000fc4000f8e02ff */
[----:B------:R-:W-:Y:S01]  /*19fb0*/  IMAD R15, R11, R6, R15 ;  /* 0x000000060b0f7224 */ /* 0x000fe200078e020f */
[----:B0-----:R-:W4:Y:S01]  /*19fc0*/  LDL.LU R3, [R1+0x3a4] ;  /* 0x0003a40001037983 */ /* 0x001f220000300800 */
[----:B------:R-:W-:Y:S02]  /*19fd0*/  LEA.HI.X.SX32 R5, R68, R7, 0x1, P3 ;  /* 0x0000000744057211 */ /* 0x000fe400018f0eff */
[----:B------:R-:W-:Y:S01]  /*19fe0*/  IADD3 R6, P3, PT, R18, R10, RZ ;  /* 0x0000000a12067210 */ /* 0x000fe20007f7e0ff */
[----:B------:R2:W-:Y:S04]  /*19ff0*/  STL [R1+0x330], R4 ;  /* 0x0003300401007387 */ /* 0x0005e80000100800 */
[----:B------:R-:W-:Y:S01]  /*1a000*/  STL [R1+0xd1c], R15 ;  /* 0x000d1c0f01007387 */ /* 0x000fe20000100800 */
[----:B------:R-:W-:-:S03]  /*1a010*/  IMAD R17, R17, UR12, RZ ;  /* 0x0000000c11117c24 */ /* 0x000fc6000f8e02ff */
[----:B------:R-:W-:Y:S04]  /*1a020*/  STL [R1+0xd20], R68 ;  /* 0x000d204401007387 */ /* 0x000fe80000100800 */
[----:B------:R-:W-:Y:S01]  /*1a030*/  STL [R1+0x32c], R5 ;  /* 0x00032c0501007387 */ /* 0x000fe20000100800 */
[----:B--2---:R-:W-:-:S03]  /*1a040*/  SEL R4, R92, R16, !P5 ;  /* 0x000000105c047207 */ /* 0x004fc60006800000 */
[----:B------:R-:W2:Y:S04]  /*1a050*/  LDL.LU R16, [R1+0x3ac] ;  /* 0x0003ac0001107983 */ /* 0x000ea80000300800 */
[----:B------:R0:W-:Y:S02]  /*1a060*/  STL [R1+0x348], R6 ;  /* 0x0003480601007387 */ /* 0x0001e40000100800 */
[----:B0-----:R-:W-:Y:S01]  /*1a070*/  IMAD R6, R4, UR12, RZ ;  /* 0x0000000c04067c24 */ /* 0x001fe2000f8e02ff */
[----:B------:R-:W-:Y:S02]  /*1a080*/  LEA.HI.X.SX32 R4, R18, R7, 0x1, P3 ;  /* 0x0000000712047211 */ /* 0x000fe400018f0eff */
[----:B------:R-:W-:Y:S02]  /*1a090*/  IADD3 R15, P3, PT, R17, R10, RZ ;  /* 0x0000000a110f7210 */ /* 0x000fe40007f7e0ff */
[----:B---3--:R-:W-:-:S02]  /*1a0a0*/  SEL R5, R92, R2, !P5 ;  /* 0x000000025c057207 */ /* 0x008fc40006800000 */
[----:B------:R-:W3:Y:S04]  /*1a0b0*/  LDL.LU R2, [R1+0x3c4] ;  /* 0x0003c40001027983 */ /* 0x000ee80000300800 */
[----:B------:R4:W-:Y:S04]  /*1a0c0*/  STL [R1+0x344], R4 ;  /* 0x0003440401007387 */ /* 0x0009e80000100800 */
[----:B------:R0:W-:Y:S01]  /*1a0d0*/  STL [R1+0x350], R15 ;  /* 0x0003500f01007387 */ /* 0x0001e20000100800 */
[----:B------:R-:W-:Y:S01]  /*1a0e0*/  IMAD R18, R5, UR12, RZ ;  /* 0x0000000c05127c24 */ /* 0x000fe2000f8e02ff */
[----:B------:R-:W-:-:S02]  /*1a0f0*/  LEA.HI.X.SX32 R5, R17, R7, 0x1, P3 ;  /* 0x0000000711057211 */ /* 0x000fc400018f0eff */
[----:B----4-:R-:W-:Y:S02]  /*1a100*/  SEL R4, R92, R8, !P5 ;  /* 0x000000085c047207 */ /* 0x010fe40006800000 */
[----:B------:R-:W4:Y:S01]  /*1a110*/  LDL.LU R8, [R1+0x3cc] ;  /* 0x0003cc0001087983 */ /* 0x000f220000300800 */
[----:B0-----:R-:W-:-:S03]  /*1a120*/  IADD3 R15, P3, PT, R6, R10, RZ ;  /* 0x0000000a060f7210 */ /* 0x001fc60007f7e0ff */
[----:B------:R0:W-:Y:S04]  /*1a130*/  STL [R1+0x34c], R5 ;  /* 0x00034c0501007387 */ /* 0x0001e80000100800 */
[----:B------:R1:W-:Y:S01]  /*1a140*/  STL [R1+0x368], R15 ;  /* 0x0003680f01007387 */ /* 0x0003e20000100800 */
[----:B------:R-:W-:Y:S01]  /*1a150*/  IMAD R17, R4, UR12, RZ ;  /* 0x0000000c04117c24 */ /* 0x000fe2000f8e02ff */
[----:B0-----:R-:W-:Y:S02]  /*1a160*/  SEL R5, R92, R90, !P5 ;  /* 0x0000005a5c057207 */ /* 0x001fe40006800000 */
[----:B-1----:R-:W-:Y:S02]  /*1a170*/  LEA.HI.X.SX32 R15, R6, R7, 0x1, P3 ;  /* 0x00000007060f7211 */ /* 0x002fe400018f0eff */
[----:B------:R-:W-:-:S03]  /*1a180*/  IADD3 R6, P3, PT, R18, R10, RZ ;  /* 0x0000000a12067210 */ /* 0x000fc60007f7e0ff */
[----:B------:R-:W-:Y:S01]  /*1a190*/  STL [R1+0x364], R15 ;  /* 0x0003640f01007387 */ /* 0x000fe20000100800 */
[----:B------:R-:W-:Y:S02]  /*1a1a0*/  LEA.HI.X.SX32 R18, R18, R7, 0x1, P3 ;  /* 0x0000000712127211 */ /* 0x000fe400018f0eff */
[C---:B------:R-:W-:Y:S02]  /*1a1b0*/  SEL R4, R92.reuse, R9, !P5 ;  /* 0x000000095c047207 */ /* 0x040fe40006800000 */
[----:B------:R-:W4:Y:S04]  /*1a1c0*/  LDL.LU R9, [R1+0x3e4] ;  /* 0x0003e40001097983 */ /* 0x000f280000300800 */
[----:B------:R0:W-:Y:S04]  /*1a1d0*/  STL [R1+0x370], R6 ;  /* 0x0003700601007387 */ /* 0x0001e80000100800 */
[----:B------:R1:W-:Y:S01]  /*1a1e0*/  STL [R1+0x36c], R18 ;  /* 0x00036c1201007387 */ /* 0x0003e20000100800 */
[----:B0-----:R-:W-:Y:S01]  /*1a1f0*/  IMAD R6, R5, UR12, RZ ;  /* 0x0000000c05067c24 */ /* 0x001fe2000f8e02ff */
[----:B------:R-:W-:-:S02]  /*1a200*/  SEL R5, R92, R0, !P5 ;  /* 0x000000005c057207 */ /* 0x000fc40006800000 */
[----:B------:R-:W4:Y:S01]  /*1a210*/  LDL.LU R0, [R1+0x3f0] ;  /* 0x0003f00001007983 */ /* 0x000f220000300800 */
[----:B------:R-:W-:-:S04]  /*1a220*/  IADD3 R15, P3, PT, R17, R10, RZ ;  /* 0x0000000a110f7210 */ /* 0x000fc80007f7e0ff */
[----:B------:R-:W-:Y:S01]  /*1a230*/  LEA.HI.X.SX32 R17, R17, R7, 0x1, P3 ;  /* 0x0000000711117211 */ /* 0x000fe200018f0eff */
[----:B------:R0:W-:Y:S01]  /*1a240*/  STL [R1+0x388], R15 ;  /* 0x0003880f01007387 */ /* 0x0001e20000100800 */
[----:B-1----:R-:W-:-:S03]  /*1a250*/  IMAD R18, R4, UR12, RZ ;  /* 0x0000000c04127c24 */ /* 0x002fc6000f8e02ff */
[----:B------:R1:W-:Y:S04]  /*1a260*/  STL [R1+0x384], R17 ;  /* 0x0003841101007387 */ /* 0x0003e80000100800 */
[----:B------:R-:W4:Y:S01]  /*1a270*/  LDL.LU R89, [R1+0x3ec] ;  /* 0x0003ec0001597983 */ /* 0x000f220000300800 */
[-C--:B0-----:R-:W-:Y:S02]  /*1a280*/  IADD3 R15, P3, PT, R6, R10.reuse, RZ ;  /* 0x0000000a060f7210 */ /* 0x081fe40007f7e0ff */
[----:B------:R-:W-:Y:S01]  /*1a290*/  SEL R4, R92, R3, !P5 ;  /* 0x000000035c047207 */ /* 0x000fe20006800000 */
[----:B-1----:R-:W-:Y:S01]  /*1a2a0*/  IMAD R17, R5, UR12, RZ ;  /* 0x0000000c05117c24 */ /* 0x002fe2000f8e02ff */
[----:B------:R-:W-:Y:S02]  /*1a2b0*/  LEA.HI.X.SX32 R5, R6, R7, 0x1, P3 ;  /* 0x0000000706057211 */ /* 0x000fe400018f0eff */
[----:B------:R-:W-:Y:S01]  /*1a2c0*/  IADD3 R3, P3, PT, R18, R10, RZ ;  /* 0x0000000a12037210 */ /* 0x000fe20007f7e0ff */
[----:B------:R0:W-:Y:S01]  /*1a2d0*/  STL [R1+0x390], R15 ;  /* 0x0003900f01007387 */ /* 0x0001e20000100800 */
[----:B------:R-:W-:-:S03]  /*1a2e0*/  IMAD R6, R4, UR12, RZ ;  /* 0x0000000c04067c24 */ /* 0x000fc6000f8e02ff */
[----:B------:R-:W4:Y:S01]  /*1a2f0*/  LDL.LU R90, [R1+0x404] ;  /* 0x00040400015a7983 */ /* 0x000f220000300800 */
[----:B------:R-:W-:-:S03]  /*1a300*/  LEA.HI.X.SX32 R4, R18, R7, 0x1, P3 ;  /* 0x0000000712047211 */ /* 0x000fc600018f0eff */
[----:B------:R-:W-:Y:S04]  /*1a310*/  STL [R1+0x38c], R5 ;  /* 0x00038c0501007387 */ /* 0x000fe80000100800 */
[----:B------:R1:W-:Y:S01]  /*1a320*/  STL [R1+0x3a8], R3 ;  /* 0x0003a80301007387 */ /* 0x0003e20000100800 */
[----:B0-----:R-:W-:-:S03]  /*1a330*/  IADD3 R15, P3, PT, R17, R10, RZ ;  /* 0x0000000a110f7210 */ /* 0x001fc60007f7e0ff */
[----:B-1----:R-:W4:Y:S04]  /*1a340*/  LDL.LU R3, [R1+0x40c] ;  /* 0x00040c0001037983 */ /* 0x002f280000300800 */
[----:B------:R3:W-:Y:S01]  /*1a350*/  STL [R1+0x3a4], R4 ;  /* 0x0003a40401007387 */ /* 0x0007e20000100800 */
[----:B--2---:R-:W-:-:S03]  /*1a360*/  SEL R5, R92, R16, !P5 ;  /* 0x000000105c057207 */ /* 0x004fc60006800000 */
[----:B------:R-:W2:Y:S04]  /*1a370*/  LDL.LU R16, [R1+0x424] ;  /* 0x0004240001107983 */ /* 0x000ea80000300800 */
[----:B------:R0:W-:Y:S01]  /*1a380*/  STL [R1+0x3b0], R15 ;  /* 0x0003b00f01007387 */ /* 0x0001e20000100800 */
[----:B------:R-:W-:Y:S01]  /*1a390*/  IMAD R18, R5, UR12, RZ ;  /* 0x0000000c05127c24 */ /* 0x000fe2000f8e02ff */
[----:B---3--:R-:W-:Y:S02]  /*1a3a0*/  SEL R4, R92, R2, !P5 ;  /* 0x000000025c047207 */ /* 0x008fe40006800000 */
[----:B------:R-:W-:Y:S02]  /*1a3b0*/  LEA.HI.X.SX32 R2, R17, R7, 0x1, P3 ;  /* 0x0000000711027211 */ /* 0x000fe400018f0eff */
[----:B0-----:R-:W-:-:S03]  /*1a3c0*/  IADD3 R15, P3, PT, R6, R10, RZ ;  /* 0x0000000a060f7210 */ /* 0x001fc60007f7e0ff */
[----:B------:R0:W-:Y:S04]  /*1a3d0*/  STL [R1+0x3ac], R2 ;  /* 0x0003ac0201007387 */ /* 0x0001e80000100800 */
[----:B0-----:R-:W3:Y:S04]  /*1a3e0*/  LDL.LU R2, [R1+0x42c] ;  /* 0x00042c0001027983 */ /* 0x001ee80000300800 */
[----:B------:R-:W-:Y:S01]  /*1a3f0*/  STL [R1+0x3c8], R15 ;  /* 0x0003c80f01007387 */ /* 0x000fe20000100800 */
[----:B----4-:R-:W-:-:S03]  /*1a400*/  SEL R5, R92, R8, !P5 ;  /* 0x000000085c057207 */ /* 0x010fc60006800000 */
[----:B------:R-:W4:Y:S01]  /*1a410*/  LDL.LU R8, [R1+0x444] ;  /* 0x0004440001087983 */ /* 0x000f220000300800 */
[----:B------:R-:W-:Y:S01]  /*1a420*/  IMAD R17, R4, UR12, RZ ;  /* 0x0000000c04117c24 */ /* 0x000fe2000f8e02ff */
[----:B------:R-:W-:Y:S02]  /*1a430*/  LEA.HI.X.SX32 R4, R6, R7, 0x1, P3 ;  /* 0x0000000706047211 */ /* 0x000fe400018f0eff */
[----:B------:R-:W-:-:S03]  /*1a440*/  IADD3 R6, P3, PT, R18, R10, RZ ;  /* 0x0000000a12067210 */ /* 0x000fc60007f7e0ff */
[----:B------:R-:W-:Y:S04]  /*1a450*/  STL [R1+0x3c4], R4 ;  /* 0x0003c40401007387 */ /* 0x000fe80000100800 */
[----:B------:R0:W-:Y:S02]  /*1a460*/  STL [R1+0x3d0], R6 ;  /* 0x0003d00601007387 */ /* 0x0001e40000100800 */
[----:B0-----:R-:W-:Y:S01]  /*1a470*/  IMAD R6, R5, UR12, RZ ;  /* 0x0000000c05067c24 */ /* 0x001fe2000f8e02ff */
[----:B------:R-:W-:Y:S02]  /*1a480*/  LEA.HI.X.SX32 R5, R18, R7, 0x1, P3 ;  /* 0x0000000712057211 */ /* 0x000fe400018f0eff */
[----:B------:R-:W-:Y:S02]  /*1a490*/  IADD3 R15, P3, PT, R17, R10, RZ ;  /* 0x0000000a110f7210 */ /* 0x000fe40007f7e0ff */
[----:B------:R-:W-:-:S02]  /*1a4a0*/  SEL R4, R92, R9, !P5 ;  /* 0x000000095c047207 */ /* 0x000fc40006800000 */
[----:B------:R-:W4:Y:S04]  /*1a4b0*/  LDL.LU R9, [R1+0x44c] ;  /* 0x00044c0001097983 */ /* 0x000f280000300800 */
[----:B------:R0:W-:Y:S04]  /*1a4c0*/  STL [R1+0x3cc], R5 ;  /* 0x0003cc0501007387 */ /* 0x0001e80000100800 */
[----:B------:R1:W-:Y:S01]  /*1a4d0*/  STL [R1+0x3e8], R15 ;  /* 0x0003e80f01007387 */ /* 0x0003e20000100800 */
[----:B0-----:R-:W-:-:S03]  /*1a4e0*/  SEL R5, R92, R0, !P5 ;  /* 0x000000005c057207 */ /* 0x001fc60006800000 */
[----:B------:R-:W4:Y:S01]  /*1a4f0*/  LDL.LU R0, [R1+0x464] ;  /* 0x0004640001007983 */ /* 0x000f220000300800 */
[----:B------:R-:W-:Y:S01]  /*1a500*/  IMAD R18, R4, UR12, RZ ;  /* 0x0000000c04127c24 */ /* 0x000fe2000f8e02ff */
[----:B------:R-:W-:Y:S02]  /*1a510*/  LEA.HI.X.SX32 R4, R17, R7, 0x1, P3 ;  /* 0x0000000711047211 */ /* 0x000fe400018f0eff */
[----:B-1----:R-:W-:-:S03]  /*1a520*/  IADD3 R15, P3, PT, R6, R10, RZ ;  /* 0x0000000a060f7210 */ /* 0x002fc60007f7e0ff */
[----:B------:R0:W-:Y:S01]  /*1a530*/  STL [R1+0x3e4], R4 ;  /* 0x0003e40401007387 */ /* 0x0001e20000100800 */
[----:B------:R-:W-:Y:S01]  /*1a540*/  LEA.HI.X.SX32 R6, R6, R7, 0x1, P3 ;  /* 0x0000000706067211 */ /* 0x000fe200018f0eff */
[----:B------:R-:W-:Y:S02]  /*1a550*/  IMAD R17, R5, UR12, RZ ;  /* 0x0000000c05117c24 */ /* 0x000fe4000f8e02ff */
[----:B------:R1:W-:Y:S04]  /*1a560*/  STL [R1+0x3f0], R15 ;  /* 0x0003f00f01007387 */ /* 0x0003e80000100800 */
[----:B------:R1:W-:Y:S01]  /*1a570*/  STL [R1+0x3ec], R6 ;  /* 0x0003ec0601007387 */ /* 0x0003e20000100800 */
[----:B0-----:R-:W-:Y:S02]  /*1a580*/  SEL R4, R92, R89, !P5 ;  /* 0x000000595c047207 */ /* 0x001fe40006800000 */
[----:B-1----:R-:W-:-:S04]  /*1a590*/  IADD3 R15, P3, PT, R18, R10, RZ ;  /* 0x0000000a120f7210 */ /* 0x002fc80007f7e0ff */
[----:B------:R-:W-:Y:S01]  /*1a5a0*/  LEA.HI.X.SX32 R18, R18, R7, 0x1, P3 ;  /* 0x0000000712127211 */ /* 0x000fe200018f0eff */
[----:B------:R0:W-:Y:S01]  /*1a5b0*/  STL [R1+0x408], R15 ;  /* 0x0004080f01007387 */ /* 0x0001e20000100800 */
[----:B------:R-:W-:Y:S01]  /*1a5c0*/  IMAD R6, R4, UR12, RZ ;  /* 0x0000000c04067c24 */ /* 0x000fe2000f8e02ff */
[----:B------:R-:W-:Y:S02]  /*1a5d0*/  SEL R5, R92, R90, !P5 ;  /* 0x0000005a5c057207 */ /* 0x000fe40006800000 */
[----:B------:R1:W-:Y:S01]  /*1a5e0*/  STL [R1+0x404], R18 ;  /* 0x0004041201007387 */ /* 0x0003e20000100800 */
[----:B0-----:R-:W-:-:S05]  /*1a5f0*/  IADD3 R15, P3, PT, R17, R10, RZ ;  /* 0x0000000a110f7210 */ /* 0x001fca0007f7e0ff */
[----:B------:R0:W-:Y:S01]  /*1a600*/  STL [R1+0x410], R15 ;  /* 0x0004100f01007387 */ /* 0x0001e20000100800 */
[----:B-1----:R-:W-:Y:S01]  /*1a610*/  IMAD R18, R5, UR12, RZ ;  /* 0x0000000c05127c24 */ /* 0x002fe2000f8e02ff */
[----:B------:R-:W-:Y:S02]  /*1a620*/  SEL R4, R92, R3, !P5 ;  /* 0x000000035c047207 */ /* 0x000fe40006800000 */
[----:B0-----:R-:W-:Y:S02]  /*1a630*/  LEA.HI.X.SX32 R15, R17, R7, 0x1, P3 ;  /* 0x00000007110f7211 */ /* 0x001fe400018f0eff */
[----:B------:R-:W-:-:S03]  /*1a640*/  IADD3 R3, P3, PT, R6, R10, RZ ;  /* 0x0000000a06037210 */ /* 0x000fc60007f7e0ff */
[----:B------:R-:W-:Y:S01]  /*1a650*/  STL [R1+0x40c], R15 ;  /* 0x00040c0f01007387 */ /* 0x000fe20000100800 */
[----:B------:R-:W-:-:S03]  /*1a660*/  LEA.HI.X.SX32 R6, R6, R7, 0x1, P3 ;  /* 0x0000000706067211 */ /* 0x000fc600018f0eff */
[----:B------:R0:W-:Y:S01]  /*1a670*/  STL [R1+0x428], R3 ;  /* 0x0004280301007387 */ /* 0x0001e20000100800 */
[----:B------:R-:W-:-:S03]  /*1a680*/  IMAD R17, R4, UR12, RZ ;  /* 0x0000000c04117c24 */ /* 0x000fc6000f8e02ff */
[----:B------:R-:W-:Y:S01]  /*1a690*/  STL [R1+0x424], R6 ;  /* 0x0004240601007387 */ /* 0x000fe20000100800 */
[----:B0-----:R-:W-:-:S05]  /*1a6a0*/  IADD3 R3, P3, PT, R18, R10, RZ ;  /* 0x0000000a12037210 */ /* 0x001fca0007f7e0ff */
[----:B------:R0:W-:Y:S02]  /*1a6b0*/  STL [R1+0x430], R3 ;  /* 0x0004300301007387 */ /* 0x0001e40000100800 */
[----:B0-----:R-:W-:-:S05]  /*1a6c0*/  LEA.HI.X.SX32 R3, R18, R7, 0x1, P3 ;  /* 0x0000000712037211 */ /* 0x001fca00018f0eff */
[----:B------:R0:W-:Y:S01]  /*1a6d0*/  STL [R1+0x42c], R3 ;  /* 0x00042c0301007387 */ /* 0x0001e20000100800 */
[----:B--2---:R-:W-:-:S05]  /*1a6e0*/  SEL R5, R92, R16, !P5 ;  /* 0x000000105c057207 */ /* 0x004fca0006800000 */
[----:B------:R-:W-:Y:S01]  /*1a6f0*/  IMAD R6, R5, UR12, RZ ;  /* 0x0000000c05067c24 */ /* 0x000fe2000f8e02ff */
[----:B---3--:R-:W-:Y:S02]  /*1a700*/  SEL R4, R92, R2, !P5 ;  /* 0x000000025c047207 */ /* 0x008fe40006800000 */
[----:B------:R-:W-:-:S04]  /*1a710*/  IADD3 R2, P3, PT, R17, R10, RZ ;  /* 0x0000000a11027210 */ /* 0x000fc80007f7e0ff */
[----:B0-----:R-:W-:Y:S02]  /*1a720*/  LEA.HI.X.SX32 R3, R17, R7, 0x1, P3 ;  /* 0x0000000711037211 */ /* 0x001fe400018f0eff */
[----:B----4-:R-:W-:Y:S02]  /*1a730*/  SEL R5, R92, R8, !P5 ;  /* 0x000000085c057207 */ /* 0x010fe40006800000 */
[----:B------:R-:W2:Y:S04]  /*1a740*/  LDL.LU R8, [R1+0x46c] ;  /* 0x00046c0001087983 */ /* 0x000ea80000300800 */
[----:B------:R0:W-:Y:S04]  /*1a750*/  STL [R1+0x448], R2 ;  /* 0x0004480201007387 */ /* 0x0001e80000100800 */
[----:B------:R-:W-:Y:S01]  /*1a760*/  STL [R1+0x444], R3 ;  /* 0x0004440301007387 */ /* 0x000fe20000100800 */
[----:B0-----:R-:W-:-:S05]  /*1a770*/  IADD3 R2, P3, PT, R6, R10, RZ ;  /* 0x0000000a06027210 */ /* 0x001fca0007f7e0ff */
[----:B------:R0:W-:Y:S04]  /*1a780*/  STL [R1+0x450], R2 ;  /* 0x0004500201007387 */ /* 0x0001e80000100800 */
[----:B------:R-:W3:Y:S01]  /*1a790*/  LDL.LU R16, [R1+0x484] ;  /* 0x0004840001107983 */ /* 0x000ee20000300800 */
[----:B------:R-:W-:Y:S01]  /*1a7a0*/  IMAD R18, R4, UR12, RZ ;  /* 0x0000000c04127c24 */ /* 0x000fe2000f8e02ff */
[----:B0-----:R-:W-:Y:S02]  /*1a7b0*/  LEA.HI.X.SX32 R2, R6, R7, 0x1, P3 ;  /* 0x0000000706027211 */ /* 0x001fe400018f0eff */
[----:B------:R-:W-:Y:S01]  /*1a7c0*/  SEL R4, R92, R9, !P5 ;  /* 0x000000095c047207 */ /* 0x000fe20006800000 */
[----:B------:R-:W-:Y:S01]  /*1a7d0*/  IMAD R17, R5, UR12, RZ ;  /* 0x0000000c05117c24 */ /* 0x000fe2000f8e02ff */
[----:B------:R-:W-:Y:S01]  /*1a7e0*/  IADD3 R9, P3, PT, R18, R10, RZ ;  /* 0x0000000a12097210 */ /* 0x000fe20007f7e0ff */
[----:B------:R0:W-:Y:S04]  /*1a7f0*/  STL [R1+0x44c], R2 ;  /* 0x00044c0201007387 */ /* 0x0001e80000100800 */
[----:B------:R-:W4:Y:S04]  /*1a800*/  LDL.LU R87, [R1+0x48c] ;  /* 0x00048c0001577983 */ /* 0x000f280000300800 */
[----:B------:R-:W4:Y:S01]  /*1a810*/  LDL.LU R89, [R1+0x4a4] ;  /* 0x0004a40001597983 */ /* 0x000f220000300800 */
[----:B------:R-:W-:-:S03]  /*1a820*/  SEL R5, R92, R0, !P5 ;  /* 0x000000005c057207 */ /* 0x000fc60006800000 */
[----:B------:R-:W4:Y:S04]  /*1a830*/  LDL.LU R0, [R1+0x4ac] ;  /* 0x0004ac0001007983 */ /* 0x000f280000300800 */
        /* <DEDUP_REMOVED lines=17> */
[----:B0-----:R-:W-:-:S02]  /*1a950*/  LEA.HI.X.SX32 R2, R18, R7, 0x1, P3 ;  /* 0x0000000712027211 */ /* 0x001fc400018f0eff */
[----:B------:R-:W-:-:S05]  /*1a960*/  IADD3 R15, P3, PT, R17, R10, RZ ;  /* 0x0000000a110f7210 */ /* 0x000fca0007f7e0ff */
[----:B------:R0:W-:Y:S01]  /*1a970*/  STL [R1+0x470], R15 ;  /* 0x0004700f01007387 */ /* 0x0001e20000100800 */
[----:B------:R-:W-:Y:S02]  /*1a980*/  IMAD R6, R4, UR12, RZ ;  /* 0x0000000c04067c24 */ /* 0x000fe4000f8e02ff */
[----:B------:R-:W-:Y:S01]  /*1a990*/  IMAD R18, R5, UR12, RZ ;  /* 0x0000000c05127c24 */ /* 0x000fe2000f8e02ff */
[----:B------:R-:W-:Y:S01]  /*1a9a0*/  STL [R1+0x464], R2 ;  /* 0x0004640201007387 */ /* 0x000fe20000100800 */
[----:B0-----:R-:W-:-:S05]  /*1a9b0*/  LEA.HI.X.SX32 R15, R17, R7, 0x1, P3 ;  /* 0x00000007110f7211 */ /* 0x001fca00018f0eff */
[----:B------:R0:W-:Y:S01]  /*1a9c0*/  STL [R1+0x46c], R15 ;  /* 0x00046c0f01007387 */ /* 0x0001e20000100800 */
[----:B--2---:R-:W-:Y:S02]  /*1a9d0*/  SEL R4, R92, R8, !P5 ;  /* 0x000000085c047207 */ /* 0x004fe40006800000 */
[----:B------:R-:W-:-:S03]  /*1a9e0*/  IADD3 R8, P3, PT, R6, R10, RZ ;  /* 0x0000000a06087210 */ /* 0x000fc60007f7e0ff */
[----:B------:R-:W-:Y:S01]  /*1a9f0*/  IMAD R17, R4, UR12, RZ ;  /* 0x0000000c04117c24 */ /* 0x000fe2000f8e02ff */
[-C--:B------:R-:W-:Y:S02]  /*1aa00*/  LEA.HI.X.SX32 R4, R6, R7.reuse, 0x1, P3 ;  /* 0x0000000706047211 */ /* 0x080fe400018f0eff */
[----:B------:R-:W-:Y:S02]  /*1aa10*/  IADD3 R6, P3, PT, R18, R10, RZ ;  /* 0x0000000a12067210 */ /* 0x000fe40007f7e0ff */
[----:B---3--:R-:W-:Y:S02]  /*1aa20*/  SEL R5, R92, R16, !P5 ;  /* 0x000000105c057207 */ /* 0x008fe40006800000 */
[----:B------:R-:W2:Y:S01]  /*1aa30*/  LDL.LU R16, [R1+0x4e4] ;  /* 0x0004e40001107983 */ /* 0x000ea20000300800 */
[----:B------:R-:W-:-:S03]  /*1aa40*/  LEA.HI.X.SX32 R18, R18, R7, 0x1, P3 ;  /* 0x0000000712127211 */ /* 0x000fc600018f0eff */
[----:B------:R-:W-:Y:S01]  /*1aa50*/  STL [R1+0x488], R8 ;  /* 0x0004880801007387 */ /* 0x000fe20000100800 */
[----:B0-----:R-:W-:-:S03]  /*1aa60*/  IADD3 R15, P3, PT, R17, R10, RZ ;  /* 0x0000000a110f7210 */ /* 0x001fc60007f7e0ff */
[----:B------:R4:W-:Y:S04]  /*1aa70*/  STL [R1+0x484], R4 ;  /* 0x0004840401007387 */ /* 0x0009e80000100800 */
[----:B------:R-:W3:Y:S04]  /*1aa80*/  LDL.LU R86, [R1+0x4ec] ;  /* 0x0004ec0001567983 */ /* 0x000ee80000300800 */
[----:B------:R0:W-:Y:S01]  /*1aa90*/  STL [R1+0x490], R6 ;  /* 0x0004900601007387 */ /* 0x0001e20000100800 */
[----:B----4-:R-:W-:-:S03]  /*1aaa0*/  SEL R4, R92, R87, !P5 ;  /* 0x000000575c047207 */ /* 0x010fc60006800000 */
[----:B------:R1:W-:Y:S01]  /*1aab0*/  STL [R1+0x48c], R18 ;  /* 0x00048c1201007387 */ /* 0x0003e20000100800 */
[----:B------:R-:W-:-:S03]  /*1aac0*/  LEA.HI.X.SX32 R17, R17, R7, 0x1, P3 ;  /* 0x0000000711117211 */ /* 0x000fc600018f0eff */
[----:B------:R-:W4:Y:S01]  /*1aad0*/  LDL.LU R87, [R1+0x504] ;  /* 0x0005040001577983 */ /* 0x000f220000300800 */
[----:B0-----:R-:W-:-:S03]  /*1aae0*/  IMAD R6, R5, UR12, RZ ;  /* 0x0000000c05067c24 */ /* 0x001fc6000f8e02ff */
[----:B------:R0:W-:Y:S01]  /*1aaf0*/  STL [R1+0x4a8], R15 ;  /* 0x0004a80f01007387 */ /* 0x0001e20000100800 */
[----:B-1----:R-:W-:Y:S01]  /*1ab00*/  IMAD R18, R4, UR12, RZ ;  /* 0x0000000c04127c24 */ /* 0x002fe2000f8e02ff */
[----:B------:R-:W-:Y:S02]  /*1ab10*/  SEL R5, R92, R89, !P5 ;  /* 0x000000595c057207 */ /* 0x000fe40006800000 */
[----:B------:R1:W-:Y:S04]  /*1ab20*/  STL [R1+0x4a4], R17 ;  /* 0x0004a41101007387 */ /* 0x0003e80000100800 */
[----:B------:R-:W4:Y:S01]  /*1ab30*/  LDL.LU R89, [R1+0x50c] ;  /* 0x00050c0001597983 */ /* 0x000f220000300800 */
[----:B0-----:R-:W-:-:S04]  /*1ab40*/  IADD3 R15, P3, PT, R6, R10, RZ ;  /* 0x0000000a060f7210 */ /* 0x001fc80007f7e0ff */
[----:B------:R-:W-:Y:S02]  /*1ab50*/  LEA.HI.X.SX32 R6, R6, R7, 0x1, P3 ;  /* 0x0000000706067211 */ /* 0x000fe400018f0eff */
[----:B------:R-:W-:Y:S01]  /*1ab60*/  SEL R4, R92, R0, !P5 ;  /* 0x000000005c047207 */ /* 0x000fe20006800000 */
[----:B------:R-:W-:Y:S01]  /*1ab70*/  STL [R1+0x4b0], R15 ;  /* 0x0004b00f01007387 */ /* 0x000fe20000100800 */
[----:B------:R-:W-:-:S03]  /*1ab80*/  IADD3 R0, P3, PT, R18, R10, RZ ;  /* 0x0000000a12007210 */ /* 0x000fc60007f7e0ff */
[----:B------:R0:W-:Y:S01]  /*1ab90*/  STL [R1+0x4ac], R6 ;  /* 0x0004ac0601007387 */ /* 0x0001e20000100800 */
[----:B-1----:R-:W-:Y:S01]  /*1aba0*/  IMAD R17, R5, UR12, RZ ;  /* 0x0000000c05117c24 */ /* 0x002fe2000f8e02ff */
[----:B------:R-:W-:Y:S02]  /*1abb0*/  SEL R5, R92, R90, !P5 ;  /* 0x0000005a5c057207 */ /* 0x000fe40006800000 */
[----:B------:R-:W4:Y:S01]  /*1abc0*/  LDL.LU R90, [R1+0x524] ;  /* 0x00052400015a7983 */ /* 0x000f220000300800 */
[----:B0-----:R-:W-:Y:S01]  /*1abd0*/  IMAD R6, R4, UR12, RZ ;  /* 0x0000000c04067c24 */ /* 0x001fe2000f8e02ff */
[----:B------:R-:W-:Y:S02]  /*1abe0*/  LEA.HI.X.SX32 R4, R18, R7, 0x1, P3 ;  /* 0x0000000712047211 */ /* 0x000fe400018f0eff */
[----:B------:R-:W-:Y:S04]  /*1abf0*/  STL [R1+0x4c8], R0 ;  /* 0x0004c80001007387 */ /* 0x000fe80000100800 */
[----:B------:R0:W-:Y:S02]  /*1ac00*/  STL [R1+0x4c4], R4 ;  /* 0x0004c40401007387 */ /* 0x0001e40000100800 */
[----:B0-----:R-:W-:-:S02]  /*1ac10*/  SEL R4, R92, R3, !P5 ;  /* 0x000000035c047207 */ /* 0x001fc40006800000 */
[----:B------:R-:W4:Y:S01]  /*1ac20*/  LDL.LU R3, [R1+0x52c] ;  /* 0x00052c0001037983 */ /* 0x000f220000300800 */
[----:B------:R-:W-:-:S04]  /*1ac30*/  IADD3 R15, P3, PT, R17, R10, RZ ;  /* 0x0000000a110f7210 */ /* 0x000fc80007f7e0ff */
[----:B------:R-:W-:Y:S01]  /*1ac40*/  LEA.HI.X.SX32 R17, R17, R7, 0x1, P3 ;  /* 0x0000000711117211 */ /* 0x000fe200018f0eff */
[----:B------:R0:W-:Y:S01]  /*1ac50*/  STL [R1+0x4d0], R15 ;  /* 0x0004d00f01007387 */ /* 0x0001e20000100800 */
[----:B------:R-:W-:-:S03]  /*1ac60*/  IMAD R18, R5, UR12, RZ ;  /* 0x0000000c05127c24 */ /* 0x000fc6000f8e02ff */
[----:B------:R1:W-:Y:S01]  /*1ac70*/  STL [R1+0x4cc], R17 ;  /* 0x0004cc1101007387 */ /* 0x0003e20000100800 */
[----:B0-----:R-:W-:Y:S01]  /*1ac80*/  IADD3 R15, P3, PT, R6, R10, RZ ;  /* 0x0000000a060f7210 */ /* 0x001fe20007f7e0ff */
[----:B-1----:R-:W-:-:S04]  /*1ac90*/  IMAD R17, R4, UR12, RZ ;  /* 0x0000000c04117c24 */ /* 0x002fc8000f8e02ff */
[----:B------:R0:W-:Y:S01]  /*1aca0*/  STL [R1+0x4e8], R15 ;  /* 0x0004e80f01007387 */ /* 0x0001e20000100800 */
[-C--:B------:R-:W-:Y:S02]  /*1acb0*/  LEA.HI.X.SX32 R4, R6, R7.reuse, 0x1, P3 ;  /* 0x0000000706047211 */ /* 0x080fe400018f0eff */
[----:B------:R-:W-:Y:S02]  /*1acc0*/  IADD3 R91, P3, PT, R18, R10, RZ ;  /* 0x0000000a125b7210 */ /* 0x000fe40007f7e0ff */
[----:B--2---:R-:W-:Y:S02]  /*1acd0*/  SEL R5, R92, R16, !P5 ;  /* 0x000000105c057207 */ /* 0x004fe40006800000 */
[----:B------:R-:W2:Y:S03]  /*1ace0*/  LDL.LU R16, [R1+0x544] ;  /* 0x0005440001107983 */ /* 0x000ea60000300800 */
[----:B------:R-:W-:Y:S01]  /*1acf0*/  IMAD R6, R5, UR12, RZ ;  /* 0x0000000c05067c24 */ /* 0x000fe2000f8e02ff */
[----:B------:R3:W-:Y:S01]  /*1ad00*/  STL [R1+0x4e4], R4 ;  /* 0x0004e40401007387 */ /* 0x0007e20000100800 */
[----:B------:R-:W-:-:S03]  /*1ad10*/  LEA.HI.X.SX32 R5, R18, R7, 0x1, P3 ;  /* 0x0000000712057211 */ /* 0x000fc600018f0eff */
[----:B------:R-:W2:Y:S01]  /*1ad20*/  LDL.LU R83, [R1+0x54c] ;  /* 0x00054c0001537983 */ /* 0x000ea20000300800 */
[----:B0-----:R-:W-:-:S03]  /*1ad30*/  IADD3 R15, P3, PT, R17, R10, RZ ;  /* 0x0000000a110f7210 */ /* 0x001fc60007f7e0ff */
[----:B------:R-:W-:Y:S01]  /*1ad40*/  STL [R1+0x4f0], R91 ;  /* 0x0004f05b01007387 */ /* 0x000fe20000100800 */
[----:B------:R-:W-:-:S03]  /*1ad50*/  LEA.HI.X.SX32 R17, R17, R7, 0x1, P3 ;  /* 0x0000000711117211 */ /* 0x000fc600018f0eff */
[----:B------:R4:W-:Y:S01]  /*1ad60*/  STL [R1+0x4ec], R5 ;  /* 0x0004ec0501007387 */ /* 0x0009e20000100800 */
[----:B---3--:R-:W-:-:S03]  /*1ad70*/  SEL R4, R92, R86, !P5 ;  /* 0x000000565c047207 */ /* 0x008fc60006800000 */
[----:B------:R-:W3:Y:S04]  /*1ad80*/  LDL.LU R85, [R1+0x564] ;  /* 0x0005640001557983 */ /* 0x000ee80000300800 */
[----:B------:R0:W-:Y:S01]  /*1ad90*/  STL [R1+0x508], R15 ;  /* 0x0005080f01007387 */ /* 0x0001e20000100800 */
[----:B----4-:R-:W-:-:S03]  /*1ada0*/  SEL R5, R92, R87, !P5 ;  /* 0x000000575c057207 */ /* 0x010fc60006800000 */
[----:B------:R1:W-:Y:S01]  /*1adb0*/  STL [R1+0x504], R17 ;  /* 0x0005041101007387 */ /* 0x0003e20000100800 */
[----:B------:R-:W-:-:S03]  /*1adc0*/  IMAD R18, R4, UR12, RZ ;  /* 0x0000000c04127c24 */ /* 0x000fc6000f8e02ff */
[----:B------:R-:W4:Y:S01]  /*1add0*/  LDL.LU R86, [R1+0x56c] ;  /* 0x00056c0001567983 */ /* 0x000f220000300800 */
[-C--:B0-----:R-:W-:Y:S02]  /*1ade0*/  IADD3 R15, P3, PT, R6, R10.reuse, RZ ;  /* 0x0000000a060f7210 */ /* 0x081fe40007f7e0ff */
[----:B------:R-:W-:Y:S01]  /*1adf0*/  SEL R4, R92, R89, !P5 ;  /* 0x000000595c047207 */ /* 0x000fe20006800000 */
[----:B-1----:R-:W-:Y:S02]  /*1ae00*/  IMAD R17, R5, UR12, RZ ;  /* 0x0000000c05117c24 */ /* 0x002fe4000f8e02ff */
[----:B------:R0:W-:Y:S01]  /*1ae10*/  STL [R1+0x510], R15 ;  /* 0x0005100f01007387 */ /* 0x0001e20000100800 */
[----:B------:R-:W-:Y:S02]  /*1ae20*/  LEA.HI.X.SX32 R5, R6, R7, 0x1, P3 ;  /* 0x0000000706057211 */ /* 0x000fe400018f0eff */
[----:B------:R-:W-:Y:S01]  /*1ae30*/  IADD3 R88, P3, PT, R18, R10, RZ ;  /* 0x0000000a12587210 */ /* 0x000fe20007f7e0ff */
[----:B------:R-:W4:Y:S01]  /*1ae40*/  LDL.LU R87, [R1+0x584] ;  /* 0x0005840001577983 */ /* 0x000f220000300800 */
[----:B------:R-:W-:-:S02]  /*1ae50*/  IMAD R6, R4, UR12, RZ ;  /* 0x0000000c04067c24 */ /* 0x000fc4000f8e02ff */
[----:B------:R-:W-:Y:S01]  /*1ae60*/  LEA.HI.X.SX32 R4, R18, R7, 0x1, P3 ;  /* 0x0000000712047211 */ /* 0x000fe200018f0eff */
[----:B------:R1:W-:Y:S01]  /*1ae70*/  STL [R1+0x50c], R5 ;  /* 0x00050c0501007387 */ /* 0x0003e20000100800 */
[----:B0-----:R-:W-:-:S03]  /*1ae80*/  IADD3 R15, P3, PT, R17, R10, RZ ;  /* 0x0000000a110f7210 */ /* 0x001fc60007f7e0ff */
[----:B------:R-:W4:Y:S04]  /*1ae90*/  LDL.LU R89, [R1+0x58c] ;  /* 0x00058c0001597983 */ /* 0x000f280000300800 */
[----:B------:R-:W-:Y:S01]  /*1aea0*/  STL [R1+0x528], R88 ;  /* 0x0005285801007387 */ /* 0x000fe20000100800 */
[----:B-1----:R-:W-:-:S03]  /*1aeb0*/  SEL R5, R92, R90, !P5 ;  /* 0x0000005a5c057207 */ /* 0x002fc60006800000 */
[----:B------:R0:W-:Y:S04]  /*1aec0*/  STL [R1+0x524], R4 ;  /* 0x0005240401007387 */ /* 0x0001e80000100800 */
[----:B------:R-:W4:Y:S04]  /*1aed0*/  LDL.LU R90, [R1+0x5a4] ;  /* 0x0005a400015a7983 */ /* 0x000f280000300800 */
[----:B------:R1:W-:Y:S01]  /*1aee0*/  STL [R1+0x530], R15 ;  /* 0x0005300f01007387 */ /* 0x0003e20000100800 */
[----:B0-----:R-:W-:-:S03]  /*1aef0*/  SEL R4, R92, R3, !P5 ;  /* 0x000000035c047207 */ /* 0x001fc60006800000 */
[----:B------:R-:W4:Y:S01]  /*1af00*/  LDL.LU R3, [R1+0x5ac] ;  /* 0x0005ac0001037983 */ /* 0x000f220000300800 */
[----:B------:R-:W-:Y:S01]  /*1af10*/  IMAD R18, R5, UR12, RZ ;  /* 0x0000000c05127c24 */ /* 0x000fe2000f8e02ff */
[-C--:B------:R-:W-:Y:S02]  /*1af20*/  LEA.HI.X.SX32 R5, R17, R7.reuse, 0x1, P3 ;  /* 0x0000000711057211 */ /* 0x080fe400018f0eff */
[-C--:B------:R-:W-:Y:S01]  /*1af30*/  IADD3 R84, P3, PT, R6, R10.reuse, RZ ;  /* 0x0000000a06547210 */ /* 0x080fe20007f7e0ff */
[----:B------:R-:W-:Y:S02]  /*1af40*/  IMAD R17, R4, UR12, RZ ;  /* 0x0000000c04117c24 */ /* 0x000fe4000f8e02ff */
[----:B------:R2:W-:Y:S01]  /*1af50*/  STL [R1+0x52c], R5 ;  /* 0x00052c0501007387 */ /* 0x0005e20000100800 */
[----:B------:R-:W-:Y:S02]  /*1af60*/  LEA.HI.X.SX32 R4, R6, R7, 0x1, P3 ;  /* 0x0000000706047211 */ /* 0x000fe400018f0eff */
[----:B-1----:R-:W-:-:S04]  /*1af70*/  IADD3 R15, P3, PT, R18, R10, RZ ;  /* 0x0000000a120f7210 */ /* 0x002fc80007f7e0ff */
[----:B------:R-:W-:Y:S02]  /*1af80*/  LEA.HI.X.SX32 R18, R18, R7, 0x1, P3 ;  /* 0x0000000712127211 */ /* 0x000fe400018f0eff */
[----:B--2---:R-:W-:Y:S02]  /*1af90*/  SEL R5, R92, R16, !P5 ;  /* 0x000000105c057207 */ /* 0x004fe40006800000 */
[----:B------:R-:W2:Y:S04]  /*1afa0*/  LDL.LU R16, [R1+0x5c4] ;  /* 0x0005c40001107983 */ /* 0x000ea80000300800 */
[----:B------:R-:W-:Y:S01]  /*1afb0*/  STL [R1+0x548], R84 ;  /* 0x0005485401007387 */ /* 0x000fe20000100800 */
[----:B------:R-:W-:-:S03]  /*1afc0*/  IMAD R6, R5, UR12, RZ ;  /* 0x0000000c05067c24 */ /* 0x000fc6000f8e02ff */
[----:B------:R0:W-:Y:S04]  /*1afd0*/  STL [R1+0x544], R4 ;  /* 0x0005440401007387 */ /* 0x0001e80000100800 */
[----:B------:R1:W-:Y:S04]  /*1afe0*/  STL [R1+0x550], R15 ;  /* 0x0005500f01007387 */ /* 0x0003e80000100800 */
[----:B------:R3:W-:Y:S01]  /*1aff0*/  STL [R1+0x54c], R18 ;  /* 0x00054c1201007387 */ /* 0x0007e20000100800 */
[----:B0-----:R-:W-:Y:S02]  /*1b000*/  SEL R4, R92, R83, !P5 ;  /* 0x000000535c047207 */ /* 0x001fe40006800000 */
[----:B-1----:R-:W-:-:S04]  /*1b010*/  IADD3 R15, P3, PT, R17, R10, RZ ;  /* 0x0000000a110f7210 */ /* 0x002fc80007f7e0ff */
[----:B------:R-:W-:Y:S01]  /*1b020*/  LEA.HI.X.SX32 R17, R17, R7, 0x1, P3 ;  /* 0x0000000711117211 */ /* 0x000fe200018f0eff */
[----:B------:R0:W-:Y:S01]  /*1b030*/  STL [R1+0x568], R15 ;  /* 0x0005680f01007387 */ /* 0x0001e20000100800 */
[----:B---3--:R-:W-:Y:S01]  /*1b040*/  IMAD R18, R4, UR12, RZ ;  /* 0x0000000c04127c24 */ /* 0x008fe2000f8e02ff */
[----:B------:R-:W-:Y:S02]  /*1b050*/  SEL R5, R92, R85, !P5 ;  /* 0x000000555c057207 */ /* 0x000fe40006800000 */
[----:B------:R1:W-:Y:S01]  /*1b060*/  STL [R1+0x564], R17 ;  /* 0x0005641101007387 */ /* 0x0003e20000100800 */
[----:B0-----:R-:W-:-:S04]  /*1b070*/  IADD3 R15, P3, PT, R6, R10, RZ ;  /* 0x0000000a060f7210 */ /* 0x001fc80007f7e0ff */
[----:B------:R-:W-:Y:S01]  /*1b080*/  LEA.HI.X.SX32 R6, R6, R7, 0x1, P3 ;  /* 0x0000000706067211 */ /* 0x000fe200018f0eff */
[----:B------:R0:W-:Y:S01]  /*1b090*/  STL [R1+0x570], R15 ;  /* 0x0005700f01007387 */ /* 0x0001e20000100800 */
[----:B-1----:R-:W-:Y:S01]  /*1b0a0*/  IMAD R17, R5, UR12, RZ ;  /* 0x0000000c05117c24 */ /* 0x002fe2000f8e02ff */
[----:B----4-:R-:W-:Y:S02]  /*1b0b0*/  SEL R4, R92, R86, !P5 ;  /* 0x000000565c047207 */ /* 0x010fe40006800000 */
[----:B------:R1:W-:Y:S01]  /*1b0c0*/  STL [R1+0x56c], R6 ;  /* 0x00056c0601007387 */ /* 0x0003e20000100800 */
[----:B0-----:R-:W-:-:S04]  /*1b0d0*/  IADD3 R15, P3, PT, R18, R10, RZ ;  /* 0x0000000a120f7210 */ /* 0x001fc80007f7e0ff */
[----:B------:R-:W-:Y:S01]  /*1b0e0*/  LEA.HI.X.SX32 R18, R18, R7, 0x1, P3 ;  /* 0x0000000712127211 */ /* 0x000fe200018f0eff */
[----:B------:R0:W-:Y:S01]  /*1b0f0*/  STL [R1+0x588], R15 ;  /* 0x0005880f01007387 */ /* 0x0001e20000100800 */
[----:B-1----:R-:W-:Y:S01]  /*1b100*/  IMAD R6, R4, UR12, RZ ;  /* 0x0000000c04067c24 */ /* 0x002fe2000f8e02ff */
[----:B------:R-:W-:Y:S02]  /*1b110*/  SEL R5, R92, R87, !P5 ;  /* 0x000000575c057207 */ /* 0x000fe40006800000 */
        /* <DEDUP_REMOVED lines=11> */
[----:B0-----:R-:W-:Y:S02]  /*1b1d0*/  IADD3 R15, P3, PT, R18, R10, RZ ;  /* 0x0000000a120f7210 */ /* 0x001fe40007f7e0ff */
[----:B------:R-:W-:Y:S04]  /*1b1e0*/  STL [R1+0x5a4], R6 ;  /* 0x0005a40601007387 */ /* 0x000fe80000100800 */
[----:B------:R-:W-:Y:S01]  /*1b1f0*/  STL [R1+0x5b0], R15 ;  /* 0x0005b00f01007387 */ /* 0x000fe20000100800 */
[----:B------:R-:W-:-:S02]  /*1b200*/  SEL R4, R92, R3, !P5 ;  /* 0x000000035c047207 */ /* 0x000fc40006800000 */
[----:B------:R-:W-:-:S05]  /*1b210*/  LEA.HI.X.SX32 R3, R18, R7, 0x1, P3 ;  /* 0x0000000712037211 */ /* 0x000fca00018f0eff */
[----:B------:R0:W-:Y:S04]  /*1b220*/  STL [R1+0x5ac], R3 ;  /* 0x0005ac0301007387 */ /* 0x0001e80000100800 */
[----:B------:R-:W3:Y:S04]  /*1b230*/  LDL.LU R75, [R1+0x7f0] ;  /* 0x0007f000014b7983 */ /* 0x000ee80000300800 */
[----:B0-----:R-:W4:Y:S01]  /*1b240*/  LDL.LU R3, [R1+0x7ec] ;  /* 0x0007ec0001037983 */ /* 0x001f220000300800 */
[C---:B------:R-:W-:Y:S01]  /*1b250*/  IADD3 R68, P3, PT, R17.reuse, R10, RZ ;  /* 0x0000000a11447210 */ /* 0x040fe20007f7e0ff */
[----:B------:R-:W0:Y:S03]  /*1b260*/  S2R R85, SR_TID.X ;  /* 0x0000000000557919 */ /* 0x000e260000002100 */
[----:B------:R-:W-:-:S02]  /*1b270*/  LEA.HI.X.SX32 R15, R17, R7, 0x1, P3 ;  /* 0x00000007110f7211 */ /* 0x000fc400018f0eff */
[----:B------:R-:W-:-:S03]  /*1b280*/  SEL R5, R92, R90, !P5 ;  /* 0x0000005a5c057207 */ /* 0x000fc60006800000 */
[----:B------:R1:W-:Y:S02]  /*1b290*/  STL [R1+0x5c4], R15 ;  /* 0x0005c40f01007387 */ /* 0x0003e40000100800 */
[----:B------:R-:W-:Y:S02]  /*1b2a0*/  IMAD R6, R5, UR12, RZ ;  /* 0x0000000c05067c24 */ /* 0x000fe4000f8e02ff */
[----:B------:R-:W4:Y:S01]  /*1b2b0*/  LDL.LU R90, [R1+0x7e8] ;  /* 0x0007e800015a7983 */ /* 0x000f220000300800 */
[----:B------:R-:W-:Y:S02]  /*1b2c0*/  IMAD R4, R4, UR12, RZ ;  /* 0x0000000c04047c24 */ /* 0x000fe4000f8e02ff */
[----:B------:R-:W-:Y:S01]  /*1b2d0*/  IADD3 R66, P3, PT, R6, R10, RZ ;  /* 0x0000000a06427210 */ /* 0x000fe20007f7e0ff */
[----:B------:R-:W4:Y:S01]  /*1b2e0*/  LDL.LU R76, [R1+0x7e4] ;  /* 0x0007e400014c7983 */ /* 0x000f220000300800 */
[----:B------:R-:W-:-:S04]  /*1b2f0*/  @!UP1 UIADD3 UR4, UPT, UPT, -UR6, 0x100000, URZ ;  /* 0x0010000006049890 */ /* 0x000fc8000fffe1ff */
[----:B------:R-:W-:Y:S02]  /*1b300*/  @!UP1 USHF.L.U32 UR5, UR4, 0xb, URZ ;  /* 0x0000000b04059899 */ /* 0x000fe400080006ff */
[----:B------:R-:W-:Y:S01]  /*1b310*/  @!UP1 USHF.L.U32 UR4, UR4, 0x1, URZ ;  /* 0x0000000104049899 */ /* 0x000fe200080006ff */
[----:B------:R-:W4:Y:S01]  /*1b320*/  LDL.LU R77, [R1+0x7d0] ;  /* 0x0007d000014d7983 */ /* 0x000f220000300800 */
[----:B-1----:R-:W-:Y:S01]  /*1b330*/  LEA.HI.X.SX32 R15, R6, R7, 0x1, P3 ;  /* 0x00000007060f7211 */ /* 0x002fe200018f0eff */
[----:B------:R-:W1:Y:S02]  /*1b340*/  LDCU UR6, c[0x0][0x3b0] ;  /* 0x00007600ff0677ac */ /* 0x000e640008000800 */
[----:B------:R-:W4:Y:S01]  /*1b350*/  LDL.LU R79, [R1+0x7cc] ;  /* 0x0007cc00014f7983 */ /* 0x000f220000300800 */
[----:B------:R-:W-:-:S03]  /*1b360*/  IADD3 R69, P3, PT, R4, R10, RZ ;  /* 0x0000000a04457210 */ /* 0x000fc60007f7e0ff */
[----:B------:R-:W4:Y:S04]  /*1b370*/  LDL.LU R80, [R1+0x7c8] ;  /* 0x0007c80001507983 */ /* 0x000f280000300800 */
[----:B------:R-:W4:Y:S01]  /*1b380*/  LDL.LU R81, [R1+0x7c4] ;  /* 0x0007c40001517983 */ /* 0x000f220000300800 */
[----:B------:R-:W-:-:S03]  /*1b390*/  LEA.HI.X.SX32 R74, R4, R7, 0x1, P3 ;  /* 0x00000007044a7211 */ /* 0x000fc600018f0eff */
[----:B------:R-:W4:Y:S04]  /*1b3a0*/  LDL.LU R82, [R1+0x7b0] ;  /* 0x0007b00001527983 */ /* 0x000f280000300800 */
[----:B------:R-:W4:Y:S01]  /*1b3b0*/  LDL.LU R87, [R1+0x7ac] ;  /* 0x0007ac0001577983 */ /* 0x000f220000300800 */
[----:B------:R-:W-:-:S03]  /*1b3c0*/  VOTEU.ALL UP1, P1 ;  /* 0x0000000000ff7886 */ /* 0x000fc60000820000 */
[----:B------:R-:W4:Y:S01]  /*1b3d0*/  LDL.LU R89, [R1+0x7a8] ;  /* 0x0007a80001597983 */ /* 0x000f220000300800 */
[----:B0-----:R-:W-:Y:S01]  /*1b3e0*/  LOP3.LUT R85, R85, 0x7f, RZ, 0xc0, !PT ;  /* 0x0000007f55557812 */ /* 0x001fe200078ec0ff */
[----:B------:R0:W0:Y:S02]  /*1b3f0*/  @!UP1 SYNCS.EXCH.64 URZ, [UR9+0x14008], UR4 ;  /* 0x0140080409ff95b2 */ /* 0x0000240008000100 */
[----:B------:R-:W4:Y:S04]  /*1b400*/  LDL.LU R83, [R1+0x7a4] ;  /* 0x0007a40001537983 */ /* 0x000f280000300800 */
[----:B------:R-:W4:Y:S04]  /*1b410*/  LDL.LU R86, [R1+0x790] ;  /* 0x0007900001567983 */ /* 0x000f280000300800 */
[----:B------:R-:W-:Y:S01]  /*1b420*/  STL [R1+0x5c8], R68 ;  /* 0x0005c84401007387 */ /* 0x000fe20000100800 */
[----:B--2---:R-:W-:Y:S01]  /*1b430*/  SEL R5, R92, R16, !P5 ;  /* 0x000000105c057207 */ /* 0x004fe20006800000 */
[----:B------:R-:W-:Y:S01]  /*1b440*/  VIADD R4, R12, 0x1be ;  /* 0x000001be0c047836 */ /* 0x000fe20000000000 */
[----:B------:R-:W-:Y:S01]  /*1b450*/  LOP3.LUT R78, R14, 0x1c4, RZ, 0xfc, !PT ;  /* 0x000001c40e4e7812 */ /* 0x000fe200078efcff */
[----:B0-----:R-:W0:Y:S02]  /*1b460*/  LDCU UR4, c[0x0][0x3b0] ;  /* 0x00007600ff0477ac */ /* 0x001e240008000800 */
[----:B------:R-:W-:Y:S01]  /*1b470*/  IMAD R5, R5, UR12, RZ ;  /* 0x0000000c05057c24 */ /* 0x000fe2000f8e02ff */
[----:B------:R-:W-:Y:S01]  /*1b480*/  STL [R1+0x5d0], R66 ;  /* 0x0005d04201007387 */ /* 0x000fe20000100800 */
[----:B------:R-:W-:Y:S01]  /*1b490*/  LOP3.LUT R6, R85, 0x30, RZ, 0x3c, !PT ;  /* 0x0000003055067812 */ /* 0x000fe200078e3cff */
[----:B------:R-:W2:Y:S02]  /*1b4a0*/  LDCU UR5, c[0x0][0x3b0] ;  /* 0x00007600ff0577ac */ /* 0x000ea40008000800 */
[C---:B------:R-:W-:Y:S01]  /*1b4b0*/  IADD3 R16, P3, PT, R5.reuse, R10, RZ ;  /* 0x0000000a05107210 */ /* 0x040fe20007f7e0ff */
[----:B------:R-:W-:Y:S03]  /*1b4c0*/  STL [R1+0x5cc], R15 ;  /* 0x0005cc0f01007387 */ /* 0x000fe60000100800 */
[----:B------:R-:W-:Y:S01]  /*1b4d0*/  LEA.HI.X.SX32 R93, R5, R7, 0x1, P3 ;  /* 0x00000007055d7211 */ /* 0x000fe200018f0eff */
[----:B------:R-:W-:Y:S04]  /*1b4e0*/  STL [R1+0x5e8], R69 ;  /* 0x0005e84501007387 */ /* 0x000fe80000100800 */
[----:B------:R-:W-:Y:S04]  /*1b4f0*/  STL [R1+0x5e4], R74 ;  /* 0x0005e44a01007387 */ /* 0x000fe80000100800 */
[----:B------:R-:W-:Y:S04]  /*1b500*/  STL [R1+0x5f0], R16 ;  /* 0x0005f01001007387 */ /* 0x000fe80000100800 */
[----:B------:R-:W-:Y:S04]  /*1b510*/  STL [R1+0x5ec], R93 ;  /* 0x0005ec5d01007387 */ /* 0x000fe80000100800 */
[----:B---3--:R-:W-:Y:S04]  /*1b520*/  STS.U8 [R85+UR9+0x10000], R75 ;  /* 0x0100004b55007988 */ /* 0x008fe80008000009 */
[----:B----4-:R3:W-:Y:S04]  /*1b530*/  STS.U8 [R85+UR9+0x10400], R3 ;  /* 0x0104000355007988 */ /* 0x0107e80008000009 */
[----:B---3--:R-:W3:Y:S01]  /*1b540*/  LDL.LU R3, [R1+0x78c] ;  /* 0x00078c0001037983 */ /* 0x008ee20000300800 */
[----:B------:R-:W-:-:S02]  /*1b550*/  IABS R17, R4 ;  /* 0x0000000400117213 */ /* 0x000fc40000000000 */
[----:B------:R-:W-:Y:S01]  /*1b560*/  ISETP.GE.AND P3, PT, R4, RZ, PT ;  /* 0x000000ff0400720c */ /* 0x000fe20003f66270 */
[----:B------:R4:W-:Y:S02]  /*1b570*/  STS.U8 [R85+UR9+0x10800], R90 ;  /* 0x0108005a55007988 */ /* 0x0009e40008000009 */
[----:B------:R-:W-:-:S04]  /*1b580*/  IMAD.HI.U32 R4, R13, R17, RZ ;  /* 0x000000110d047227 */ /* 0x000fc800078e00ff */
[----:B------:R-:W-:Y:S01]  /*1b590*/  IMAD.MOV R4, RZ, RZ, -R4 ;  /* 0x000000ffff047224 */ /* 0x000fe200078e0a04 */
[----:B----4-:R-:W4:Y:S03]  /*1b5a0*/  LDL.LU R90, [R1+0x788] ;  /* 0x00078800015a7983 */ /* 0x010f260000300800 */
[----:B------:R-:W-:Y:S01]  /*1b5b0*/  IMAD R17, R11, R4, R17 ;  /* 0x000000040b117224 */ /* 0x000fe200078e0211 */
[----:B------:R-:W-:Y:S01]  /*1b5c0*/  LOP3.LUT R4, R85, 0x10, RZ, 0x3c, !PT ;  /* 0x0000001055047812 */ /* 0x000fe200078e3cff */
[----:B------:R-:W-:Y:S04]  /*1b5d0*/  STS.U8 [R85+UR9+0x10c00], R76 ;  /* 0x010c004c55007988 */ /* 0x000fe80008000009 */
[----:B------:R-:W-:Y:S04]  /*1b5e0*/  STS.U8 [R85+UR9+0x11000], R77 ;  /* 0x0110004d55007988 */ /* 0x000fe80008000009 */
[----:B------:R-:W-:Y:S04]  /*1b5f0*/  STS.U8 [R85+UR9+0x11400], R79 ;  /* 0x0114004f55007988 */ /* 0x000fe80008000009 */
[----:B------:R-:W2:Y:S04]  /*1b600*/  LDL.LU R51, [R1+0x784] ;  /* 0x0007840001337983 */ /* 0x000ea80000300800 */
[----:B------:R-:W-:Y:S04]  /*1b610*/  STS.U8 [R85+UR9+0x11800], R80 ;  /* 0x0118005055007988 */ /* 0x000fe80008000009 */
[----:B------:R-:W2:Y:S04]  /*1b620*/  LDL.LU R52, [R1+0x770] ;  /* 0x0007700001347983 */ /* 0x000ea80000300800 */
[----:B------:R-:W-:Y:S04]  /*1b630*/  STS.U8 [R85+UR9+0x11c00], R81 ;  /* 0x011c005155007988 */ /* 0x000fe80008000009 */
[----:B------:R-:W2:Y:S04]  /*1b640*/  LDL.LU R53, [R1+0x76c] ;  /* 0x00076c0001357983 */ /* 0x000ea80000300800 */
[----:B------:R0:W-:Y:S04]  /*1b650*/  STS.U8 [R4+UR9+0x10480], R87 ;  /* 0x0104805704007988 */ /* 0x0001e80008000009 */
[----:B------:R-:W2:Y:S04]  /*1b660*/  LDL.LU R62, [R1+0x768] ;  /* 0x00076800013e7983 */ /* 0x000ea80000300800 */
[----:B0-----:R-:W2:Y:S04]  /*1b670*/  LDL.LU R87, [R1+0x764] ;  /* 0x0007640001577983 */ /* 0x001ea80000300800 */
[----:B------:R-:W2:Y:S04]  /*1b680*/  LDL.LU R63, [R1+0x750] ;  /* 0x00075000013f7983 */ /* 0x000ea80000300800 */
[----:B------:R-:W2:Y:S04]  /*1b690*/  LDL.LU R64, [R1+0x74c] ;  /* 0x00074c0001407983 */ /* 0x000ea80000300800 */
[----:B------:R0:W-:Y:S04]  /*1b6a0*/  STS.U8 [R4+UR9+0x10880], R89 ;  /* 0x0108805904007988 */ /* 0x0001e80008000009 */
[----:B------:R-:W2:Y:S04]  /*1b6b0*/  LDL.LU R65, [R1+0x748] ;  /* 0x0007480001417983 */ /* 0x000ea80000300800 */
[----:B0-----:R-:W2:Y:S04]  /*1b6c0*/  LDL.LU R89, [R1+0x744] ;  /* 0x0007440001597983 */ /* 0x001ea80000300800 */
[----:B------:R-:W2:Y:S04]  /*1b6d0*/  LDL.LU R67, [R1+0x730] ;  /* 0x0007300001437983 */ /* 0x000ea80000300800 */
[----:B------:R-:W2:Y:S04]  /*1b6e0*/  LDL.LU R70, [R1+0x72c] ;  /* 0x00072c0001467983 */ /* 0x000ea80000300800 */
[----:B------:R-:W2:Y:S04]  /*1b6f0*/  LDL.LU R71, [R1+0x728] ;  /* 0x0007280001477983 */ /* 0x000ea80000300800 */
[----:B------:R-:W2:Y:S04]  /*1b700*/  LDL.LU R72, [R1+0x724] ;  /* 0x0007240001487983 */ /* 0x000ea80000300800 */
[----:B------:R-:W2:Y:S04]  /*1b710*/  LDL.LU R73, [R1+0x710] ;  /* 0x0007100001497983 */ /* 0x000ea80000300800 */
[----:B------:R-:W2:Y:S04]  /*1b720*/  LDL.LU R75, [R1+0x70c] ;  /* 0x00070c00014b7983 */ /* 0x000ea80000300800 */
[----:B------:R-:W2:Y:S04]  /*1b730*/  LDL.LU R76, [R1+0x708] ;  /* 0x00070800014c7983 */ /* 0x000ea80000300800 */
[----:B------:R-:W2:Y:S04]  /*1b740*/  LDL.LU R77, [R1+0x704] ;  /* 0x00070400014d7983 */ /* 0x000ea80000300800 */
[----:B---3--:R0:W-:Y:S04]  /*1b750*/  STS.U8 [R4+UR9+0x11480], R3 ;  /* 0x0114800304007988 */ /* 0x0081e80008000009 */
[----:B0-----:R-:W3:Y:S04]  /*1b760*/  LDL.LU R3, [R1+0x6f0] ;  /* 0x0006f00001037983 */ /* 0x001ee80000300800 */
[----:B------:R-:W3:Y:S04]  /*1b770*/  LDL.LU R79, [R1+0x6ec] ;  /* 0x0006ec00014f7983 */ /* 0x000ee80000300800 */
[----:B------:R-:W3:Y:S04]  /*1b780*/  LDL.LU R80, [R1+0x6e8] ;  /* 0x0006e80001507983 */ /* 0x000ee80000300800 */
[----:B------:R0:W-:Y:S04]  /*1b790*/  STS.U8 [R4+UR9+0x10080], R82 ;  /* 0x0100805204007988 */ /* 0x0001e80008000009 */
[----:B------:R-:W3:Y:S04]  /*1b7a0*/  LDL.LU R81, [R1+0x6e4] ;  /* 0x0006e40001517983 */ /* 0x000ee80000300800 */
[----:B------:R1:W-:Y:S04]  /*1b7b0*/  STS.U8 [R4+UR9+0x10c80], R83 ;  /* 0x010c805304007988 */ /* 0x0003e80008000009 */
[----:B0-----:R-:W3:Y:S04]  /*1b7c0*/  LDL.LU R82, [R1+0x6d0] ;  /* 0x0006d00001527983 */ /* 0x001ee80000300800 */
[----:B------:R0:W-:Y:S04]  /*1b7d0*/  STS.U8 [R4+UR9+0x11080], R86 ;  /* 0x0110805604007988 */ /* 0x0001e80008000009 */
[----:B-1----:R-:W3:Y:S04]  /*1b7e0*/  LDL.LU R83, [R1+0x6cc] ;  /* 0x0006cc0001537983 */ /* 0x002ee80000300800 */
[----:B----4-:R1:W-:Y:S04]  /*1b7f0*/  STS.U8 [R4+UR9+0x11880], R90 ;  /* 0x0118805a04007988 */ /* 0x0103e80008000009 */
[----:B0-----:R-:W4:Y:S01]  /*1b800*/  LDL.LU R86, [R1+0x6c8] ;  /* 0x0006c80001567983 */ /* 0x001f220000300800 */
[----:B------:R-:W-:-:S03]  /*1b810*/  IABS R18, R78 ;  /* 0x0000004e00127213 */ /* 0x000fc60000000000 */
[----:B-1----:R-:W4:Y:S02]  /*1b820*/  LDL.LU R90, [R1+0x6c4] ;  /* 0x0006c400015a7983 */ /* 0x002f240000300800 */
[----:B------:R-:W-:-:S04]  /*1b830*/  IMAD.HI.U32 R5, R13, R18, RZ ;  /* 0x000000120d057227 */ /* 0x000fc800078e00ff */
[----:B------:R-:W-:Y:S01]  /*1b840*/  IMAD.MOV R5, RZ, RZ, -R5 ;  /* 0x000000ffff057224 */ /* 0x000fe200078e0a05 */
[----:B--2---:R0:W-:Y:S03]  /*1b850*/  STS.U8 [R4+UR9+0x11c80], R51 ;  /* 0x011c803304007988 */ /* 0x0041e60008000009 */
[----:B------:R-:W-:Y:S01]  /*1b860*/  IMAD R18, R11, R5, R18 ;  /* 0x000000050b127224 */ /* 0x000fe200078e0212 */
[C---:B------:R-:W-:Y:S02]  /*1b870*/  LOP3.LUT R5, R85.reuse, 0x20, RZ, 0x3c, !PT ;  /* 0x0000002055057812 */ /* 0x040fe400078e3cff */
[----:B0-----:R-:W-:-:S03]  /*1b880*/  LOP3.LUT R4, R85, 0x40, RZ, 0x3c, !PT ;  /* 0x0000004055047812 */ /* 0x001fc600078e3cff */
[----:B------:R-:W-:Y:S04]  /*1b890*/  STS.U8 [R5+UR9+0x10100], R52 ;  /* 0x0101003405007988 */ /* 0x000fe80008000009 */
[----:B------:R-:W-:Y:S04]  /*1b8a0*/  STS.U8 [R5+UR9+0x10500], R53 ;  /* 0x0105003505007988 */ /* 0x000fe80008000009 */
[----:B------:R-:W-:Y:S04]  /*1b8b0*/  STS.U8 [R5+UR9+0x10900], R62 ;  /* 0x0109003e05007988 */ /* 0x000fe80008000009 */
[----:B------:R0:W-:Y:S04]  /*1b8c0*/  STS.U8 [R5+UR9+0x10d00], R87 ;  /* 0x010d005705007988 */ /* 0x0001e80008000009 */
[----:B------:R-:W-:Y:S04]  /*1b8d0*/  STS.U8 [R5+UR9+0x11100], R63 ;  /* 0x0111003f05007988 */ /* 0x000fe80008000009 */
[----:B------:R-:W-:Y:S04]  /*1b8e0*/  STS.U8 [R5+UR9+0x11500], R64 ;  /* 0x0115004005007988 */ /* 0x000fe80008000009 */
[----:B------:R-:W-:Y:S04]  /*1b8f0*/  STS.U8 [R5+UR9+0x11900], R65 ;  /* 0x0119004105007988 */ /* 0x000fe80008000009 */
[----:B------:R1:W-:Y:S04]  /*1b900*/  STS.U8 [R5+UR9+0x11d00], R89 ;  /* 0x011d005905007988 */ /* 0x0003e80008000009 */
[----:B0-----:R-:W2:Y:S04]  /*1b910*/  LDL.LU R87, [R1+0x6b0] ;  /* 0x0006b00001577983 */ /* 0x001ea80000300800 */
[----:B------:R-:W-:Y:S04]  /*1b920*/  STS.U8 [R6+UR9+0x10180], R67 ;  /* 0x0101804306007988 */ /* 0x000fe80008000009 */
[----:B------:R-:W-:Y:S04]  /*1b930*/  STS.U8 [R6+UR9+0x10580], R70 ;  /* 0x0105804606007988 */ /* 0x000fe80008000009 */
[----:B------:R-:W-:Y:S04]  /*1b940*/  STS.U8 [R6+UR9+0x10980], R71 ;  /* 0x0109804706007988 */ /* 0x000fe80008000009 */
[----:B------:R-:W-:Y:S04]  /*1b950*/  STS.U8 [R6+UR9+0x10d80], R72 ;  /* 0x010d804806007988 */ /* 0x000fe80008000009 */
[----:B------:R-:W-:Y:S04]  /*1b960*/  STS.U8 [R6+UR9+0x11180], R73 ;  /* 0x0111804906007988 */ /* 0x000fe80008000009 */
[----:B------:R-:W-:Y:S04]  /*1b970*/  STS.U8 [R6+UR9+0x11580], R75 ;  /* 0x0115804b06007988 */ /* 0x000fe80008000009 */
[----:B------:R-:W-:Y:S04]  /*1b980*/  STS.U8 [R6+UR9+0x11980], R76 ;  /* 0x0119804c06007988 */ /* 0x000fe80008000009 */
[----:B------:R-:W-:Y:S04]  /*1b990*/  STS.U8 [R6+UR9+0x11d80], R77 ;  /* 0x011d804d06007988 */ /* 0x000fe80008000009 */
[----:B-1----:R-:W2:Y:S04]  /*1b9a0*/  LDL.LU R89, [R1+0x6ac] ;  /* 0x0006ac0001597983 */ /* 0x002ea80000300800 */
[----:B---3--:R0:W-:Y:S04]  /*1b9b0*/  STS.U8 [R4+UR9+0x10200], R3 ;  /* 0x0102000304007988 */ /* 0x0081e80008000009 */
[----:B0-----:R-:W3:Y:S04]  /*1b9c0*/  LDL.LU R3, [R1+0x6a8] ;  /* 0x0006a80001037983 */ /* 0x001ee80000300800 */
[----:B------:R-:W-:Y:S04]  /*1b9d0*/  STS.U8 [R4+UR9+0x10600], R79 ;  /* 0x0106004f04007988 */ /* 0x000fe80008000009 */
[----:B------:R-:W-:Y:S04]  /*1b9e0*/  STS.U8 [R4+UR9+0x10a00], R80 ;  /* 0x010a005004007988 */ /* 0x000fe80008000009 */
[----:B------:R-:W-:Y:S04]  /*1b9f0*/  STS.U8 [R4+UR9+0x10e00], R81 ;  /* 0x010e005104007988 */ /* 0x000fe80008000009 */
[----:B------:R-:W-:Y:S04]  /*1ba00*/  STS.U8 [R4+UR9+0x11200], R82 ;  /* 0x0112005204007988 */ /* 0x000fe80008000009 */
[----:B------:R-:W-:Y:S04]  /*1ba10*/  STS.U8 [R4+UR9+0x11600], R83 ;  /* 0x0116005304007988 */ /* 0x000fe80008000009 */
[----:B----4-:R-:W-:Y:S04]  /*1ba20*/  STS.U8 [R4+UR9+0x11a00], R86 ;  /* 0x011a005604007988 */ /* 0x010fe80008000009 */
[----:B------:R0:W-:Y:S04]  /*1ba30*/  STS.U8 [R4+UR9+0x11e00], R90 ;  /* 0x011e005a04007988 */ /* 0x0001e80008000009 */
[----:B0-----:R-:W4:Y:S04]  /*1ba40*/  LDL.LU R90, [R1+0x6a4] ;  /* 0x0006a400015a7983 */ /* 0x001f280000300800 */
[----:B------:R-:W4:Y:S04]  /*1ba50*/  LDL.LU R49, [R1+0x690] ;  /* 0x0006900001317983 */ /* 0x000f280000300800 */
        /* <DEDUP_REMOVED lines=13> */
[----:B------:R-:W4:Y:S01]  /*1bb30*/  LDL.LU R75, [R1+0x628] ;  /* 0x00062800014b7983 */ /* 0x000f220000300800 */
[----:B------:R-:W-:-:S03]  /*1bb40*/  LOP3.LUT R4, R85, 0x50, RZ, 0x3c, !PT ;  /* 0x0000005055047812 */ /* 0x000fc600078e3cff */
[----:B------:R-:W4:Y:S04]  /*1bb50*/  LDL.LU R76, [R1+0x624] ;  /* 0x00062400014c7983 */ /* 0x000f280000300800 */
[----:B------:R-:W4:Y:S04]  /*1bb60*/  LDL.LU R77, [R1+0x610] ;  /* 0x00061000014d7983 */ /* 0x000f280000300800 */
[----:B------:R-:W4:Y:S04]  /*1bb70*/  LDL.LU R79, [R1+0x60c] ;  /* 0x00060c00014f7983 */ /* 0x000f280000300800 */
[----:B------:R-:W4:Y:S04]  /*1bb80*/  LDL.LU R80, [R1+0x608] ;  /* 0x0006080001507983 */ /* 0x000f280000300800 */
[----:B------:R-:W4:Y:S04]  /*1bb90*/  LDL.LU R81, [R1+0x604] ;  /* 0x0006040001517983 */ /* 0x000f280000300800 */
[----:B------:R-:W4:Y:S04]  /*1bba0*/  LDL.LU R82, [R1+0x258] ;  /* 0x0002580001527983 */ /* 0x000f280000300800 */
[----:B------:R-:W4:Y:S04]  /*1bbb0*/  LDL.LU R83, [R1+0x254] ;  /* 0x0002540001537983 */ /* 0x000f280000300800 */
[----:B--2---:R0:W-:Y:S04]  /*1bbc0*/  STS.U8 [R4+UR9+0x10280], R87 ;  /* 0x0102805704007988 */ /* 0x0041e80008000009 */
[----:B------:R-:W2:Y:S04]  /*1bbd0*/  LDL.LU R86, [R1+0x250] ;  /* 0x0002500001567983 */ /* 0x000ea80000300800 */
[----:B------:R1:W-:Y:S04]  /*1bbe0*/  STS.U8 [R4+UR9+0x10680], R89 ;  /* 0x0106805904007988 */ /* 0x0003e80008000009 */
[----:B0-----:R-:W2:Y:S04]  /*1bbf0*/  LDL.LU R87, [R1+0x24c] ;  /* 0x00024c0001577983 */ /* 0x001ea80000300800 */
[----:B-1----:R-:W2:Y:S04]  /*1bc00*/  LDL.LU R89, [R1+0x248] ;  /* 0x0002480001597983 */ /* 0x002ea80000300800 */
[----:B---3--:R0:W-:Y:S04]  /*1bc10*/  STS.U8 [R4+UR9+0x10a80], R3 ;  /* 0x010a800304007988 */ /* 0x0081e80008000009 */
[----:B0-----:R-:W3:Y:S01]  /*1bc20*/  LDL.LU R3, [R1+0x244] ;  /* 0x0002440001037983 */ /* 0x001ee20000300800 */
[----:B------:R-:W-:-:S03]  /*1bc30*/  LOP3.LUT R5, R85, 0x60, RZ, 0x3c, !PT ;  /* 0x0000006055057812 */ /* 0x000fc600078e3cff */
[----:B----4-:R-:W-:Y:S04]  /*1bc40*/  STS.U8 [R4+UR9+0x10e80], R90 ;  /* 0x010e805a04007988 */ /* 0x010fe80008000009 */
[----:B------:R-:W-:Y:S04]  /*1bc50*/  STS.U8 [R4+UR9+0x11280], R49 ;  /* 0x0112803104007988 */ /* 0x000fe80008000009 */
[----:B------:R-:W-:Y:S04]  /*1bc60*/  STS.U8 [R4+UR9+0x11680], R50 ;  /* 0x0116803204007988 */ /* 0x000fe80008000009 */
[----:B------:R-:W-:Y:S04]  /*1bc70*/  STS.U8 [R4+UR9+0x11a80], R51 ;  /* 0x011a803304007988 */ /* 0x000fe80008000009 */
[----:B------:R0:W-:Y:S04]  /*1bc80*/  STS.U8 [R4+UR9+0x11e80], R52 ;  /* 0x011e803404007988 */ /* 0x0001e80008000009 */
[----:B------:R-:W-:Y:S04]  /*1bc90*/  STS.U8 [R5+UR9+0x10300], R53 ;  /* 0x0103003505007988 */ /* 0x000fe80008000009 */
[----:B------:R-:W-:Y:S01]  /*1bca0*/  STS.U8 [R5+UR9+0x10700], R62 ;  /* 0x0107003e05007988 */ /* 0x000fe20008000009 */
[----:B0-----:R-:W-:-:S03]  /*1bcb0*/  LOP3.LUT R4, R85, 0x70, RZ, 0x3c, !PT ;  /* 0x0000007055047812 */ /* 0x001fc600078e3cff */
        /* <DEDUP_REMOVED lines=14> */
[----:B------:R-:W-:Y:S04]  /*1bda0*/  STS.U8 [R85+UR9], R81 ;  /* 0x0000005155007988 */ /* 0x000fe80008000009 */
[----:B------:R-:W-:Y:S04]  /*1bdb0*/  STS.U8 [R85+UR9+0x200], R82 ;  /* 0x0002005255007988 */ /* 0x000fe80008000009 */
[----:B------:R-:W-:Y:S04]  /*1bdc0*/  STS.U8 [R85+UR9+0x400], R83 ;  /* 0x0004005355007988 */ /* 0x000fe80008000009 */
[----:B--2---:R-:W-:Y:S04]  /*1bdd0*/  STS.U8 [R85+UR9+0x600], R86 ;  /* 0x0006005655007988 */ /* 0x004fe80008000009 */
[----:B------:R-:W2:Y:S04]  /*1bde0*/  LDL.LU R90, [R1+0x240] ;  /* 0x00024000015a7983 */ /* 0x000ea80000300800 */
[----:B------:R-:W-:Y:S04]  /*1bdf0*/  STS.U8 [R85+UR9+0x800], R87 ;  /* 0x0008005755007988 */ /* 0x000fe80008000009 */
[----:B------:R-:W-:Y:S04]  /*1be00*/  STS.U8 [R85+UR9+0xa00], R89 ;  /* 0x000a005955007988 */ /* 0x000fe80008000009 */
[----:B---3--:R0:W-:Y:S04]  /*1be10*/  STS.U8 [R85+UR9+0xc00], R3 ;  /* 0x000c000355007988 */ /* 0x0081e80008000009 */
[----:B0-----:R-:W3:Y:S04]  /*1be20*/  LDL.LU R3, [R1+0x23c] ;  /* 0x00023c0001037983 */ /* 0x001ee80000300800 */
        /* <DEDUP_REMOVED lines=29> */
[----:B0-----:R-:W2:Y:S04]  /*1c000*/  LDL.LU R90, [R1+0x8c] ;  /* 0x00008c00015a7983 */ /* 0x001ea80000300800 */
[----:B---3--:R0:W-:Y:S04]  /*1c010*/  STS.U8 [R85+UR9+0x1000], R3 ;  /* 0x0010000355007988 */ /* 0x0081e80008000009 */
[----:B0-----:R-:W3:Y:S04]  /*1c020*/  LDL.LU R3, [R1+0x88] ;  /* 0x0000880001037983 */ /* 0x001ee80000300800 */
[----:B----4-:R0:W-:Y:S04]  /*1c030*/  STS.U8 [R85+UR9+0x1200], R5 ;  /* 0x0012000555007988 */ /* 0x0101e80008000009 */
[----:B------:R-:W-:Y:S04]  /*1c040*/  STS.U8 [R85+UR9+0x1400], R4 ;  /* 0x0014000455007988 */ /* 0x000fe80008000009 */
[----:B------:R1:W-:Y:S04]  /*1c050*/  STS.U8 [R85+UR9+0x1600], R48 ;  /* 0x0016003055007988 */ /* 0x0003e80008000009 */
[----:B0-----:R-:W4:Y:S04]  /*1c060*/  LDL.LU R5, [R1+0x84] ;  /* 0x0000840001057983 */ /* 0x001f280000300800 */
[----:B------:R0:W-:Y:S04]  /*1c070*/  STS.U8 [R85+UR9+0x1800], R49 ;  /* 0x0018003155007988 */ /* 0x0001e80008000009 */
[----:B-1----:R-:W4:Y:S04]  /*1c080*/  LDL.LU R48, [R1+0x80] ;  /* 0x0000800001307983 */ /* 0x002f280000300800 */
        /* <DEDUP_REMOVED lines=42> */
[----:B-1----:R-:W4:Y:S04]  /*1c330*/  LDL.LU R83, [R1+0x28] ;  /* 0x0000280001537983 */ /* 0x002f280000300800 */
[----:B------:R-:W4:Y:S04]  /*1c340*/  LDL.LU R4, [R1+0x24] ;  /* 0x0000240001047983 */ /* 0x000f280000300800 */
[----:B------:R0:W-:Y:S04]  /*1c350*/  STS.U8 [R85+UR9+0x4400], R86 ;  /* 0x0044005655007988 */ /* 0x0001e80008000009 */
[----:B------:R1:W-:Y:S04]  /*1c360*/  STS.U8 [R85+UR9+0x4600], R87 ;  /* 0x0046005755007988 */ /* 0x0003e80008000009 */
[----:B------:R2:W-:Y:S04]  /*1c370*/  STS.U8 [R85+UR9+0x4800], R89 ;  /* 0x0048005955007988 */ /* 0x0005e80008000009 */
[----:B0-----:R-:W4:Y:S04]  /*1c380*/  LDL.LU R86, [R1+0x20] ;  /* 0x0000200001567983 */ /* 0x001f280000300800 */
[----:B-1----:R-:W4:Y:S04]  /*1c390*/  LDL.LU R87, [R1+0x1c] ;  /* 0x00001c0001577983 */ /* 0x002f280000300800 */
[----:B--2---:R0:W-:Y:S04]  /*1c3a0*/  STS.U8 [R85+UR9+0x4a00], R90 ;  /* 0x004a005a55007988 */ /* 0x0041e80008000009 */
[----:B------:R-:W2:Y:S04]  /*1c3b0*/  LDL.LU R89, [R1+0x14] ;  /* 0x0000140001597983 */ /* 0x000ea80000300800 */
[----:B0-----:R-:W2:Y:S04]  /*1c3c0*/  LDL.LU R90, [R1+0x10] ;  /* 0x00001000015a7983 */ /* 0x001ea80000300800 */
[----:B---3--:R0:W-:Y:S04]  /*1c3d0*/  STS.U8 [R85+UR9+0x4c00], R3 ;  /* 0x004c000355007988 */ /* 0x0081e80008000009 */
[----:B0-----:R-:W3:Y:S04]  /*1c3e0*/  LDL.LU R3, [R1+0xc] ;  /* 0x00000c0001037983 */ /* 0x001ee80000300800 */
[----:B----4-:R0:W-:Y:S04]  /*1c3f0*/  STS.U8 [R85+UR9+0x4e00], R5 ;  /* 0x004e000555007988 */ /* 0x0101e80008000009 */
[----:B------:R1:W-:Y:S04]  /*1c400*/  STS.U8 [R85+UR9+0x5000], R48 ;  /* 0x0050003055007988 */ /* 0x0003e80008000009 */
[----:B0-----:R-:W4:Y:S04]  /*1c410*/  LDL.LU R5, [R1] ;  /* 0x0000000001057983 */ /* 0x001f280000300800 */
        /* <DEDUP_REMOVED lines=43> */
[----:B------:R1:W-:Y:S04]  /*1c6d0*/  STS.U8 [R85+UR9+0x7e00], R4 ;  /* 0x007e000455007988 */ /* 0x0003e80008000009 */
[----:B0-----:R-:W4:Y:S04]  /*1c6e0*/  LDL.LU R82, [R1+0xddc] ;  /* 0x000ddc0001527983 */ /* 0x001f280000300800 */
[----:B-1----:R-:W4:Y:S01]  /*1c6f0*/  LDL.LU R83, [R1+0xdd8] ;  /* 0x000dd80001537983 */ /* 0x002f220000300800 */
[----:B------:R-:W0:Y:S03]  /*1c700*/  S2R R4, SR_TID.X ;  /* 0x0000000000047919 */ /* 0x000e260000002100 */
[----:B------:R-:W4:Y:S01]  /*1c710*/  LDL.LU R85, [R1+0xdd4] ;  /* 0x000dd40001557983 */ /* 0x000f220000300800 */
[----:B0-----:R-:W-:-:S04]  /*1c720*/  LOP3.LUT R4, R4, 0x7f, RZ, 0xc0, !PT ;  /* 0x0000007f04047812 */ /* 0x001fc800078ec0ff */
[----:B------:R-:W-:-:S05]  /*1c730*/  LOP3.LUT R4, R4, 0x10, RZ, 0x3c, !PT ;  /* 0x0000001004047812 */ /* 0x000fca00078e3cff */
[----:B------:R0:W-:Y:S04]  /*1c740*/  STS.U8 [R4+UR9+0x80], R86 ;  /* 0x0000805604007988 */ /* 0x0001e80008000009 */
[----:B------:R1:W-:Y:S04]  /*1c750*/  STS.U8 [R4+UR9+0x280], R87 ;  /* 0x0002805704007988 */ /* 0x0003e80008000009 */
[----:B--2---:R2:W-:Y:S04]  /*1c760*/  STS.U8 [R4+UR9+0x480], R89 ;  /* 0x0004805904007988 */ /* 0x0045e80008000009 */
[----:B0-----:R-:W4:Y:S04]  /*1c770*/  LDL.LU R86, [R1+0xdd0] ;  /* 0x000dd00001567983 */ /* 0x001f280000300800 */
[----:B-1----:R-:W4:Y:S04]  /*1c780*/  LDL.LU R87, [R1+0xdcc] ;  /* 0x000dcc0001577983 */ /* 0x002f280000300800 */
[----:B--2---:R-:W2:Y:S04]  /*1c790*/  LDL.LU R89, [R1+0xdc8] ;  /* 0x000dc80001597983 */ /* 0x004ea80000300800 */
[----:B------:R0:W-:Y:S04]  /*1c7a0*/  STS.U8 [R4+UR9+0x680], R90 ;  /* 0x0006805a04007988 */ /* 0x0001e80008000009 */
[----:B0-----:R-:W2:Y:S04]  /*1c7b0*/  LDL.LU R90, [R1+0xdc4] ;  /* 0x000dc400015a7983 */ /* 0x001ea80000300800 */
[----:B---3--:R0:W-:Y:S04]  /*1c7c0*/  STS.U8 [R4+UR9+0x880], R3 ;  /* 0x0008800304007988 */ /* 0x0081e80008000009 */
[----:B0-----:R-:W3:Y:S04]  /*1c7d0*/  LDL.LU R3, [R1+0xdc0] ;  /* 0x000dc00001037983 */ /* 0x001ee80000300800 */
[----:B------:R-:W-:Y:S04]  /*1c7e0*/  STS.U8 [R4+UR9+0x7a80], R21 ;  /* 0x007a801504007988 */ /* 0x000fe80008000009 */
[----:B------:R-:W-:Y:S04]  /*1c7f0*/  STS.U8 [R4+UR9+0x7c80], R20 ;  /* 0x007c801404007988 */ /* 0x000fe80008000009 */
[----:B---3--:R0:W-:Y:S04]  /*1c800*/  STS.U8 [R4+UR9+0xa80], R3 ;  /* 0x000a800304007988 */ /* 0x0081e80008000009 */
[----:B0-----:R-:W3:Y:S04]  /*1c810*/  LDL.LU R3, [R1+0xdbc] ;  /* 0x000dbc0001037983 */ /* 0x001ee80000300800 */
[----:B------:R-:W2:Y:S04]  /*1c820*/  LDL R21, [R1+0x1b0] ;  /* 0x0001b00001157983 */ /* 0x000ea80000100800 */
[----:B------:R-:W2:Y:S01]  /*1c830*/  LDL R20, [R1+0x1ac] ;  /* 0x0001ac0001147983 */ /* 0x000ea20000100800 */
[----:B------:R-:W-:-:S02]  /*1c840*/  PRMT R9, RZ, 0x7610, R9 ;  /* 0x00007610ff097816 */ /* 0x000fc40000000009 */
[----:B--2---:R-:W-:-:S04]  /*1c850*/  @P0 LOP3.LUT R21, R21, R20, RZ, 0x3c, !PT ;  /* 0x0000001415150212 */ /* 0x004fc800078e3cff */
[----:B------:R-:W-:-:S04]  /*1c860*/  @P0 LOP3.LUT R20, R21, R20, RZ, 0x3c, !PT ;  /* 0x0000001415140212 */ /* 0x000fc800078e3cff */
[----:B------:R-:W-:-:S05]  /*1c870*/  @P0 LOP3.LUT R21, R21, R20, RZ, 0x3c, !PT ;  /* 0x0000001415150212 */ /* 0x000fca00078e3cff */
[----:B------:R-:W2:Y:S04]  /*1c880*/  @P0 LDG.E.U8 R9, desc[UR22][R20.64] ;  /* 0x0000001614090981 */ /* 0x000ea8000c1e1100 */
        /* <DEDUP_REMOVED lines=102> */
[----:B------:R-:W3:Y:S04]  /*1cef0*/  LDL R21, [R1+0x2f0] ;  /* 0x0002f00001157983 */ /* 0x000ee80000100800 */
[----:B------:R0:W-:Y:S02]  /*1cf00*/  STS.U8 [R4+UR9+0x7480], R24 ;  /* 0x0074801804007988 */ /* 0x0001e40008000009 */
[----:B0-----:R-:W-:-:S02]  /*1cf10*/  PRMT R24, RZ, 0x7610, R24 ;  /* 0x00007610ff187816 */ /* 0x001fc40000000018 */
[----:B---3--:R-:W-:-:S04]  /*1cf20*/  @P0 LOP3.LUT R21, R21, R20, RZ, 0x3c, !PT ;  /* 0x0000001415150212 */ /* 0x008fc800078e3cff */
[----:B------:R-:W-:-:S04]  /*1cf30*/  @P0 LOP3.LUT R20, R21, R20, RZ, 0x3c, !PT ;  /* 0x0000001415140212 */ /* 0x000fc800078e3cff */
[----:B------:R-:W-:-:S05]  /*1cf40*/  @P0 LOP3.LUT R21, R21, R20, RZ, 0x3c, !PT ;  /* 0x0000001415150212 */ /* 0x000fca00078e3cff */
[----:B------:R0:W3:Y:S04]  /*1cf50*/  @P0 LDG.E.U8 R24, desc[UR22][R20.64] ;  /* 0x0000001614180981 */ /* 0x0000e8000c1e1100 */
[----:B------:R-:W0:Y:S04]  /*1cf60*/  LDL R20, [R1+0x304] ;  /* 0x0003040001147983 */ /* 0x000e280000100800 */
[----:B------:R-:W0:Y:S01]  /*1cf70*/  LDL R21, [R1+0x308] ;  /* 0x0003080001157983 */ /* 0x000e220000100800 */
[----:B------:R-:W-:Y:S02]  /*1cf80*/  PRMT R9, RZ, 0x7610, R9 ;  /* 0x00007610ff097816 */ /* 0x000fe40000000009 */
[----:B0-----:R-:W-:-:S04]  /*1cf90*/  @P0 LOP3.LUT R21, R21, R20, RZ, 0x3c, !PT ;  /* 0x0000001415150212 */ /* 0x001fc800078e3cff */
[----:B------:R-:W-:-:S04]  /*1cfa0*/  @P0 LOP3.LUT R20, R21, R20, RZ, 0x3c, !PT ;  /* 0x0000001415140212 */ /* 0x000fc800078e3cff */
[----:B------:R-:W-:-:S05]  /*1cfb0*/  @P0 LOP3.LUT R21, R21, R20, RZ, 0x3c, !PT ;  /* 0x0000001415150212 */ /* 0x000fca00078e3cff */
[----:B------:R-:W2:Y:S04]  /*1cfc0*/  @P0 LDG.E.U8 R9, desc[UR22][R20.64] ;  /* 0x0000001614090981 */ /* 0x000ea8000c1e1100 */
[----:B---3--:R0:W-:Y:S04]  /*1cfd0*/  STL [R1+0x8c], R24 ;  /* 0x00008c1801007387 */ /* 0x0081e80000100800 */
[----:B0-----:R-:W3:Y:S04]  /*1cfe0*/  LDL R24, [R1+0x390] ;  /* 0x0003900001187983 */ /* 0x001ee80000100800 */
[----:B--2---:R0:W-:Y:S04]  /*1cff0*/  STL [R1+0x88], R9 ;  /* 0x0000880901007387 */ /* 0x0041e80000100800 */
[----:B0-----:R-:W2:Y:S04]  /*1d000*/  LDL.LU R9, [R1+0xd88] ;  /* 0x000d880001097983 */ /* 0x001ea80000300800 */
        /* <DEDUP_REMOVED lines=10> */
[----:B------:R-:W2:Y:S04]  /*1d0b0*/  LDL R21, [R1+0x328] ;  /* 0x0003280001157983 */ /* 0x000ea80000100800 */
[----:B------:R0:W-:Y:S02]  /*1d0c0*/  STS.U8 [R4+UR9+0x7280], R25 ;  /* 0x0072801904007988 */ /* 0x0001e40008000009 */
[----:B0-----:R-:W-:-:S02]  /*1d0d0*/  PRMT R25, RZ, 0x7610, R25 ;  /* 0x00007610ff197816 */ /* 0x001fc40000000019 */
[----:B--2---:R-:W-:-:S04]  /*1d0e0*/  @P0 LOP3.LUT R21, R21, R20, RZ, 0x3c, !PT ;  /* 0x0000001415150212 */ /* 0x004fc800078e3cff */
[----:B------:R-:W-:-:S04]  /*1d0f0*/  @P0 LOP3.LUT R20, R21, R20, RZ, 0x3c, !PT ;  /* 0x0000001415140212 */ /* 0x000fc800078e3cff */
[----:B------:R-:W-:-:S05]  /*1d100*/  @P0 LOP3.LUT R21, R21, R20, RZ, 0x3c, !PT ;  /* 0x0000001415150212 */ /* 0x000fca00078e3cff */
[----:B------:R0:W2:Y:S04]  /*1d110*/  @P0 LDG.E.U8 R25, desc[UR22][R20.64] ;  /* 0x0000001614190981 */ /* 0x0000a8000c1e1100 */
[----:B------:R-:W0:Y:S04]  /*1d120*/  LDL R20, [R1+0x32c] ;  /* 0x00032c0001147983 */ /* 0x000e280000100800 */
[----:B------:R-:W0:Y:S01]  /*1d130*/  LDL R21, [R1+0x330] ;  /* 0x0003300001157983 */ /* 0x000e220000100800 */
[----:B------:R-:W-:Y:S02]  /*1d140*/  PRMT R3, RZ, 0x7610, R3 ;  /* 0x00007610ff037816 */ /* 0x000fe40000000003 */
[----:B0-----:R-:W-:-:S04]  /*1d150*/  @P0 LOP3.LUT R21, R21, R20, RZ, 0x3c, !PT ;  /* 0x0000001415150212 */ /* 0x001fc800078e3cff */
[----:B------:R-:W-:-:S04]  /*1d160*/  @P0 LOP3.LUT R20, R21, R20, RZ, 0x3c, !PT ;  /* 0x0000001415140212 */ /* 0x000fc800078e3cff */
[----:B------:R-:W-:-:S05]  /*1d170*/  @P0 LOP3.LUT R21, R21, R20, RZ, 0x3c, !PT ;  /* 0x0000001415150212 */ /* 0x000fca00078e3cff */
[----:B------:R-:W3:Y:S04]  /*1d180*/  @P0 LDG.E.U8 R3, desc[UR22][R20.64] ;  /* 0x0000001614030981 */ /* 0x000ee8000c1e1100 */
[----:B--2---:R0:W-:Y:S04]  /*1d190*/  STL [R1+0x80], R25 ;  /* 0x0000801901007387 */ /* 0x0041e80000100800 */
[----:B0-----:R-:W2:Y:S04]  /*1d1a0*/  LDL R25, [R1+0x3c8] ;  /* 0x0003c80001197983 */ /* 0x001ea80000100800 */
[----:B---3--:R0:W-:Y:S04]  /*1d1b0*/  STL [R1+0x7c], R3 ;  /* 0x00007c0301007387 */ /* 0x0081e80000100800 */
        /* <DEDUP_REMOVED lines=45> */
[----:B------:R-:W-:Y:S04]  /*1d490*/  STS.U8 [R4+UR9+0x7e80], R19 ;  /* 0x007e801304007988 */ /* 0x000fe80008000009 */
[----:B--2---:R0:W-:Y:S04]  /*1d4a0*/  STL [R1+0x68], R3 ;  /* 0x0000680301007387 */ /* 0x0041e80000100800 */
[----:B0-----:R-:W2:Y:S04]  /*1d4b0*/  LDL.LU R3, [R1+0xd70] ;  /* 0x000d700001037983 */ /* 0x001ea80000300800 */
[----:B------:R-:W2:Y:S01]  /*1d4c0*/  LDL R21, [R1+0x38c] ;  /* 0x00038c0001157983 */ /* 0x000ea20000100800 */
[----:B------:R-:W-:Y:S01]  /*1d4d0*/  PRMT R19, RZ, 0x7610, R19 ;  /* 0x00007610ff137816 */ /* 0x000fe20000000013 */
[----:B------:R-:W-:-:S05]  /*1d4e0*/  @P0 IMAD.MOV.U32 R20, RZ, RZ, R24 ;  /* 0x000000ffff140224 */ /* 0x000fca00078e0018 */
[----:B--2---:R0:W2:Y:S04]  /*1d4f0*/  @P0 LDG.E.U8 R19, desc[UR22][R20.64] ;  /* 0x0000001614130981 */ /* 0x0040a8000c1e1100 */
        /* <DEDUP_REMOVED lines=8> */
[----:B------:R-:W2:Y:S04]  /*1d580*/  LDL R24, [R1+0x430] ;  /* 0x0004300001187983 */ /* 0x000ea80000100800 */
        /* <DEDUP_REMOVED lines=9> */
[----:B------:R-:W2:Y:S01]  /*1d620*/  @P0 LDG.E.U8 R3, desc[UR22][R20.64] ;  /* 0x0000001614030981 */ /* 0x000ea2000c1e1100 */
[----:B---3--:R-:W-:-:S03]  /*1d630*/  PRMT R9, RZ, 0x7610, R9 ;  /* 0x00007610ff097816 */ /* 0x008fc60000000009 */
[----:B--2---:R0:W-:Y:S04]  /*1d640*/  STL [R1+0x5c], R3 ;  /* 0x00005c0301007387 */ /* 0x0041e80000100800 */
[----:B0-----:R-:W2:Y:S04]  /*1d650*/  LDL.LU R3, [R1+0xd68] ;  /* 0x000d680001037983 */ /* 0x001ea80000300800 */
[----:B------:R-:W3:Y:S01]  /*1d660*/  LDL R21, [R1+0x3c4] ;  /* 0x0003c40001157983 */ /* 0x000ee20000100800 */
[----:B------:R-:W-:-:S03]  /*1d670*/  @P0 IMAD.MOV.U32 R20, RZ, RZ, R25 ;  /* 0x000000ffff140224 */ /* 0x000fc600078e0019 */
[----:B------:R-:W2:Y:S04]  /*1d680*/  LDL R25, [R1+0x450] ;  /* 0x0004500001197983 */ /* 0x000ea80000100800 */
[----:B---3--:R-:W3:Y:S04]  /*1d690*/  @P0 LDG.E.U8 R9, desc[UR22][R20.64] ;  /* 0x0000001614090981 */ /* 0x008ee8000c1e1100 */
        /* <DEDUP_REMOVED lines=27> */
[----:B----4-:R0:W-:Y:S02]  /*1d850*/  STS.U8 [R4+UR9+0xc80], R5 ;  /* 0x000c800504007988 */ /* 0x0101e40008000009 */
[----:B0-----:R-:W0:Y:S02]  /*1d860*/  S2R R5, SR_TID.X ;  /* 0x0000000000057919 */ /* 0x001e240000002100 */
[----:B--2---:R1:W-:Y:S04]  /*1d870*/  STL [R1+0x4c], R3 ;  /* 0x00004c0301007387 */ /* 0x0043e80000100800 */
[----:B-1----:R-:W2:Y:S04]  /*1d880*/  LDL.LU R3, [R1+0xd58] ;  /* 0x000d580001037983 */ /* 0x002ea80000300800 */
[----:B------:R-:W3:Y:S01]  /*1d890*/  LDL R21, [R1+0x404] ;  /* 0x0004040001157983 */ /* 0x000ee20000100800 */
[----:B0-----:R-:W-:-:S04]  /*1d8a0*/  LOP3.LUT R5, R5, 0x7f, RZ, 0xc0, !PT ;  /* 0x0000007f05057812 */ /* 0x001fc800078ec0ff */
[----:B------:R-:W-:Y:S01]  /*1d8b0*/  LOP3.LUT R5, R5, 0x20, RZ, 0x3c, !PT ;  /* 0x0000002005057812 */ /* 0x000fe200078e3cff */
[----:B------:R-:W-:Y:S01]  /*1d8c0*/  STS.U8 [R4+UR9+0xe80], R90 ;  /* 0x000e805a04007988 */ /* 0x000fe20008000009 */
[----:B------:R-:W-:-:S03]  /*1d8d0*/  @P0 IMAD.MOV.U32 R20, RZ, RZ, R23 ;  /* 0x000000ffff140224 */ /* 0x000fc600078e0017 */
        /* <DEDUP_REMOVED lines=56> */
[----:B------:R0:W-:Y:S02]  /*1dc60*/  STS.U8 [R5+UR9+0xd00], R54 ;  /* 0x000d003605007988 */ /* 0x0001e40008000009 */
[----:B0-----:R-:W-:-:S06]  /*1dc70*/  PRMT R5, RZ, 0x7610, R5 ;  /* 0x00007610ff057816 */ /* 0x001fcc0000000005 */
[----:B---3--:R0:W3:Y:S04]  /*1dc80*/  @P0 LDG.E.U8 R5, desc[UR22][R20.64] ;  /* 0x0000001614050981 */ /* 0x0080e8000c1e1100 */
[----:B------:R-:W0:Y:S04]  /*1dc90*/  LDL R20, [R1+0x40c] ;  /* 0x00040c0001147983 */ /* 0x000e280000100800 */
[----:B------:R-:W0:Y:S01]  /*1dca0*/  LDL R21, [R1+0x410] ;  /* 0x0004100001157983 */ /* 0x000e220000100800 */
[----:B--2---:R-:W-:Y:S02]  /*1dcb0*/  PRMT R3, RZ, 0x7610, R3 ;  /* 0x00007610ff037816 */ /* 0x004fe40000000003 */
[----:B0-----:R-:W-:-:S04]  /*1dcc0*/  @P0 LOP3.LUT R21, R21, R20, RZ, 0x3c, !PT ;  /* 0x0000001415150212 */ /* 0x001fc800078e3cff */
[----:B------:R-:W-:-:S04]  /*1dcd0*/  @P0 LOP3.LUT R20, R21, R20, RZ, 0x3c, !PT ;  /* 0x0000001415140212 */ /* 0x000fc800078e3cff */
[----:B------:R-:W-:-:S05]  /*1dce0*/  @P0 LOP3.LUT R21, R21, R20, RZ, 0x3c, !PT ;  /* 0x0000001415150212 */ /* 0x000fca00078e3cff */
[----:B------:R-:W2:Y:S04]  /*1dcf0*/  @P0 LDG.E.U8 R3, desc[UR22][R20.64] ;  /* 0x0000001614030981 */ /* 0x000ea8000c1e1100 */
[----:B---3--:R0:W-:Y:S04]  /*1dd00*/  STL [R1+0x48], R5 ;  /* 0x0000480501007387 */ /* 0x0081e80000100800 */
[----:B------:R-:W3:Y:S04]  /*1dd10*/  LDL R23, [R1+0x490] ;  /* 0x0004900001177983 */ /* 0x000ee80000100800 */
[----:B0-----:R-:W4:Y:S04]  /*1dd20*/  LDL R5, [R1+0x48c] ;  /* 0x00048c0001057983 */ /* 0x001f280000100800 */
[----:B--2---:R0:W-:Y:S04]  /*1dd30*/  STL [R1+0x44], R3 ;  /* 0x0000440301007387 */ /* 0x0041e80000100800 */
[----:B0-----:R-:W2:Y:S04]  /*1dd40*/  LDL.LU R3, [R1+0xd54] ;  /* 0x000d540001037983 */ /* 0x001ea80000300800 */
[----:B------:R-:W2:Y:S04]  /*1dd50*/  LDL R20, [R1+0x424] ;  /* 0x0004240001147983 */ /* 0x000ea80000100800 */
[----:B------:R-:W2:Y:S01]  /*1dd60*/  LDL R21, [R1+0x428] ;  /* 0x0004280001157983 */ /* 0x000ea20000100800 */
[----:B------:R-:W-:-:S02]  /*1dd70*/  PRMT R9, RZ, 0x7610, R9 ;  /* 0x00007610ff097816 */ /* 0x000fc40000000009 */
[----:B--2---:R-:W-:-:S04]  /*1dd80*/  @P0 LOP3.LUT R21, R21, R20, RZ, 0x3c, !PT ;  /* 0x0000001415150212 */ /* 0x004fc800078e3cff */
[----:B------:R-:W-:-:S04]  /*1dd90*/  @P0 LOP3.LUT R20, R21, R20, RZ, 0x3c, !PT ;  /* 0x0000001415140212 */ /* 0x000fc800078e3cff */
[----:B------:R-:W-:Y:S02]  /*1dda0*/  @P0 LOP3.LUT R21, R21, R20, RZ, 0x3c, !PT ;  /* 0x0000001415150212 */ /* 0x000fe400078e3cff */
[----:B------:R-:W-:-:S03]  /*1ddb0*/  PRMT R3, RZ, 0x7610, R3 ;  /* 0x00007610ff037816 */ /* 0x000fc60000000003 */
[----:B------:R0:W2:Y:S02]  /*1ddc0*/  @P0 LDG.E.U8 R9, desc[UR22][R20.64] ;  /* 0x0000001614090981 */ /* 0x0000a4000c1e1100 */
[----:B0-----:R-:W-:Y:S02]  /*1ddd0*/  @P0 IMAD.MOV.U32 R20, RZ, RZ, R24 ;  /* 0x000000ffff140224 */ /* 0x001fe400078e0018 */
[----:B------:R-:W-:-:S05]  /*1dde0*/  @P0 IMAD.MOV.U32 R21, RZ, RZ, R19 ;  /* 0x000000ffff150224 */ /* 0x000fca00078e0013 */
[----:B------:R-:W3:Y:S04]  /*1ddf0*/  @P0 LDG.E.U8 R3, desc[UR22][R20.64] ;  /* 0x0000001614030981 */ /* 0x000ee8000c1e1100 */
[----:B--2---:R0:W-:Y:S04]  /*1de00*/  STL [R1+0x40], R9 ;  /* 0x0000400901007387 */ /* 0x0041e80000100800 */
[----:B0-----:R-:W2:Y:S04]  /*1de10*/  LDL.LU R9, [R1+0xd50] ;  /* 0x000d500001097983 */ /* 0x001ea80000300800 */
[----:B------:R-:W4:Y:S04]  /*1de20*/  LDL R19, [R1+0x4ac] ;  /* 0x0004ac0001137983 */ /* 0x000f280000100800 */
[----:B------:R-:W4:Y:S04]  /*1de30*/  LDL R24, [R1+0x4b0] ;  /* 0x0004b00001187983 */ /* 0x000f280000100800 */
        /* <DEDUP_REMOVED lines=13> */
[----:B------:R-:W-:Y:S01]  /*1df10*/  @P0 IMAD.MOV.U32 R20, RZ, RZ, R25 ;  /* 0x000000ffff140224 */ /* 0x000fe200078e0019 */
[----:B------:R-:W-:-:S02]  /*1df20*/  PRMT R77, RZ, 0x7610, R77 ;  /* 0x00007610ff4d7816 */ /* 0x000fc4000000004d */
[----:B------:R-:W2:Y:S04]  /*1df30*/  LDL R25, [R1+0x4c4] ;  /* 0x0004c40001197983 */ /* 0x000ea80000100800 */
[----:B---3--:R2:W3:Y:S02]  /*1df40*/  @P0 LDG.E.U8 R3, desc[UR22][R20.64] ;  /* 0x0000001614030981 */ /* 0x0084e4000c1e1100 */
[----:B--2---:R-:W-:Y:S02]  /*1df50*/  @P0 IMAD.MOV.U32 R20, RZ, RZ, R9 ;  /* 0x000000ffff140224 */ /* 0x004fe400078e0009 */
[----:B------:R-:W-:-:S05]  /*1df60*/  @P0 IMAD.MOV.U32 R21, RZ, RZ, R2 ;  /* 0x000000ffff150224 */ /* 0x000fca00078e0002 */
[----:B------:R-:W2:Y:S04]  /*1df70*/  @P0 LDG.E.U8 R77, desc[UR22][R20.64] ;  /* 0x00000016144d0981 */ /* 0x000ea8000c1e1100 */
[----:B---3--:R0:W-:Y:S04]  /*1df80*/  STL [R1+0x34], R3 ;  /* 0x0000340301007387 */ /* 0x0081e80000100800 */
[----:B0-----:R-:W3:Y:S04]  /*1df90*/  LDL.LU R3, [R1+0xd44] ;  /* 0x000d440001037983 */ /* 0x001ee80000300800 */
[----:B------:R-:W4:Y:S04]  /*1dfa0*/  LDL.LU R2, [R1+0xd40] ;  /* 0x000d400001027983 */ /* 0x000f280000300800 */
[----:B------:R-:W4:Y:S04]  /*1dfb0*/  LDL.LU R9, [R1+0xd3c] ;  /* 0x000d3c0001097983 */ /* 0x000f280000300800 */
[----:B------:R-:W4:Y:S04]  /*1dfc0*/  LDL R20, [R1+0x46c] ;  /* 0x00046c0001147983 */ /* 0x000f280000100800 */
[----:B------:R-:W4:Y:S04]  /*1dfd0*/  LDL R21, [R1+0x470] ;  /* 0x0004700001157983 */ /* 0x000f280000100800 */
[----:B--2---:R0:W-:Y:S01]  /*1dfe0*/  STL [R1+0x30], R77 ;  /* 0x0000304d01007387 */ /* 0x0041e20000100800 */
[----:B------:R-:W-:-:S03]  /*1dff0*/  PRMT R22, RZ, 0x7610, R22 ;  /* 0x00007610ff167816 */ /* 0x000fc60000000016 */
[----:B0-----:R-:W2:Y:S01]  /*1e000*/  LDL R77, [R1+0x4d0] ;  /* 0x0004d000014d7983 */ /* 0x001ea20000100800 */
[----:B---3--:R-:W-:Y:S02]  /*1e010*/  PRMT R3, RZ, 0x7610, R3 ;  /* 0x00007610ff037816 */ /* 0x008fe40000000003 */
[----:B----4-:R-:W-:-:S04]  /*1e020*/  @P0 LOP3.LUT R21, R21, R20, RZ, 0x3c, !PT ;  /* 0x0000001415150212 */ /* 0x010fc800078e3cff */
[----:B------:R-:W-:-:S04]  /*1e030*/  @P0 LOP3.LUT R20, R21, R20, RZ, 0x3c, !PT ;  /* 0x0000001415140212 */ /* 0x000fc800078e3cff */
[----:B------:R-:W-:-:S05]  /*1e040*/  @P0 LOP3.LUT R21, R21, R20, RZ, 0x3c, !PT ;  /* 0x0000001415150212 */ /* 0x000fca00078e3cff */
[----:B------:R0:W3:Y:S04]  /*1e050*/  @P0 LDG.E.U8 R3, desc[UR22][R20.64] ;  /* 0x0000001614030981 */ /* 0x0000e8000c1e1100 */
[----:B------:R-:W4:Y:S01]  /*1e060*/  LDL R21, [R1+0x484] ;  /* 0x0004840001157983 */ /* 0x000f220000100800 */
[----:B0-----:R-:W-:Y:S01]  /*1e070*/  @P0 IMAD.MOV.U32 R20, RZ, RZ, R8 ;  /* 0x000000ffff140224 */ /* 0x001fe200078e0008 */
[----:B------:R-:W-:-:S04]  /*1e080*/  PRMT R2, RZ, 0x7610, R2 ;  /* 0x00007610ff027816 */ /* 0x000fc80000000002 */
[----:B----4-:R0:W4:Y:S04]  /*1e090*/  @P0 LDG.E.U8 R22, desc[UR22][R20.64] ;  /* 0x0000001614160981 */ /* 0x010128000c1e1100 */
[----:B---3--:R-:W-:Y:S04]  /*1e0a0*/  STL [R1+0xce8], R3 ;  /* 0x000ce80301007387 */ /* 0x008fe80000100800 */
[----:B------:R-:W3:Y:S01]  /*1e0b0*/  LDL.LU R8, [R1+0xd38] ;  /* 0x000d380001087983 */ /* 0x000ee20000300800 */
[----:B0-----:R-:W-:Y:S02]  /*1e0c0*/  @P0 IMAD.MOV.U32 R20, RZ, RZ, R23 ;  /* 0x000000ffff140224 */ /* 0x001fe400078e0017 */
[----:B------:R-:W-:-:S05]  /*1e0d0*/  @P0 IMAD.MOV.U32 R21, RZ, RZ, R5 ;  /* 0x000000ffff150224 */ /* 0x000fca00078e0005 */
[----:B------:R-:W2:Y:S04]  /*1e0e0*/  @P0 LDG.E.U8 R2, desc[UR22][R20.64] ;  /* 0x0000001614020981 */ /* 0x000ea8000c1e1100 */
[----:B----4-:R0:W-:Y:S04]  /*1e0f0*/  STL [R1+0x28], R22 ;  /* 0x0000281601007387 */ /* 0x0101e80000100800 */
[----:B------:R-:W4:Y:S04]  /*1e100*/  LDL R20, [R1+0x4a4] ;  /* 0x0004a40001147983 */ /* 0x000f280000100800 */
[----:B------:R-:W4:Y:S01]  /*1e110*/  LDL R21, [R1+0x4a8] ;  /* 0x0004a80001157983 */ /* 0x000f220000100800 */
[----:B------:R-:W-:-:S02]  /*1e120*/  PRMT R9, RZ, 0x7610, R9 ;  /* 0x00007610ff097816 */ /* 0x000fc40000000009 */
[----:B---3--:R-:W-:Y:S01]  /*1e130*/  PRMT R8, RZ, 0x7610, R8 ;  /* 0x00007610ff087816 */ /* 0x008fe20000000008 */
[----:B0-----:R-:W3:Y:S04]  /*1e140*/  LDL R22, [R1+0x4ec] ;  /* 0x0004ec0001167983 */ /* 0x001ee80000100800 */
[----:B------:R-:W3:Y:S04]  /*1e150*/  LDL R5, [R1+0x504] ;  /* 0x0005040001057983 */ /* 0x000ee80000100800 */
[----:B------:R-:W3:Y:S04]  /*1e160*/  LDL R23, [R1+0x508] ;  /* 0x0005080001177983 */ /* 0x000ee80000100800 */
[----:B--2---:R0:W-:Y:S02]  /*1e170*/  STL [R1+0xcec], R2 ;  /* 0x000cec0201007387 */ /* 0x0041e40000100800 */
[----:B0-----:R-:W-:-:S02]  /*1e180*/  PRMT R2, RZ, 0x7610, R2 ;  /* 0x00007610ff027816 */ /* 0x001fc40000000002 */
[----:B----4-:R-:W-:-:S04]  /*1e190*/  @P0 LOP3.LUT R21, R21, R20, RZ, 0x3c, !PT ;  /* 0x0000001415150212 */ /* 0x010fc800078e3cff */
[----:B------:R-:W-:-:S04]  /*1e1a0*/  @P0 LOP3.LUT R20, R21, R20, RZ, 0x3c, !PT ;  /* 0x0000001415140212 */ /* 0x000fc800078e3cff */
[----:B------:R-:W-:-:S05]  /*1e1b0*/  @P0 LOP3.LUT R21, R21, R20, RZ, 0x3c, !PT ;  /* 0x0000001415150212 */ /* 0x000fca00078e3cff */
[----:B------:R0:W2:Y:S02]  /*1e1c0*/  @P0 LDG.E.U8 R9, desc[UR22][R20.64] ;  /* 0x0000001614090981 */ /* 0x0000a4000c1e1100 */
[----:B0-----:R-:W-:Y:S02]  /*1e1d0*/  @P0 IMAD.MOV.U32 R20, RZ, RZ, R24 ;  /* 0x000000ffff140224 */ /* 0x001fe400078e0018 */
[----:B------:R-:W-:-:S05]  /*1e1e0*/  @P0 IMAD.MOV.U32 R21, RZ, RZ, R19 ;  /* 0x000000ffff150224 */ /* 0x000fca00078e0013 */
[----:B------:R0:W4:Y:S02]  /*1e1f0*/  @P0 LDG.E.U8 R8, desc[UR22][R20.64] ;  /* 0x0000001614080981 */ /* 0x000124000c1e1100 */
[----:B0-----:R-:W-:Y:S02]  /*1e200*/  @P0 IMAD.MOV.U32 R20, RZ, RZ, R0 ;  /* 0x000000ffff140224 */ /* 0x001fe400078e0000 */
[----:B------:R-:W-:-:S05]  /*1e210*/  @P0 IMAD.MOV.U32 R21, RZ, RZ, R25 ;  /* 0x000000ffff150224 */ /* 0x000fca00078e0019 */
[----:B------:R-:W3:Y:S04]  /*1e220*/  @P0 LDG.E.U8 R2, desc[UR22][R20.64] ;  /* 0x0000001614020981 */ /* 0x000ee8000c1e1100 */
[----:B--2---:R0:W-:Y:S04]  /*1e230*/  STL [R1+0x20], R9 ;  /* 0x0000200901007387 */ /* 0x0041e80000100800 */
[----:B0-----:R-:W2:Y:S04]  /*1e240*/  LDL.LU R9, [R1+0xd34] ;  /* 0x000d340001097983 */ /* 0x001ea80000300800 */
[----:B------:R-:W2:Y:S04]  /*1e250*/  LDL R19, [R1+0x50c] ;  /* 0x00050c0001137983 */ /* 0x000ea80000100800 */
[----:B------:R-:W2:Y:S04]  /*1e260*/  LDL R24, [R1+0x510] ;  /* 0x0005100001187983 */ /* 0x000ea80000100800 */
[----:B----4-:R0:W-:Y:S04]  /*1e270*/  STL [R1+0xcf0], R8 ;  /* 0x000cf00801007387 */ /* 0x0101e80000100800 */
[----:B0-----:R-:W4:Y:S04]  /*1e280*/  LDL R8, [R1+0x4e8] ;  /* 0x0004e80001087983 */ /* 0x001f280000100800 */
[----:B------:R-:W4:Y:S04]  /*1e290*/  LDL.LU R0, [R1+0xd30] ;  /* 0x000d300001007983 */ /* 0x000f280000300800 */
[----:B------:R-:W4:Y:S04]  /*1e2a0*/  LDL R25, [R1+0x524] ;  /* 0x0005240001197983 */ /* 0x000f280000100800 */
[----:B------:R-:W4:Y:S04]  /*1e2b0*/  LDL R21, [R1+0x4cc] ;  /* 0x0004cc0001157983 */ /* 0x000f280000100800 */
[----:B---3--:R0:W-:Y:S04]  /*1e2c0*/  STL [R1+0xcf4], R2 ;  /* 0x000cf40201007387 */ /* 0x0081e80000100800 */
[----:B0-----:R-:W3:Y:S01]  /*1e2d0*/  LDL R2, [R1+0x4e4] ;  /* 0x0004e40001027983 */ /* 0x001ee20000100800 */
[----:B------:R-:W-:Y:S01]  /*1e2e0*/  @P0 IMAD.MOV.U32 R20, RZ, RZ, R77 ;  /* 0x000000ffff140224 */ /* 0x000fe200078e004d */
[----:B------:R-:W-:-:S02]  /*1e2f0*/  PRMT R3, RZ, 0x7610, R3 ;  /* 0x00007610ff037816 */ /* 0x000fc40000000003 */
[----:B------:R-:W3:Y:S01]  /*1e300*/  LDL R77, [R1+0x530] ;  /* 0x00053000014d7983 */ /* 0x000ee20000100800 */
[----:B--2---:R-:W-:-:S06]  /*1e310*/  PRMT R9, RZ, 0x7610, R9 ;  /* 0x00007610ff097816 */ /* 0x004fcc0000000009 */
[----:B----4-:R0:W2:Y:S02]  /*1e320*/  @P0 LDG.E.U8 R9, desc[UR22][R20.64] ;  /* 0x0000001614090981 */ /* 0x0100a4000c1e1100 */
[----:B0-----:R-:W-:Y:S02]  /*1e330*/  @P0 IMAD.MOV.U32 R20, RZ, RZ, R8 ;  /* 0x000000ffff140224 */ /* 0x001fe400078e0008 */
[----:B---3--:R-:W-:-:S05]  /*1e340*/  @P0 IMAD.MOV.U32 R21, RZ, RZ, R2 ;  /* 0x000000ffff150224 */ /* 0x008fca00078e0002 */
[----:B------:R0:W3:Y:S01]  /*1e350*/  @P0 LDG.E.U8 R3, desc[UR22][R20.64] ;  /* 0x0000001614030981 */ /* 0x0000e2000c1e1100 */
[----:B------:R-:W-:Y:S02]  /*1e360*/  PRMT R0, RZ, 0x7610, R0 ;  /* 0x00007610ff007816 */ /* 0x000fe40000000000 */
[----:B------:R-:W-:Y:S01]  /*1e370*/  PRMT R6, RZ, 0x7610, R6 ;  /* 0x00007610ff067816 */ /* 0x000fe20000000006 */
[----:B0-----:R-:W-:Y:S02]  /*1e380*/  @P0 IMAD.MOV.U32 R20, RZ, RZ, R91 ;  /* 0x000000ffff140224 */ /* 0x001fe400078e005b */
[----:B------:R-:W-:-:S05]  /*1e390*/  @P0 IMAD.MOV.U32 R21, RZ, RZ, R22 ;  /* 0x000000ffff150224 */ /* 0x000fca00078e0016 */
[----:B------:R0:W4:Y:S02]  /*1e3a0*/  @P0 LDG.E.U8 R0, desc[UR22][R20.64] ;  /* 0x0000001614000981 */ /* 0x000124000c1e1100 */
[----:B0-----:R-:W-:Y:S02]  /*1e3b0*/  @P0 IMAD.MOV.U32 R20, RZ, RZ, R23 ;  /* 0x000000ffff140224 */ /* 0x001fe400078e0017 */
[----:B------:R-:W-:-:S05]  /*1e3c0*/  @P0 IMAD.MOV.U32 R21, RZ, RZ, R5 ;  /* 0x000000ffff150224 */ /* 0x000fca00078e0005 */
[----:B------:R0:W4:Y:S04]  /*1e3d0*/  @P0 LDG.E.U8 R6, desc[UR22][R20.64] ;  /* 0x0000001614060981 */ /* 0x000128000c1e1100 */
[----:B--2---:R-:W-:Y:S04]  /*1e3e0*/  STL [R1+0xcf8], R9 ;  /* 0x000cf80901007387 */ /* 0x004fe80000100800 */
[----:B---3--:R1:W-:Y:S04]  /*1e3f0*/  STL [R1+0xcfc], R3 ;  /* 0x000cfc0301007387 */ /* 0x0083e80000100800 */
[----:B------:R-:W2:Y:S01]  /*1e400*/  LDL.LU R91, [R1+0xd2c] ;  /* 0x000d2c00015b7983 */ /* 0x000ea20000300800 */
[----:B------:R-:W-:Y:S01]  /*1e410*/  PRMT R4, RZ, 0x7610, R4 ;  /* 0x00007610ff047816 */ /* 0x000fe20000000004 */
[----:B0-----:R-:W-:-:S02]  /*1e420*/  @P0 IMAD.MOV.U32 R20, RZ, RZ, R24 ;  /* 0x000000ffff140224 */ /* 0x001fc400078e0018 */
[----:B------:R-:W-:Y:S01]  /*1e430*/  @P0 IMAD.MOV.U32 R21, RZ, RZ, R19 ;  /* 0x000000ffff150224 */ /* 0x000fe200078e0013 */
[----:B------:R-:W3:Y:S04]  /*1e440*/  LDL R22, [R1+0x568] ;  /* 0x0005680001167983 */ /* 0x000ee80000100800 */
[----:B------:R0:W3:Y:S04]  /*1e450*/  @P0 LDG.E.U8 R4, desc[UR22][R20.64] ;  /* 0x0000001614040981 */ /* 0x0000e8000c1e1100 */
[----:B----4-:R4:W-:Y:S04]  /*1e460*/  STL [R1+0xd00], R0 ;  /* 0x000d000001007387 */ /* 0x0109e80000100800 */
[----:B------:R-:W3:Y:S01]  /*1e470*/  LDL R5, [R1+0x570] ;  /* 0x0005700001057983 */ /* 0x000ee20000100800 */
[----:B0-----:R-:W-:-:S02]  /*1e480*/  @P0 IMAD.MOV.U32 R20, RZ, RZ, R88 ;  /* 0x000000ffff140224 */ /* 0x001fc400078e0058 */
[----:B------:R-:W-:Y:S01]  /*1e490*/  @P0 IMAD.MOV.U32 R21, RZ, RZ, R25 ;  /* 0x000000ffff150224 */ /* 0x000fe200078e0019 */
[----:B-1----:R-:W3:Y:S04]  /*1e4a0*/  LDL R3, [R1+0x584] ;  /* 0x0005840001037983 */ /* 0x002ee80000100800 */
[----:B----4-:R-:W4:Y:S04]  /*1e4b0*/  LDL R0, [R1+0x56c] ;  /* 0x00056c0001007983 */ /* 0x010f280000100800 */
[----:B------:R-:W3:Y:S04]  /*1e4c0*/  LDL R23, [R1+0x588] ;  /* 0x0005880001177983 */ /* 0x000ee80000100800 */
[----:B------:R0:W-:Y:S04]  /*1e4d0*/  STL [R1+0xd04], R6 ;  /* 0x000d040601007387 */ /* 0x0001e80000100800 */
[----:B------:R-:W3:Y:S04]  /*1e4e0*/  LDL R9, [R1+0x58c] ;  /* 0x00058c0001097983 */ /* 0x000ee80000100800 */
[----:B------:R-:W3:Y:S04]  /*1e4f0*/  LDL R24, [R1+0x590] ;  /* 0x0005900001187983 */ /* 0x000ee80000100800 */
[----:B0-----:R-:W3:Y:S04]  /*1e500*/  LDL R6, [R1+0x564] ;  /* 0x0005640001067983 */ /* 0x001ee80000100800 */
[----:B------:R-:W3:Y:S01]  /*1e510*/  LDL.LU R88, [R1+0xd28] ;  /* 0x000d280001587983 */ /* 0x000ee20000300800 */
[----:B------:R-:W-:-:S02]  /*1e520*/  PRMT R90, RZ, 0x7610, R90 ;  /* 0x00007610ff5a7816 */ /* 0x000fc4000000005a */
[----:B------:R-:W-:Y:S01]  /*1e530*/  PRMT R89, RZ, 0x7610, R89 ;  /* 0x00007610ff597816 */ /* 0x000fe20000000059 */
[----:B------:R-:W3:Y:S04]  /*1e540*/  LDL R2, [R1+0x5a4] ;  /* 0x0005a40001027983 */ /* 0x000ee80000100800 */
[----:B------:R-:W3:Y:S04]  /*1e550*/  LDL R8, [R1+0x5a8] ;  /* 0x0005a80001087983 */ /* 0x000ee80000100800 */
[----:B------:R-:W3:Y:S04]  /*1e560*/  LDL R19, [R1+0x5ac] ;  /* 0x0005ac0001137983 */ /* 0x000ee80000100800 */
[----:B------:R-:W3:Y:S01]  /*1e570*/  LDL R25, [R1+0x5b0] ;  /* 0x0005b00001197983 */ /* 0x000ee20000100800 */
[----:B--2---:R-:W-:-:S06]  /*1e580*/  PRMT R91, RZ, 0x7610, R91 ;  /* 0x00007610ff5b7816 */ /* 0x004fcc000000005b */
[----:B------:R0:W2:Y:S04]  /*1e590*/  @P0 LDG.E.U8 R91, desc[UR22][R20.64] ;  /* 0x00000016145b0981 */ /* 0x0000a8000c1e1100 */
[----:B------:R-:W2:Y:S01]  /*1e5a0*/  LDL R21, [R1+0x52c] ;  /* 0x00052c0001157983 */ /* 0x000ea20000100800 */
[----:B0-----:R-:W-:-:S03]  /*1e5b0*/  @P0 IMAD.MOV.U32 R20, RZ, RZ, R77 ;  /* 0x000000ffff140224 */ /* 0x001fc600078e004d */
[----:B------:R-:W3:Y:S04]  /*1e5c0*/  LDL R77, [R1+0x5c4] ;  /* 0x0005c400014d7983 */ /* 0x000ee80000100800 */
[----:B--2---:R0:W2:Y:S04]  /*1e5d0*/  @P0 LDG.E.U8 R90, desc[UR22][R20.64] ;  /* 0x00000016145a0981 */ /* 0x0040a8000c1e1100 */
[----:B------:R-:W2:Y:S01]  /*1e5e0*/  LDL R21, [R1+0x544] ;  /* 0x0005440001157983 */ /* 0x000ea20000100800 */
[----:B0-----:R-:W-:-:S03]  /*1e5f0*/  @P0 IMAD.MOV.U32 R20, RZ, RZ, R84 ;  /* 0x000000ffff140224 */ /* 0x001fc600078e0054 */
[----:B------:R-:W3:Y:S04]  /*1e600*/  LDL.LU R84, [R1+0xd24] ;  /* 0x000d240001547983 */ /* 0x000ee80000300800 */
[----:B--2---:R0:W2:Y:S04]  /*1e610*/  @P0 LDG.E.U8 R89, desc[UR22][R20.64] ;  /* 0x0000001614590981 */ /* 0x0040a8000c1e1100 */
[----:B------:R-:W0:Y:S04]  /*1e620*/  LDL R20, [R1+0x54c] ;  /* 0x00054c0001147983 */ /* 0x000e280000100800 */
[----:B------:R-:W0:Y:S01]  /*1e630*/  LDL R21, [R1+0x550] ;  /* 0x0005500001157983 */ /* 0x000e220000100800 */
[----:B---3--:R-:W-:-:S02]  /*1e640*/  PRMT R88, RZ, 0x7610, R88 ;  /* 0x00007610ff587816 */ /* 0x008fc40000000058 */
[----:B------:R-:W-:Y:S02]  /*1e650*/  PRMT R87, RZ, 0x7610, R87 ;  /* 0x00007610ff577816 */ /* 0x000fe40000000057 */
[----:B------:R-:W-:Y:S02]  /*1e660*/  PRMT R86, RZ, 0x7610, R86 ;  /* 0x00007610ff567816 */ /* 0x000fe40000000056 */
[----:B------:R-:W-:Y:S02]  /*1e670*/  PRMT R85, RZ, 0x7610, R85 ;  /* 0x00007610ff557816 */ /* 0x000fe40000000055 */
[----:B------:R-:W-:Y:S02]  /*1e680*/  PRMT R84, RZ, 0x7610, R84 ;  /* 0x00007610ff547816 */ /* 0x000fe40000000054 */
[----:B------:R-:W-:Y:S02]  /*1e690*/  PRMT R83, RZ, 0x7610, R83 ;  /* 0x00007610ff537816 */ /* 0x000fe40000000053 */
[----:B------:R-:W-:-:S02]  /*1e6a0*/  PRMT R82, RZ, 0x7610, R82 ;  /* 0x00007610ff527816 */ /* 0x000fc40000000052 */
[----:B------:R-:W-:Y:S02]  /*1e6b0*/  PRMT R81, RZ, 0x7610, R81 ;  /* 0x00007610ff517816 */ /* 0x000fe40000000051 */
[----:B------:R-:W-:Y:S02]  /*1e6c0*/  PRMT R80, RZ, 0x7610, R80 ;  /* 0x00007610ff507816 */ /* 0x000fe40000000050 */
[----:B------:R-:W-:Y:S02]  /*1e6d0*/  PRMT R79, RZ, 0x7610, R79 ;  /* 0x00007610ff4f7816 */ /* 0x000fe4000000004f */
[----:B0-----:R-:W-:-:S04]  /*1e6e0*/  @P0 LOP3.LUT R21, R21, R20, RZ, 0x3c, !PT ;  /* 0x0000001415150212 */ /* 0x001fc800078e3cff */
[----:B------:R-:W-:-:S04]  /*1e6f0*/  @P0 LOP3.LUT R20, R21, R20, RZ, 0x3c, !PT ;  /* 0x0000001415140212 */ /* 0x000fc800078e3cff */
[----:B------:R-:W-:-:S05]  /*1e700*/  @P0 LOP3.LUT R21, R21, R20, RZ, 0x3c, !PT ;  /* 0x0000001415150212 */ /* 0x000fca00078e3cff */
[----:B------:R0:W3:Y:S02]  /*1e710*/  @P0 LDG.E.U8 R88, desc[UR22][R20.64] ;  /* 0x0000001614580981 */ /* 0x0000e4000c1e1100 */
[----:B0-----:R-:W-:Y:S02]  /*1e720*/  @P0 IMAD.MOV.U32 R20, RZ, RZ, R22 ;  /* 0x000000ffff140224 */ /* 0x001fe400078e0016 */
[----:B------:R-:W-:Y:S01]  /*1e730*/  @P0 IMAD.MOV.U32 R21, RZ, RZ, R6 ;  /* 0x000000ffff150224 */ /* 0x000fe200078e0006 */
[----:B------:R-:W2:Y:S04]  /*1e740*/  LDL.LU R22, [R1+0x928] ;  /* 0x0009280001167983 */ /* 0x000ea80000300800 */
[----:B------:R0:W3:Y:S02]  /*1e750*/  @P0 LDG.E.U8 R87, desc[UR22][R20.64] ;  /* 0x0000001614570981 */ /* 0x0000e4000c1e1100 */
[----:B0-----:R-:W-:-:S02]  /*1e760*/  @P0 IMAD.MOV.U32 R20, RZ, RZ, R5 ;  /* 0x000000ffff140224 */ /* 0x001fc400078e0005 */
[----:B----4-:R-:W-:Y:S01]  /*1e770*/  @P0 IMAD.MOV.U32 R21, RZ, RZ, R0 ;  /* 0x000000ffff150224 */ /* 0x010fe200078e0000 */
[----:B------:R-:W4:Y:S04]  /*1e780*/  LDL.LU R5, [R1+0x924] ;  /* 0x0009240001057983 */ /* 0x000f280000300800 */
[----:B------:R0:W3:Y:S02]  /*1e790*/  @P0 LDG.E.U8 R86, desc[UR22][R20.64] ;  /* 0x0000001614560981 */ /* 0x0000e4000c1e1100 */
[----:B0-----:R-:W-:Y:S02]  /*1e7a0*/  @P0 IMAD.MOV.U32 R20, RZ, RZ, R23 ;  /* 0x000000ffff140224 */ /* 0x001fe400078e0017 */
[----:B------:R-:W-:Y:S01]  /*1e7b0*/  @P0 IMAD.MOV.U32 R21, RZ, RZ, R3 ;  /* 0x000000ffff150224 */ /* 0x000fe200078e0003 */
[----:B------:R-:W3:Y:S04]  /*1e7c0*/  LDL.LU R23, [R1+0x910] ;  /* 0x0009100001177983 */ /* 0x000ee80000300800 */
[----:B------:R0:W3:Y:S02]  /*1e7d0*/  @P0 LDG.E.U8 R85, desc[UR22][R20.64] ;  /* 0x0000001614550981 */ /* 0x0000e4000c1e1100 */
[----:B0-----:R-:W-:-:S02]  /*1e7e0*/  @P0 IMAD.MOV.U32 R20, RZ, RZ, R24 ;  /* 0x000000ffff140224 */ /* 0x001fc400078e0018 */
[----:B------:R-:W-:Y:S01]  /*1e7f0*/  @P0 IMAD.MOV.U32 R21, RZ, RZ, R9 ;  /* 0x000000ffff150224 */ /* 0x000fe200078e0009 */
[----:B------:R-:W3:Y:S04]  /*1e800*/  LDL.LU R24, [R1+0x90c] ;  /* 0x00090c0001187983 */ /* 0x000ee80000300800 */
[----:B------:R0:W3:Y:S02]  /*1e810*/  @P0 LDG.E.U8 R84, desc[UR22][R20.64] ;  /* 0x0000001614540981 */ /* 0x0000e4000c1e1100 */
[----:B0-----:R-:W-:Y:S02]  /*1e820*/  @P0 IMAD.MOV.U32 R20, RZ, RZ, R8 ;  /* 0x000000ffff140224 */ /* 0x001fe400078e0008 */
[----:B------:R-:W-:-:S05]  /*1e830*/  @P0 IMAD.MOV.U32 R21, RZ, RZ, R2 ;  /* 0x000000ffff150224 */ /* 0x000fca00078e0002 */
        /* <DEDUP_REMOVED lines=10> */
[----:B------:R-:W-:Y:S02]  /*1e8e0*/  @P0 IMAD.MOV.U32 R21, RZ, RZ, R15 ;  /* 0x000000ffff150224 */ /* 0x000fe400078e000f */
[----:B------:R-:W3:Y:S04]  /*1e8f0*/  LDL.LU R15, [R1+0xd1c] ;  /* 0x000d1c00010f7983 */ /* 0x000ee80000300800 */
[----:B------:R0:W3:Y:S04]  /*1e900*/  @P0 LDG.E.U8 R80, desc[UR22][R20.64] ;  /* 0x0000001614500981 */ /* 0x0000e8000c1e1100 */
[----:B------:R-:W3:Y:S04]  /*1e910*/  LDL.LU R66, [R1+0xd18] ;  /* 0x000d180001427983 */ /* 0x000ee80000300800 */
[----:B------:R-:W3:Y:S01]  /*1e920*/  LDL.LU R77, [R1+0x8ec] ;  /* 0x0008ec00014d7983 */ /* 0x000ee20000300800 */
[----:B0-----:R-:W-:-:S02]  /*1e930*/  @P0 IMAD.MOV.U32 R20, RZ, RZ, R69 ;  /* 0x000000ffff140224 */ /* 0x001fc400078e0045 */
[----:B------:R-:W-:Y:S02]  /*1e940*/  @P0 IMAD.MOV.U32 R21, RZ, RZ, R74 ;  /* 0x000000ffff150224 */ /* 0x000fe400078e004a */
[----:B------:R-:W3:Y:S04]  /*1e950*/  LDL.LU R74, [R1+0xd14] ;  /* 0x000d1400014a7983 */ /* 0x000ee80000300800 */
[----:B------:R0:W3:Y:S04]  /*1e960*/  @P0 LDG.E.U8 R79, desc[UR22][R20.64] ;  /* 0x00000016144f0981 */ /* 0x0000e8000c1e1100 */
[----:B------:R-:W3:Y:S01]  /*1e970*/  LDL.LU R69, [R1+0xd10] ;  /* 0x000d100001457983 */ /* 0x000ee20000300800 */
[----:B0-----:R-:W-:-:S02]  /*1e980*/  @P0 IMAD.MOV.U32 R21, RZ, RZ, R93 ;  /* 0x000000ffff150224 */ /* 0x001fc400078e005d */
[----:B------:R-:W-:Y:S01]  /*1e990*/  @P0 IMAD.MOV.U32 R20, RZ, RZ, R16 ;  /* 0x000000ffff140224 */ /* 0x000fe200078e0010 */
[----:B------:R-:W3:Y:S04]  /*1e9a0*/  LDL.LU R93, [R1+0xd0c] ;  /* 0x000d0c00015d7983 */ /* 0x000ee80000300800 */
[----:B------:R-:W3:Y:S04]  /*1e9b0*/  LDL.LU R16, [R1+0xd08] ;  /* 0x000d080001107983 */ /* 0x000ee80000300800 */
[----:B------:R-:W3:Y:S01]  /*1e9c0*/  LDL.LU R19, [R1+0x18] ;  /* 0x0000180001137983 */ /* 0x000ee20000300800 */
[----:B------:R-:W-:-:S06]  /*1e9d0*/  PRMT R76, RZ, 0x7610, R76 ;  /* 0x00007610ff4c7816 */ /* 0x000fcc000000004c */
[----:B------:R4:W3:Y:S01]  /*1e9e0*/  @P0 LDG.E.U8 R76, desc[UR22][R20.64] ;  /* 0x00000016144c0981 */ /* 0x0008e2000c1e1100 */
[----:B------:R-:W-:Y:S02]  /*1e9f0*/  PRMT R75, RZ, 0x7610, R75 ;  /* 0x00007610ff4b7816 */ /* 0x000fe4000000004b */
[----:B------:R-:W-:Y:S02]  /*1ea00*/  PRMT R73, RZ, 0x7610, R73 ;  /* 0x00007610ff497816 */ /* 0x000fe40000000049 */
[----:B--2---:R-:W-:-:S05]  /*1ea10*/  SEL R22, R92, R22, !P5 ;  /* 0x000000165c167207 */ /* 0x004fca0006800000 */
[----:B------:R-:W-:Y:S01]  /*1ea20*/  IMAD R22, R22, UR12, RZ ;  /* 0x0000000c16167c24 */ /* 0x000fe2000f8e02ff */
[C---:B----4-:R-:W-:Y:S02]  /*1ea30*/  SEL R20, R92.reuse, R5, !P5 ;  /* 0x000000055c147207 */ /* 0x050fe40006800000 */
[----:B---3--:R-:W-:-:S03]  /*1ea40*/  SEL R21, R92, R23, !P5 ;  /* 0x000000175c157207 */ /* 0x008fc60006800000 */
[----:B------:R-:W-:Y:S01]  /*1ea50*/  IMAD R23, R20, UR12, RZ ;  /* 0x0000000c14177c24 */ /* 0x000fe2000f8e02ff */
[----:B------:R-:W0:Y:S01]  /*1ea60*/  LDCU UR12, c[0x0][0x3b0] ;  /* 0x00007600ff0c77ac */ /* 0x000e220008000800 */
[----:B------:R-:W-:Y:S01]  /*1ea70*/  SEL R20, R92, R24, !P5 ;  /* 0x000000185c147207 */ /* 0x000fe20006800000 */
[----:B------:R-:W-:Y:S01]  /*1ea80*/  IMAD R24, R21, UR4, RZ ;  /* 0x0000000415187c24 */ /* 0x000fe2000f8e02ff */
[----:B------:R-:W1:Y:S01]  /*1ea90*/  LDCU UR4, c[0x0][0x3b0] ;  /* 0x00007600ff0477ac */ /* 0x000e620008000800 */
[----:B------:R-:W-:Y:S01]  /*1eaa0*/  @!P2 IMAD.MOV R19, RZ, RZ, -R19 ;  /* 0x000000ffff13a224 */ /* 0x000fe200078e0a13 */
[----:B------:R-:W-:-:S04]  /*1eab0*/  IADD3 R3, P2, PT, R22, R10, RZ ;  /* 0x0000000a16037210 */ /* 0x000fc80007f5e0ff */
[----:B------:R-:W-:Y:S02]  /*1eac0*/  LEA.HI.X.SX32 R5, R22, R7, 0x1, P2 ;  /* 0x0000000716057211 */ /* 0x000fe400010f0eff */
[CC--:B------:R-:W-:Y:S02]  /*1ead0*/  IADD3 R0, P2, PT, R23.reuse, R10.reuse, RZ ;  /* 0x0000000a17007210 */ /* 0x0c0fe40007f5e0ff */
[----:B------:R-:W-:Y:S01]  /*1eae0*/  SEL R22, R92, R25, !P5 ;  /* 0x000000195c167207 */ /* 0x000fe20006800000 */
[----:B------:R-:W-:Y:S01]  /*1eaf0*/  IMAD R25, R20, UR5, RZ ;  /* 0x0000000514197c24 */ /* 0x000fe2000f8e02ff */
[-C--:B------:R-:W-:Y:S01]  /*1eb00*/  LEA.HI.X.SX32 R8, R23, R7.reuse, 0x1, P2 ;  /* 0x0000000717087211 */ /* 0x080fe200010f0eff */
[----:B------:R-:W-:Y:S02]  /*1eb10*/  @P0 IMAD.MOV.U32 R20, RZ, RZ, R3 ;  /* 0x000000ffff140224 */ /* 0x000fe400078e0003 */
[----:B------:R-:W-:Y:S01]  /*1eb20*/  @P0 IMAD.MOV.U32 R21, RZ, RZ, R5 ;  /* 0x000000ffff150224 */ /* 0x000fe200078e0005 */
[----:B------:R-:W-:Y:S01]  /*1eb30*/  IADD3 R2, P2, PT, R24, R10, RZ ;  /* 0x0000000a18027210 */ /* 0x000fe20007f5e0ff */
[----:B------:R-:W-:Y:S01]  /*1eb40*/  STL [R1+0x608], R3 ;  /* 0x0006080301007387 */ /* 0x000fe20000100800 */
[----:B------:R-:W-:Y:S01]  /*1eb50*/  IMAD R22, R22, UR6, RZ ;  /* 0x0000000616167c24 */ /* 0x000fe2000f8e02ff */
[----:B------:R-:W-:Y:S01]  /*1eb60*/  PRMT R74, RZ, 0x7610, R74 ;  /* 0x00007610ff4a7816 */ /* 0x000fe2000000004a */
[----:B------:R-:W2:Y:S01]  /*1eb70*/  LDCU UR5, c[0x0][0x3b0] ;  /* 0x00007600ff0577ac */ /* 0x000ea20008000800 */
[----:B------:R3:W4:Y:S01]  /*1eb80*/  @P0 LDG.E.U8 R75, desc[UR22][R20.64] ;  /* 0x00000016144b0981 */ /* 0x000722000c1e1100 */
[----:B------:R-:W-:-:S02]  /*1eb90*/  LEA.HI.X.SX32 R6, R24, R7, 0x1, P2 ;  /* 0x0000000718067211 */ /* 0x000fc400010f0eff */
[----:B------:R-:W-:Y:S01]  /*1eba0*/  PRMT R72, RZ, 0x7610, R72 ;  /* 0x00007610ff487816 */ /* 0x000fe20000000048 */
[----:B------:R0:W-:Y:S01]  /*1ebb0*/  STL [R1+0x604], R5 ;  /* 0x0006040501007387 */ /* 0x0001e20000100800 */
[----:B------:R-:W-:Y:S01]  /*1ebc0*/  PRMT R71, RZ, 0x7610, R71 ;  /* 0x00007610ff477816 */ /* 0x000fe20000000047 */
[----:B------:R-:W1:Y:S02]  /*1ebd0*/  LDCU UR6, c[0x0][0x3b0] ;  /* 0x00007600ff0677ac */ /* 0x000e640008000800 */
[----:B------:R-:W-:Y:S01]  /*1ebe0*/  STL [R1+0x610], R0 ;  /* 0x0006100001007387 */ /* 0x000fe20000100800 */
[----:B---3--:R-:W-:Y:S02]  /*1ebf0*/  SEL R20, R92, R77, !P5 ;  /* 0x0000004d5c147207 */ /* 0x008fe40006800000 */
[CC--:B------:R-:W-:Y:S01]  /*1ec00*/  IADD3 R77, P2, PT, R25.reuse, R10.reuse, RZ ;  /* 0x0000000a194d7210 */ /* 0x0c0fe20007f5e0ff */
[----:B------:R3:W-:Y:S03]  /*1ec10*/  STL [R1+0x60c], R8 ;  /* 0x00060c0801007387 */ /* 0x0007e60000100800 */
[----:B0-----:R-:W-:Y:S01]  /*1ec20*/  LEA.HI.X.SX32 R5, R25, R7, 0x1, P2 ;  /* 0x0000000719057211 */ /* 0x001fe200010f0eff */
[----:B------:R0:W-:Y:S01]  /*1ec30*/  STL [R1+0x628], R2 ;  /* 0x0006280201007387 */ /* 0x0001e20000100800 */
[----:B------:R-:W-:-:S03]  /*1ec40*/  IADD3 R24, P2, PT, R22, R10, RZ ;  /* 0x0000000a16187210 */ /* 0x000fc60007f5e0ff */
[----:B------:R-:W2:Y:S01]  /*1ec50*/  LDL.LU R3, [R1+0x8f0] ;  /* 0x0008f00001037983 */ /* 0x000ea20000300800 */
[----:B------:R-:W-:-:S03]  /*1ec60*/  @P0 IMAD.MOV.U32 R21, RZ, RZ, R8 ;  /* 0x000000ffff150224 */ /* 0x000fc600078e0008 */
[----:B------:R-:W4:Y:S04]  /*1ec70*/  LDL.LU R9, [R1+0x8cc] ;  /* 0x0008cc0001097983 */ /* 0x000f280000300800 */
[----:B------:R-:W-:Y:S01]  /*1ec80*/  STL [R1+0x624], R6 ;  /* 0x0006240601007387 */ /* 0x000fe20000100800 */
[----:B------:R-:W-:-:S03]  /*1ec90*/  LEA.HI.X.SX32 R25, R22, R7, 0x1, P2 ;  /* 0x0000000716197211 */ /* 0x000fc600010f0eff */
[----:B------:R0:W-:Y:S04]  /*1eca0*/  STL [R1+0x630], R77 ;  /* 0x0006304d01007387 */ /* 0x0001e80000100800 */
[----:B---3--:R-:W3:Y:S04]  /*1ecb0*/  LDL.LU R8, [R1+0x8e4] ;  /* 0x0008e40001087983 */ /* 0x008ee80000300800 */
[----:B------:R-:W-:Y:S04]  /*1ecc0*/  STL [R1+0x62c], R5 ;  /* 0x00062c0501007387 */ /* 0x000fe80000100800 */
[----:B------:R1:W-:Y:S04]  /*1ecd0*/  STL [R1+0x648], R24 ;  /* 0x0006481801007387 */ /* 0x0003e80000100800 */
[----:B------:R-:W3:Y:S01]  /*1ece0*/  LDL.LU R22, [R1+0x908] ;  /* 0x0009080001167983 */ /* 0x000ee20000300800 */
[----:B------:R-:W-:Y:S01]  /*1ecf0*/  IMAD R23, R20, UR12, RZ ;  /* 0x0000000c14177c24 */ /* 0x000fe2000f8e02ff */
[----:B------:R-:W-:Y:S01]  /*1ed00*/  PRMT R70, RZ, 0x7610, R70 ;  /* 0x00007610ff467816 */ /* 0x000fe20000000046 */
[----:B------:R-:W-:Y:S01]  /*1ed10*/  @P0 IMAD.MOV.U32 R20, RZ, RZ, R0 ;  /* 0x000000ffff140224 */ /* 0x000fe200078e0000 */
[----:B------:R-:W1:Y:S02]  /*1ed20*/  LDCU UR12, c[0x0][0x3b0] ;  /* 0x00007600ff0c77ac */ /* 0x000e640008000800 */
[----:B------:R-:W-:-:S02]  /*1ed30*/  IADD3 R0, P2, PT, R23, R10, RZ ;  /* 0x0000000a17007210 */ /* 0x000fc40007f5e0ff */
[----:B------:R0:W3:Y:S02]  /*1ed40*/  @P0 LDG.E.U8 R74, desc[UR22][R20.64] ;  /* 0x00000016144a0981 */ /* 0x0000e4000c1e1100 */
[----:B0-----:R-:W-:Y:S02]  /*1ed50*/  @P0 IMAD.MOV.U32 R20, RZ, RZ, R2 ;  /* 0x000000ffff140224 */ /* 0x001fe400078e0002 */
[----:B------:R-:W-:Y:S01]  /*1ed60*/  @P0 IMAD.MOV.U32 R21, RZ, RZ, R6 ;  /* 0x000000ffff150224 */ /* 0x000fe200078e0006 */
[----:B------:R-:W3:Y:S04]  /*1ed70*/  LDL.LU R2, [R1+0x8c4] ;  /* 0x0008c40001027983 */ /* 0x000ee80000300800 */
[----:B------:R-:W-:Y:S04]  /*1ed80*/  STL [R1+0x644], R25 ;  /* 0x0006441901007387 */ /* 0x000fe80000100800 */
[----:B------:R0:W3:Y:S04]  /*1ed90*/  @P0 LDG.E.U8 R73, desc[UR22][R20.64] ;  /* 0x0000001614490981 */ /* 0x0000e8000c1e1100 */
[----:B------:R-:W-:Y:S01]  /*1eda0*/  STL [R1+0x650], R0 ;  /* 0x0006500001007387 */ /* 0x000fe20000100800 */
[----:B0-----:R-:W-:-:S03]  /*1edb0*/  @P0 IMAD.MOV.U32 R20, RZ, RZ, R77 ;  /* 0x000000ffff140224 */ /* 0x001fc600078e004d */
[----:B------:R-:W3:Y:S01]  /*1edc0*/  LDL.LU R77, [R1+0x8c8] ;  /* 0x0008c800014d7983 */ /* 0x000ee20000300800 */
[----:B------:R-:W-:Y:S01]  /*1edd0*/  @P0 IMAD.MOV.U32 R21, RZ, RZ, R5 ;  /* 0x000000ffff150224 */ /* 0x000fe200078e0005 */
[----:B------:R-:W-:-:S04]  /*1ede0*/  LEA.HI.X.SX32 R6, R23, R7, 0x1, P2 ;  /* 0x0000000717067211 */ /* 0x000fc800010f0eff */
[----:B------:R0:W3:Y:S01]  /*1edf0*/  @P0 LDG.E.U8 R72, desc[UR22][R20.64] ;  /* 0x0000001614480981 */ /* 0x0000e2000c1e1100 */
[----:B------:R-:W-:Y:S01]  /*1ee00*/  ISETP.GT.U32.AND P2, PT, R11, R16, PT ;  /* 0x000000100b00720c */ /* 0x000fe20003f44070 */
[----:B0-----:R-:W-:Y:S02]  /*1ee10*/  @P0 IMAD.MOV.U32 R20, RZ, RZ, R24 ;  /* 0x000000ffff140224 */ /* 0x001fe400078e0018 */
[----:B------:R-:W-:-:S05]  /*1ee20*/  @P0 IMAD.MOV.U32 R21, RZ, RZ, R25 ;  /* 0x000000ffff150224 */ /* 0x000fca00078e0019 */
[----:B------:R0:W3:Y:S05]  /*1ee30*/  @P0 LDG.E.U8 R71, desc[UR22][R20.64] ;  /* 0x0000001614470981 */ /* 0x0000ea000c1e1100 */
[----:B------:R-:W-:Y:S02]  /*1ee40*/  @!P2 IMAD.IADD R16, R16, 0x1, -R11 ;  /* 0x000000011010a824 */ /* 0x000fe400078e0a0b */
[----:B0-----:R-:W-:Y:S02]  /*1ee50*/  @P0 IMAD.MOV.U32 R20, RZ, RZ, R0 ;  /* 0x000000ffff140224 */ /* 0x001fe400078e0000 */
[----:B------:R-:W-:Y:S01]  /*1ee60*/  @P0 IMAD.MOV.U32 R21, RZ, RZ, R6 ;  /* 0x000000ffff150224 */ /* 0x000fe200078e0006 */
[----:B------:R0:W-:Y:S04]  /*1ee70*/  STL [R1+0x64c], R6 ;  /* 0x00064c0601007387 */ /* 0x0001e80000100800 */
[----:B------:R2:W3:Y:S01]  /*1ee80*/  @P0 LDG.E.U8 R70, desc[UR22][R20.64] ;  /* 0x0000001614460981 */ /* 0x0004e2000c1e1100 */
[----:B------:R-:W-:-:S02]  /*1ee90*/  PRMT R69, RZ, 0x7610, R69 ;  /* 0x00007610ff457816 */ /* 0x000fc40000000045 */
[----:B------:R-:W-:Y:S02]  /*1eea0*/  PRMT R68, RZ, 0x7610, R68 ;  /* 0x00007610ff447816 */ /* 0x000fe40000000044 */
[----:B------:R-:W-:Y:S02]  /*1eeb0*/  PRMT R67, RZ, 0x7610, R67 ;  /* 0x00007610ff437816 */ /* 0x000fe40000000043 */
[C---:B--2---:R-:W-:Y:S02]  /*1eec0*/  SEL R20, R92.reuse, R3, !P5 ;  /* 0x000000035c147207 */ /* 0x044fe40006800000 */
[----:B----4-:R-:W-:-:S03]  /*1eed0*/  SEL R21, R92, R9, !P5 ;  /* 0x000000095c157207 */ /* 0x010fc60006800000 */
[----:B------:R-:W-:Y:S01]  /*1eee0*/  IMAD R23, R20, UR5, RZ ;  /* 0x0000000514177c24 */ /* 0x000fe2000f8e02ff */
[----:B------:R-:W2:Y:S01]  /*1eef0*/  LDCU UR5, c[0x0][0x3b0] ;  /* 0x00007600ff0577ac */ /* 0x000ea20008000800 */
[----:B-1----:R-:W-:Y:S01]  /*1ef00*/  IMAD R24, R21, UR6, RZ ;  /* 0x0000000615187c24 */ /* 0x002fe2000f8e02ff */
[----:B------:R-:W-:Y:S01]  /*1ef10*/  PRMT R66, RZ, 0x7610, R66 ;  /* 0x00007610ff427816 */ /* 0x000fe20000000042 */
[----:B------:R-:W1:Y:S01]  /*1ef20*/  LDCU UR6, c[0x0][0x3b0] ;  /* 0x00007600ff0677ac */ /* 0x000e620008000800 */
[----:B---3--:R-:W-:-:S05]  /*1ef30*/  SEL R22, R92, R22, !P5 ;  /* 0x000000165c167207 */ /* 0x008fca0006800000 */
[----:B------:R-:W-:Y:S01]  /*1ef40*/  IMAD R22, R22, UR4, RZ ;  /* 0x0000000416167c24 */ /* 0x000fe2000f8e02ff */
[----:B------:R-:W3:Y:S01]  /*1ef50*/  LDCU UR4, c[0x0][0x3b0] ;  /* 0x00007600ff0477ac */ /* 0x000ee20008000800 */
[----:B------:R-:W-:-:S03]  /*1ef60*/  SEL R20, R92, R8, !P5 ;  /* 0x000000085c147207 */ /* 0x000fc60006800000 */
[----:B0-----:R-:W-:-:S04]  /*1ef70*/  IADD3 R6, P2, PT, R22, R10, RZ ;  /* 0x0000000a16067210 */ /* 0x001fc80007f5e0ff */
[-C--:B------:R-:W-:Y:S02]  /*1ef80*/  LEA.HI.X.SX32 R8, R22, R7.reuse, 0x1, P2 ;  /* 0x0000000716087211 */ /* 0x080fe400010f0eff */
[C---:B------:R-:W-:Y:S01]  /*1ef90*/  IADD3 R0, P2, PT, R23.reuse, R10, RZ ;  /* 0x0000000a17007210 */ /* 0x040fe20007f5e0ff */
[----:B------:R-:W-:Y:S01]  /*1efa0*/  IMAD R25, R20, UR12, RZ ;  /* 0x0000000c14197c24 */ /* 0x000fe2000f8e02ff */
[----:B------:R-:W-:Y:S01]  /*1efb0*/  STL [R1+0x668], R6 ;  /* 0x0006680601007387 */ /* 0x000fe20000100800 */
[----:B------:R-:W-:Y:S01]  /*1efc0*/  @P0 IMAD.MOV.U32 R20, RZ, RZ, R6 ;  /* 0x000000ffff140224 */ /* 0x000fe200078e0006 */
[----:B------:R-:W-:Y:S01]  /*1efd0*/  PRMT R65, RZ, 0x7610, R65 ;  /* 0x00007610ff417816 */ /* 0x000fe20000000041 */
[----:B------:R-:W-:Y:S01]  /*1efe0*/  @P0 IMAD.MOV.U32 R21, RZ, RZ, R8 ;  /* 0x000000ffff150224 */ /* 0x000fe200078e0008 */
[----:B------:R-:W-:Y:S01]  /*1eff0*/  SEL R22, R92, R2, !P5 ;  /* 0x000000025c167207 */ /* 0x000fe20006800000 */
[----:B------:R-:W0:Y:S01]  /*1f000*/  LDCU UR12, c[0x0][0x3b0] ;  /* 0x00007600ff0c77ac */ /* 0x000e220008000800 */
[----:B------:R-:W-:-:S02]  /*1f010*/  LEA.HI.X.SX32 R2, R23, R7, 0x1, P2 ;  /* 0x0000000717027211 */ /* 0x000fc400010f0eff */
[----:B------:R-:W-:Y:S01]  /*1f020*/  IADD3 R3, P2, PT, R24, R10, RZ ;  /* 0x0000000a18037210 */ /* 0x000fe20007f5e0ff */
[----:B------:R4:W-:Y:S01]  /*1f030*/  STL [R1+0x664], R8 ;  /* 0x0006640801007387 */ /* 0x0009e20000100800 */
[----:B---3--:R-:W-:Y:S01]  /*1f040*/  IMAD R22, R22, UR4, RZ ;  /* 0x0000000416167c24 */ /* 0x008fe2000f8e02ff */
[----:B------:R-:W3:Y:S02]  /*1f050*/  LDCU UR4, c[0x0][0x3b0] ;  /* 0x00007600ff0477ac */ /* 0x000ee40008000800 */
[----:B------:R0:W3:Y:S01]  /*1f060*/  @P0 LDG.E.U8 R69, desc[UR22][R20.64] ;  /* 0x0000001614450981 */ /* 0x0000e2000c1e1100 */
[----:B----4-:R-:W-:-:S03]  /*1f070*/  LEA.HI.X.SX32 R8, R24, R7, 0x1, P2 ;  /* 0x0000000718087211 */ /* 0x010fc600010f0eff */
[----:B------:R-:W-:Y:S01]  /*1f080*/  STL [R1+0x670], R0 ;  /* 0x0006700001007387 */ /* 0x000fe20000100800 */
[----:B0-----:R-:W-:Y:S02]  /*1f090*/  SEL R20, R92, R77, !P5 ;  /* 0x0000004d5c147207 */ /* 0x001fe40006800000 */
[CC--:B------:R-:W-:Y:S01]  /*1f0a0*/  IADD3 R77, P2, PT, R25.reuse, R10.reuse, RZ ;  /* 0x0000000a194d7210 */ /* 0x0c0fe20007f5e0ff */
[----:B------:R0:W-:Y:S01]  /*1f0b0*/  STL [R1+0x66c], R2 ;  /* 0x00066c0201007387 */ /* 0x0001e20000100800 */
[----:B------:R-:W-:Y:S02]  /*1f0c0*/  IMAD.MOV.U32 R21, RZ, RZ, R2 ;  /* 0x000000ffff157224 */ /* 0x000fe400078e0002 */
[----:B------:R-:W-:Y:S01]  /*1f0d0*/  LEA.HI.X.SX32 R25, R25, R7, 0x1, P2 ;  /* 0x0000000719197211 */ /* 0x000fe200010f0eff */
[----:B------:R-:W-:Y:S01]  /*1f0e0*/  STL [R1+0x688], R3 ;  /* 0x0006880301007387 */ /* 0x000fe20000100800 */
[----:B------:R-:W-:-:S03]  /*1f0f0*/  IADD3 R6, P2, PT, R22, R10, RZ ;  /* 0x0000000a16067210 */ /* 0x000fc60007f5e0ff */
[----:B------:R-:W4:Y:S04]  /*1f100*/  LDL.LU R9, [R1+0x8e8] ;  /* 0x0008e80001097983 */ /* 0x000f280000300800 */
[----:B0-----:R-:W3:Y:S01]  /*1f110*/  LDL.LU R2, [R1+0x8b0] ;  /* 0x0008b00001027983 */ /* 0x001ee20000300800 */
[----:B------:R-:W-:-:S03]  /*1f120*/  LEA.HI.X.SX32 R24, R22, R7, 0x1, P2 ;  /* 0x0000000716187211 */ /* 0x000fc600010f0eff */
[----:B------:R0:W-:Y:S04]  /*1f130*/  STL [R1+0x684], R8 ;  /* 0x0006840801007387 */ /* 0x0001e80000100800 */
[----:B------:R0:W-:Y:S04]  /*1f140*/  STL [R1+0x690], R77 ;  /* 0x0006904d01007387 */ /* 0x0001e80000100800 */
[----:B------:R-:W-:Y:S04]  /*1f150*/  STL [R1+0x68c], R25 ;  /* 0x00068c1901007387 */ /* 0x000fe80000100800 */
[----:B------:R-:W-:Y:S04]  /*1f160*/  STL [R1+0x6a8], R6 ;  /* 0x0006a80601007387 */ /* 0x000fe80000100800 */
[----:B------:R-:W4:Y:S01]  /*1f170*/  LDL.LU R22, [R1+0x8d0] ;  /* 0x0008d00001167983 */ /* 0x000f220000300800 */
[----:B--2---:R-:W-:Y:S01]  /*1f180*/  IMAD R23, R20, UR5, RZ ;  /* 0x0000000514177c24 */ /* 0x004fe2000f8e02ff */
[----:B------:R-:W-:Y:S01]  /*1f190*/  PRMT R64, RZ, 0x7610, R64 ;  /* 0x00007610ff407816 */ /* 0x000fe20000000040 */
[----:B------:R-:W-:Y:S01]  /*1f1a0*/  @P0 IMAD.MOV.U32 R20, RZ, RZ, R0 ;  /* 0x000000ffff140224 */ /* 0x000fe200078e0000 */
[----:B------:R-:W2:Y:S02]  /*1f1b0*/  LDCU UR5, c[0x0][0x3b0] ;  /* 0x00007600ff0577ac */ /* 0x000ea40008000800 */
[----:B------:R-:W-:-:S02]  /*1f1c0*/  IADD3 R0, P2, PT, R23, R10, RZ ;  /* 0x0000000a17007210 */ /* 0x000fc40007f5e0ff */
[----:B------:R0:W2:Y:S02]  /*1f1d0*/  @P0 LDG.E.U8 R68, desc[UR22][R20.64] ;  /* 0x0000001614440981 */ /* 0x0000a4000c1e1100 */
[----:B0-----:R-:W-:Y:S02]  /*1f1e0*/  @P0 IMAD.MOV.U32 R21, RZ, RZ, R8 ;  /* 0x000000ffff150224 */ /* 0x001fe400078e0008 */
[----:B------:R-:W-:Y:S01]  /*1f1f0*/  @P0 IMAD.MOV.U32 R20, RZ, RZ, R3 ;  /* 0x000000ffff140224 */ /* 0x000fe200078e0003 */
[----:B------:R-:W2:Y:S01]  /*1f200*/  LDL.LU R8, [R1+0x8a8] ;  /* 0x0008a80001087983 */ /* 0x000ea20000300800 */
[----:B------:R-:W-:-:S03]  /*1f210*/  LEA.HI.X.SX32 R3, R23, R7, 0x1, P2 ;  /* 0x0000000717037211 */ /* 0x000fc600010f0eff */
[----:B------:R-:W-:Y:S04]  /*1f220*/  STL [R1+0x6a4], R24 ;  /* 0x0006a41801007387 */ /* 0x000fe80000100800 */
[----:B------:R0:W2:Y:S04]  /*1f230*/  @P0 LDG.E.U8 R67, desc[UR22][R20.64] ;  /* 0x0000001614430981 */ /* 0x0000a8000c1e1100 */
[----:B------:R-:W-:Y:S04]  /*1f240*/  STL [R1+0x6b0], R0 ;  /* 0x0006b00001007387 */ /* 0x000fe80000100800 */
[----:B------:R1:W-:Y:S01]  /*1f250*/  STL [R1+0x6ac], R3 ;  /* 0x0006ac0301007387 */ /* 0x0003e20000100800 */
[----:B0-----:R-:W-:-:S03]  /*1f260*/  @P0 IMAD.MOV.U32 R20, RZ, RZ, R77 ;  /* 0x000000ffff140224 */ /* 0x001fc600078e004d */
[----:B------:R-:W2:Y:S01]  /*1f270*/  LDL.LU R77, [R1+0x8ac] ;  /* 0x0008ac00014d7983 */ /* 0x000ea20000300800 */
[----:B------:R-:W-:-:S05]  /*1f280*/  @P0 IMAD.MOV.U32 R21, RZ, RZ, R25 ;  /* 0x000000ffff150224 */ /* 0x000fca00078e0019 */
[----:B------:R0:W2:Y:S01]  /*1f290*/  @P0 LDG.E.U8 R66, desc[UR22][R20.64] ;  /* 0x0000001614420981 */ /* 0x0000a2000c1e1100 */
[----:B------:R-:W-:Y:S01]  /*1f2a0*/  ISETP.GT.U32.AND P2, PT, R11, R16, PT ;  /* 0x000000100b00720c */ /* 0x000fe20003f44070 */
[----:B0-----:R-:W-:Y:S02]  /*1f2b0*/  @P0 IMAD.MOV.U32 R20, RZ, RZ, R6 ;  /* 0x000000ffff140224 */ /* 0x001fe400078e0006 */
[----:B------:R-:W-:-:S05]  /*1f2c0*/  @P0 IMAD.MOV.U32 R21, RZ, RZ, R24 ;  /* 0x000000ffff150224 */ /* 0x000fca00078e0018 */
[----:B------:R0:W2:Y:S02]  /*1f2d0*/  @P0 LDG.E.U8 R65, desc[UR22][R20.64] ;  /* 0x0000001614410981 */ /* 0x0000a4000c1e1100 */
[----:B0-----:R-:W-:Y:S02]  /*1f2e0*/  @P0 IMAD.MOV.U32 R20, RZ, RZ, R0 ;  /* 0x000000ffff140224 */ /* 0x001fe400078e0000 */
[----:B------:R-:W-:-:S05]  /*1f2f0*/  @P0 IMAD.MOV.U32 R21, RZ, RZ, R3 ;  /* 0x000000ffff150224 */ /* 0x000fca00078e0003 */
[----:B------:R3:W2:Y:S01]  /*1f300*/  @P0 LDG.E.U8 R64, desc[UR22][R20.64] ;  /* 0x0000001614400981 */ /* 0x0006a2000c1e1100 */
[----:B------:R-:W-:Y:S01]  /*1f310*/  @!P2 IMAD.IADD R16, R16, 0x1, -R11 ;  /* 0x000000011010a824 */ /* 0x000fe200078e0a0b */
[----:B------:R-:W-:Y:S02]  /*1f320*/  PRMT R63, RZ, 0x7610, R63 ;  /* 0x00007610ff3f7816 */ /* 0x000fe4000000003f */
[C---:B---3--:R-:W-:Y:S02]  /*1f330*/  SEL R21, R92.reuse, R2, !P5 ;  /* 0x000000025c157207 */ /* 0x048fe40006800000 */
[----:B------:R-:W3:Y:S01]  /*1f340*/  LDL.LU R2, [R1+0x8a4] ;  /* 0x0008a40001027983 */ /* 0x000ee20000300800 */
[C---:B----4-:R-:W-:Y:S02]  /*1f350*/  SEL R20, R92.reuse, R9, !P5 ;  /* 0x000000095c147207 */ /* 0x050fe40006800000 */
[----:B------:R-:W-:-:S05]  /*1f360*/  SEL R22, R92, R22, !P5 ;  /* 0x000000165c167207 */ /* 0x000fca0006800000 */
[----:B------:R-:W-:Y:S01]  /*1f370*/  IMAD R22, R22, UR4, RZ ;  /* 0x0000000416167c24 */ /* 0x000fe2000f8e02ff */
[----:B------:R-:W0:Y:S04]  /*1f380*/  LDCU UR4, c[0x0][0x3b0] ;  /* 0x00007600ff0477ac */ /* 0x000e280008000800 */
[----:B-1----:R-:W-:-:S05]  /*1f390*/  IADD3 R3, P2, PT, R22, R10, RZ ;  /* 0x0000000a16037210 */ /* 0x002fca0007f5e0ff */
[----:B------:R1:W-:Y:S01]  /*1f3a0*/  STL [R1+0x6c8], R3 ;  /* 0x0006c80301007387 */ /* 0x0003e20000100800 */
[----:B------:R-:W-:-:S03]  /*1f3b0*/  LEA.HI.X.SX32 R6, R22, R7, 0x1, P2 ;  /* 0x0000000716067211 */ /* 0x000fc600010f0eff */
[----:B------:R-:W4:Y:S01]  /*1f3c0*/  LDL.LU R9, [R1+0x890] ;  /* 0x0008900001097983 */ /* 0x000f220000300800 */
[----:B--2---:R-:W-:Y:S01]  /*1f3d0*/  IMAD R23, R20, UR5, RZ ;  /* 0x0000000514177c24 */ /* 0x004fe2000f8e02ff */
[----:B------:R-:W2:Y:S01]  /*1f3e0*/  LDCU UR5, c[0x0][0x3b0] ;  /* 0x00007600ff0577ac */ /* 0x000ea20008000800 */
[----:B------:R-:W-:Y:S02]  /*1f3f0*/  IMAD R22, R21, UR6, RZ ;  /* 0x0000000615167c24 */ /* 0x000fe4000f8e02ff */
[----:B------:R-:W-:Y:S01]  /*1f400*/  @P0 IMAD.MOV.U32 R20, RZ, RZ, R3 ;  /* 0x000000ffff140224 */ /* 0x000fe200078e0003 */
[C---:B------:R-:W-:Y:S01]  /*1f410*/  IADD3 R0, P2, PT, R23.reuse, R10, RZ ;  /* 0x0000000a17007210 */ /* 0x040fe20007f5e0ff */
[----:B------:R-:W-:Y:S01]  /*1f420*/  @P0 IMAD.MOV.U32 R21, RZ, RZ, R6 ;  /* 0x000000ffff150224 */ /* 0x000fe200078e0006 */
[----:B------:R0:W-:Y:S01]  /*1f430*/  STL [R1+0x6c4], R6 ;  /* 0x0006c40601007387 */ /* 0x0001e20000100800 */
[----:B------:R-:W-:Y:S01]  /*1f440*/  PRMT R62, RZ, 0x7610, R62 ;  /* 0x00007610ff3e7816 */ /* 0x000fe2000000003e */
[----:B------:R-:W0:Y:S02]  /*1f450*/  LDCU UR6, c[0x0][0x3b0] ;  /* 0x00007600ff0677ac */ /* 0x000e240008000800 */
[----:B------:R1:W4:Y:S04]  /*1f460*/  @P0 LDG.E.U8 R63, desc[UR22][R20.64] ;  /* 0x00000016143f0981 */ /* 0x000328000c1e1100 */
[----:B------:R0:W-:Y:S01]  /*1f470*/  STL [R1+0x6d0], R0 ;  /* 0x0006d00001007387 */ /* 0x0001e20000100800 */
[----:B-1----:R-:W-:-:S02]  /*1f480*/  LEA.HI.X.SX32 R21, R23, R7, 0x1, P2 ;  /* 0x0000000717157211 */ /* 0x002fc400010f0eff */
[----:B------:R-:W-:Y:S02]  /*1f490*/  IADD3 R3, P2, PT, R22, R10, RZ ;  /* 0x0000000a16037210 */ /* 0x000fe40007f5e0ff */
[----:B------:R-:W-:Y:S02]  /*1f4a0*/  SEL R20, R92, R8, !P5 ;  /* 0x000000085c147207 */ /* 0x000fe40006800000 */
[----:B------:R-:W4:Y:S01]  /*1f4b0*/  LDL.LU R8, [R1+0x888] ;  /* 0x0008880001087983 */ /* 0x000f220000300800 */
[----:B0-----:R-:W-:-:S03]  /*1f4c0*/  LEA.HI.X.SX32 R6, R22, R7, 0x1, P2 ;  /* 0x0000000716067211 */ /* 0x001fc600010f0eff */
[----:B------:R-:W-:Y:S01]  /*1f4d0*/  STL [R1+0x6cc], R21 ;  /* 0x0006cc1501007387 */ /* 0x000fe20000100800 */
[----:B------:R-:W-:-:S03]  /*1f4e0*/  SEL R22, R92, R77, !P5 ;  /* 0x0000004d5c167207 */ /* 0x000fc60006800000 */
[----:B------:R0:W-:Y:S04]  /*1f4f0*/  STL [R1+0x6f0], R3 ;  /* 0x0006f00301007387 */ /* 0x0001e80000100800 */
[----:B------:R1:W-:Y:S04]  /*1f500*/  STL [R1+0x6ec], R6 ;  /* 0x0006ec0601007387 */ /* 0x0003e80000100800 */
[----:B------:R-:W4:Y:S01]  /*1f510*/  LDL.LU R77, [R1+0x88c] ;  /* 0x00088c00014d7983 */ /* 0x000f220000300800 */
[----:B------:R-:W-:Y:S01]  /*1f520*/  IMAD R23, R20, UR4, RZ ;  /* 0x0000000414177c24 */ /* 0x000fe2000f8e02ff */
[----:B------:R-:W-:Y:S01]  /*1f530*/  PRMT R61, RZ, 0x7610, R61 ;  /* 0x00007610ff3d7816 */ /* 0x000fe2000000003d */
[----:B------:R-:W-:Y:S01]  /*1f540*/  @P0 IMAD.MOV.U32 R20, RZ, RZ, R0 ;  /* 0x000000ffff140224 */ /* 0x000fe200078e0000 */
[----:B------:R-:W-:Y:S01]  /*1f550*/  PRMT R60, RZ, 0x7610, R60 ;  /* 0x00007610ff3c7816 */ /* 0x000fe2000000003c */
[----:B------:R-:W-:Y:S01]  /*1f560*/  IMAD R24, R22, UR12, RZ ;  /* 0x0000000c16187c24 */ /* 0x000fe2000f8e02ff */
[----:B------:R-:W-:Y:S01]  /*1f570*/  IADD3 R0, P2, PT, R23, R10, RZ ;  /* 0x0000000a17007210 */ /* 0x000fe20007f5e0ff */
[----:B------:R-:W1:Y:S01]  /*1f580*/  LDCU UR4, c[0x0][0x3b0] ;  /* 0x00007600ff0477ac */ /* 0x000e620008000800 */
[----:B------:R0:W4:Y:S01]  /*1f590*/  @P0 LDG.E.U8 R62, desc[UR22][R20.64] ;  /* 0x00000016143e0981 */ /* 0x000122000c1e1100 */
[----:B------:R-:W-:-:S02]  /*1f5a0*/  PRMT R59, RZ, 0x7610, R59 ;  /* 0x00007610ff3b7816 */ /* 0x000fc4000000003b */
[----:B------:R-:W-:Y:S01]  /*1f5b0*/  PRMT R58, RZ, 0x7610, R58 ;  /* 0x00007610ff3a7816 */ /* 0x000fe2000000003a */
[----:B------:R1:W-:Y:S01]  /*1f5c0*/  STL [R1+0x708], R0 ;  /* 0x0007080001007387 */ /* 0x0003e20000100800 */
[----:B------:R-:W-:Y:S01]  /*1f5d0*/  PRMT R57, RZ, 0x7610, R57 ;  /* 0x00007610ff397816 */ /* 0x000fe20000000039 */
[----:B------:R-:W1:Y:S01]  /*1f5e0*/  LDCU UR12, c[0x0][0x3b0] ;  /* 0x00007600ff0c77ac */ /* 0x000e620008000800 */
[----:B0-----:R-:W-:Y:S01]  /*1f5f0*/  @P0 IMAD.MOV.U32 R20, RZ, RZ, R3 ;  /* 0x000000ffff140224 */ /* 0x001fe200078e0003 */
[----:B------:R-:W-:Y:S01]  /*1f600*/  LEA.HI.X.SX32 R3, R23, R7, 0x1, P2 ;  /* 0x0000000717037211 */ /* 0x000fe200010f0eff */
[----:B------:R-:W-:-:S04]  /*1f610*/  @P0 IMAD.MOV.U32 R21, RZ, RZ, R6 ;  /* 0x000000ffff150224 */ /* 0x000fc800078e0006 */
[----:B------:R0:W-:Y:S04]  /*1f620*/  STL [R1+0x704], R3 ;  /* 0x0007040301007387 */ /* 0x0001e80000100800 */
[----:B------:R0:W4:Y:S02]  /*1f630*/  @P0 LDG.E.U8 R61, desc[UR22][R20.64] ;  /* 0x00000016143d0981 */ /* 0x000124000c1e1100 */
[----:B0-----:R-:W-:Y:S02]  /*1f640*/  @P0 IMAD.MOV.U32 R20, RZ, RZ, R0 ;  /* 0x000000ffff140224 */ /* 0x001fe400078e0000 */
[----:B------:R-:W-:-:S05]  /*1f650*/  @P0 IMAD.MOV.U32 R21, RZ, RZ, R3 ;  /* 0x000000ffff150224 */ /* 0x000fca00078e0003 */
[----:B------:R0:W4:Y:S01]  /*1f660*/  @P0 LDG.E.U8 R60, desc[UR22][R20.64] ;  /* 0x00000016143c0981 */ /* 0x000122000c1e1100 */
[----:B---3--:R-:W-:Y:S02]  /*1f670*/  SEL R22, R92, R2, !P5 ;  /* 0x000000025c167207 */ /* 0x008fe40006800000 */
[----:B------:R-:W-:-:S03]  /*1f680*/  IADD3 R2, P2, PT, R24, R10, RZ ;  /* 0x0000000a18027210 */ /* 0x000fc60007f5e0ff */
[----:B--2---:R-:W-:Y:S01]  /*1f690*/  IMAD R22, R22, UR5, RZ ;  /* 0x0000000516167c24 */ /* 0x004fe2000f8e02ff */
[----:B-1----:R-:W-:Y:S01]  /*1f6a0*/  LEA.HI.X.SX32 R6, R24, R7, 0x1, P2 ;  /* 0x0000000718067211 */ /* 0x002fe200010f0eff */
[----:B------:R1:W-:Y:S01]  /*1f6b0*/  STL [R1+0x710], R2 ;  /* 0x0007100201007387 */ /* 0x0003e20000100800 */
[----:B------:R-:W2:Y:S03]  /*1f6c0*/  LDCU UR5, c[0x0][0x3b0] ;  /* 0x00007600ff0577ac */ /* 0x000ea60008000800 */
[----:B------:R-:W3:Y:S01]  /*1f6d0*/  LDL.LU R0, [R1+0x870] ;  /* 0x0008700001007983 */ /* 0x000ee20000300800 */
[----:B------:R-:W-:-:S03]  /*1f6e0*/  IADD3 R3, P2, PT, R22, R10, RZ ;  /* 0x0000000a16037210 */ /* 0x000fc60007f5e0ff */
[----:B------:R1:W-:Y:S01]  /*1f6f0*/  STL [R1+0x70c], R6 ;  /* 0x00070c0601007387 */ /* 0x0003e20000100800 */
[----:B0-----:R-:W-:-:S03]  /*1f700*/  @P0 IMAD.MOV.U32 R21, RZ, RZ, R6 ;  /* 0x000000ffff150224 */ /* 0x001fc600078e0006 */
[----:B------:R0:W-:Y:S01]  /*1f710*/  STL [R1+0x728], R3 ;  /* 0x0007280301007387 */ /* 0x0001e20000100800 */
[----:B----4-:R-:W-:-:S05]  /*1f720*/  SEL R20, R92, R9, !P5 ;  /* 0x000000095c147207 */ /* 0x010fca0006800000 */
[----:B------:R-:W-:Y:S01]  /*1f730*/  IMAD R23, R20, UR6, RZ ;  /* 0x0000000614177c24 */ /* 0x000fe2000f8e02ff */
[----:B------:R-:W4:Y:S01]  /*1f740*/  LDCU UR6, c[0x0][0x3b0] ;  /* 0x00007600ff0677ac */ /* 0x000f220008000800 */
[----:B------:R-:W-:Y:S02]  /*1f750*/  @P0 IMAD.MOV.U32 R20, RZ, RZ, R2 ;  /* 0x000000ffff140224 */ /* 0x000fe400078e0002 */
[----:B-1----:R-:W4:Y:S04]  /*1f760*/  LDL.LU R2, [R1+0x884] ;  /* 0x0008840001027983 */ /* 0x002f280000300800 */
[----:B------:R-:W4:Y:S04]  /*1f770*/  LDL.LU R9, [R1+0x86c] ;  /* 0x00086c0001097983 */ /* 0x000f280000300800 */
[----:B------:R1:W4:Y:S02]  /*1f780*/  @P0 LDG.E.U8 R59, desc[UR22][R20.64] ;  /* 0x00000016143b0981 */ /* 0x000324000c1e1100 */
[----:B-1----:R-:W-:-:S02]  /*1f790*/  LEA.HI.X.SX32 R21, R22, R7, 0x1, P2 ;  /* 0x0000000716157211 */ /* 0x002fc400010f0eff */
[C---:B------:R-:W-:Y:S02]  /*1f7a0*/  IADD3 R6, P2, PT, R23.reuse, R10, RZ ;  /* 0x0000000a17067210 */ /* 0x040fe40007f5e0ff */
[----:B------:R-:W-:Y:S02]  /*1f7b0*/  SEL R20, R92, R8, !P5 ;  /* 0x000000085c147207 */ /* 0x000fe40006800000 */
[----:B------:R-:W4:Y:S01]  /*1f7c0*/  LDL.LU R8, [R1+0x868] ;  /* 0x0008680001087983 */ /* 0x000f220000300800 */
[----:B------:R-:W-:-:S03]  /*1f7d0*/  LEA.HI.X.SX32 R25, R23, R7, 0x1, P2 ;  /* 0x0000000717197211 */ /* 0x000fc600010f0eff */
[----:B------:R-:W-:Y:S04]  /*1f7e0*/  STL [R1+0x724], R21 ;  /* 0x0007241501007387 */ /* 0x000fe80000100800 */
[----:B------:R1:W-:Y:S01]  /*1f7f0*/  STL [R1+0x730], R6 ;  /* 0x0007300601007387 */ /* 0x0003e20000100800 */
[----:B------:R-:W-:-:S03]  /*1f800*/  SEL R22, R92, R77, !P5 ;  /* 0x0000004d5c167207 */ /* 0x000fc60006800000 */
[----:B------:R-:W-:Y:S04]  /*1f810*/  STL [R1+0x72c], R25 ;  /* 0x00072c1901007387 */ /* 0x000fe80000100800 */
[----:B------:R-:W4:Y:S01]  /*1f820*/  LDL.LU R77, [R1+0x848] ;  /* 0x00084800014d7983 */ /* 0x000f220000300800 */
[----:B------:R-:W-:Y:S01]  /*1f830*/  IMAD R24, R20, UR4, RZ ;  /* 0x0000000414187c24 */ /* 0x000fe2000f8e02ff */
[----:B------:R-:W3:Y:S01]  /*1f840*/  LDCU UR4, c[0x0][0x3b0] ;  /* 0x00007600ff0477ac */ /* 0x000ee20008000800 */
[----:B------:R-:W-:Y:S02]  /*1f850*/  @P0 IMAD.MOV.U32 R20, RZ, RZ, R3 ;  /* 0x000000ffff140224 */ /* 0x000fe400078e0003 */
[----:B--2---:R-:W-:Y:S01]  /*1f860*/  IMAD R23, R22, UR5, RZ ;  /* 0x0000000516177c24 */ /* 0x004fe2000f8e02ff */
[----:B0-----:R-:W-:Y:S01]  /*1f870*/  IADD3 R3, P2, PT, R24, R10, RZ ;  /* 0x0000000a18037210 */ /* 0x001fe20007f5e0ff */
[----:B------:R-:W0:Y:S01]  /*1f880*/  LDCU UR5, c[0x0][0x3b0] ;  /* 0x00007600ff0577ac */ /* 0x000e220008000800 */
[----:B------:R2:W4:Y:S01]  /*1f890*/  @P0 LDG.E.U8 R58, desc[UR22][R20.64] ;  /* 0x00000016143a0981 */ /* 0x000522000c1e1100 */
[----:B------:R-:W-:-:S03]  /*1f8a0*/  PRMT R56, RZ, 0x7610, R56 ;  /* 0x00007610ff387816 */ /* 0x000fc60000000038 */
[----:B------:R0:W-:Y:S01]  /*1f8b0*/  STL [R1+0x748], R3 ;  /* 0x0007480301007387 */ /* 0x0001e20000100800 */
[----:B--2---:R-:W-:Y:S01]  /*1f8c0*/  @P0 IMAD.MOV.U32 R20, RZ, RZ, R6 ;  /* 0x000000ffff140224 */ /* 0x004fe200078e0006 */
[----:B-1----:R-:W-:Y:S01]  /*1f8d0*/  LEA.HI.X.SX32 R6, R24, R7, 0x1, P2 ;  /* 0x0000000718067211 */ /* 0x002fe200010f0eff */
[----:B------:R-:W-:-:S05]  /*1f8e0*/  @P0 IMAD.MOV.U32 R21, RZ, RZ, R25 ;  /* 0x000000ffff150224 */ /* 0x000fca00078e0019 */
[----:B------:R1:W2:Y:S01]  /*1f8f0*/  @P0 LDG.E.U8 R57, desc[UR22][R20.64] ;  /* 0x0000001614390981 */ /* 0x0002a2000c1e1100 */
[----:B------:R-:W-:Y:S01]  /*1f900*/  PRMT R55, RZ, 0x7610, R55 ;  /* 0x00007610ff377816 */ /* 0x000fe20000000037 */
[----:B-1----:R-:W-:Y:S02]  /*1f910*/  @P0 IMAD.MOV.U32 R20, RZ, RZ, R3 ;  /* 0x000000ffff140224 */ /* 0x002fe400078e0003 */
[----:B------:R-:W-:-:S05]  /*1f920*/  @P0 IMAD.MOV.U32 R21, RZ, RZ, R6 ;  /* 0x000000ffff150224 */ /* 0x000fca00078e0006 */
[----:B------:R1:W2:Y:S04]  /*1f930*/  @P0 LDG.E.U8 R56, desc[UR22][R20.64] ;  /* 0x0000001614380981 */ /* 0x0002a8000c1e1100 */
[----:B------:R-:W-:Y:S01]  /*1f940*/  STL [R1+0x744], R6 ;  /* 0x0007440601007387 */ /* 0x000fe20000100800 */
[----:B------:R-:W-:Y:S02]  /*1f950*/  PRMT R54, RZ, 0x7610, R54 ;  /* 0x00007610ff367816 */ /* 0x000fe40000000036 */
[----:B---3--:R-:W-:Y:S02]  /*1f960*/  SEL R22, R92, R0, !P5 ;  /* 0x000000005c167207 */ /* 0x008fe40006800000 */
[----:B------:R-:W-:-:S04]  /*1f970*/  IADD3 R0, P2, PT, R23, R10, RZ ;  /* 0x0000000a17007210 */ /* 0x000fc80007f5e0ff */
[----:B0-----:R-:W-:Y:S01]  /*1f980*/  LEA.HI.X.SX32 R3, R23, R7, 0x1, P2 ;  /* 0x0000000717037211 */ /* 0x001fe200010f0eff */
[----:B----4-:R-:W-:Y:S02]  /*1f990*/  IMAD R24, R22, UR6, RZ ;  /* 0x0000000616187c24 */ /* 0x010fe4000f8e02ff */
[----:B-1----:R-:W-:Y:S01]  /*1f9a0*/  @P0 IMAD.MOV.U32 R20, RZ, RZ, R0 ;  /* 0x000000ffff140224 */ /* 0x002fe200078e0000 */
[----:B------:R-:W-:Y:S01]  /*1f9b0*/  STL [R1+0x750], R0 ;  /* 0x0007500001007387 */ /* 0x000fe20000100800 */
[----:B------:R-:W-:Y:S01]  /*1f9c0*/  @P0 IMAD.MOV.U32 R21, RZ, RZ, R3 ;  /* 0x000000ffff150224 */ /* 0x000fe200078e0003 */
[----:B------:R-:W0:Y:S02]  /*1f9d0*/  LDCU UR6, c[0x0][0x3b0] ;  /* 0x00007600ff0677ac */ /* 0x000e240008000800 */
[----:B------:R1:W-:Y:S04]  /*1f9e0*/  STL [R1+0x74c], R3 ;  /* 0x00074c0301007387 */ /* 0x0003e80000100800 */
[----:B------:R3:W4:Y:S01]  /*1f9f0*/  @P0 LDG.E.U8 R55, desc[UR22][R20.64] ;  /* 0x0000001614370981 */ /* 0x000722000c1e1100 */
[----:B------:R-:W-:-:S02]  /*1fa00*/  SEL R22, R92, R2, !P5 ;  /* 0x000000025c167207 */ /* 0x000fc40006800000 */
[-C--:B------:R-:W-:Y:S02]  /*1fa10*/  IADD3 R2, P2, PT, R24, R10.reuse, RZ ;  /* 0x0000000a18027210 */ /* 0x080fe40007f5e0ff */
[----:B---3--:R-:W-:Y:S01]  /*1fa20*/  SEL R20, R92, R9, !P5 ;  /* 0x000000095c147207 */ /* 0x008fe20006800000 */
[----:B------:R-:W-:Y:S01]  /*1fa30*/  IMAD R23, R22, UR4, RZ ;  /* 0x0000000416177c24 */ /* 0x000fe2000f8e02ff */
[----:B-1----:R-:W-:Y:S01]  /*1fa40*/  LEA.HI.X.SX32 R3, R24, R7, 0x1, P2 ;  /* 0x0000000718037211 */ /* 0x002fe200010f0eff */
[----:B------:R-:W-:Y:S01]  /*1fa50*/  STL [R1+0x768], R2 ;  /* 0x0007680201007387 */ /* 0x000fe20000100800 */
[----:B------:R-:W-:Y:S01]  /*1fa60*/  PRMT R53, RZ, 0x7610, R53 ;  /* 0x00007610ff357816 */ /* 0x000fe20000000035 */
[----:B------:R-:W-:Y:S01]  /*1fa70*/  IMAD R24, R20, UR5, RZ ;  /* 0x0000000514187c24 */ /* 0x000fe2000f8e02ff */
[----:B------:R-:W-:Y:S01]  /*1fa80*/  IADD3 R0, P2, PT, R23, R10, RZ ;  /* 0x0000000a17007210 */ /* 0x000fe20007f5e0ff */
[----:B------:R-:W-:Y:S01]  /*1fa90*/  @P0 IMAD.MOV.U32 R20, RZ, RZ, R2 ;  /* 0x000000ffff140224 */ /* 0x000fe200078e0002 */
[----:B------:R-:W1:Y:S01]  /*1faa0*/  LDCU UR4, c[0x0][0x3b0] ;  /* 0x00007600ff0477ac */ /* 0x000e620008000800 */
[----:B------:R-:W-:Y:S01]  /*1fab0*/  @P0 IMAD.MOV.U32 R21, RZ, RZ, R3 ;  /* 0x000000ffff150224 */ /* 0x000fe200078e0003 */
[----:B------:R3:W-:Y:S01]  /*1fac0*/  STL [R1+0x764], R3 ;  /* 0x0007640301007387 */ /* 0x0007e20000100800 */
[----:B------:R-:W-:Y:S01]  /*1fad0*/  PRMT R52, RZ, 0x7610, R52 ;  /* 0x00007610ff347816 */ /* 0x000fe20000000034 */
[----:B------:R-:W0:Y:S02]  /*1fae0*/  LDCU UR5, c[0x0][0x3b0] ;  /* 0x00007600ff0577ac */ /* 0x000e240008000800 */
[----:B------:R1:W2:Y:S01]  /*1faf0*/  @P0 LDG.E.U8 R54, desc[UR22][R20.64] ;  /* 0x0000001614360981 */ /* 0x0002a2000c1e1100 */
[----:B------:R-:W-:-:S02]  /*1fb00*/  SEL R22, R92, R8, !P5 ;  /* 0x000000085c167207 */ /* 0x000fc40006800000 */
[----:B------:R-:W-:Y:S02]  /*1fb10*/  LEA.HI.X.SX32 R8, R23, R7, 0x1, P2 ;  /* 0x0000000717087211 */ /* 0x000fe400010f0eff */
[----:B------:R-:W-:Y:S01]  /*1fb20*/  IADD3 R6, P2, PT, R24, R10, RZ ;  /* 0x0000000a18067210 */ /* 0x000fe20007f5e0ff */
[----:B------:R-:W-:Y:S01]  /*1fb30*/  IMAD R22, R22, UR12, RZ ;  /* 0x0000000c16167c24 */ /* 0x000fe2000f8e02ff */
[----:B------:R-:W-:Y:S01]  /*1fb40*/  STL [R1+0x770], R0 ;  /* 0x0007700001007387 */ /* 0x000fe20000100800 */
[----:B-1----:R-:W-:Y:S01]  /*1fb50*/  @P0 IMAD.MOV.U32 R21, RZ, RZ, R8 ;  /* 0x000000ffff150224 */ /* 0x002fe200078e0008 */
[----:B------:R-:W-:Y:S01]  /*1fb60*/  PRMT R51, RZ, 0x7610, R51 ;  /* 0x00007610ff337816 */ /* 0x000fe20000000033 */
[----:B------:R-:W1:Y:S01]  /*1fb70*/  LDCU UR12, c[0x0][0x3b0] ;  /* 0x00007600ff0c77ac */ /* 0x000e620008000800 */
[----:B---3--:R-:W3:Y:S04]  /*1fb80*/  LDL.LU R3, [R1+0x850] ;  /* 0x0008500001037983 */ /* 0x008ee80000300800 */
[----:B------:R-:W2:Y:S01]  /*1fb90*/  LDL.LU R2, [R1+0x84c] ;  /* 0x00084c0001027983 */ /* 0x000ea20000300800 */
[----:B------:R-:W-:-:S02]  /*1fba0*/  SEL R20, R92, R77, !P5 ;  /* 0x0000004d5c147207 */ /* 0x000fc40006800000 */
[----:B------:R-:W-:Y:S01]  /*1fbb0*/  LEA.HI.X.SX32 R77, R24, R7, 0x1, P2 ;  /* 0x00000007184d7211 */ /* 0x000fe200010f0eff */
[----:B------:R0:W-:Y:S01]  /*1fbc0*/  STL [R1+0x76c], R8 ;  /* 0x00076c0801007387 */ /* 0x0001e20000100800 */
[----:B------:R-:W-:-:S03]  /*1fbd0*/  IADD3 R25, P2, PT, R22, R10, RZ ;  /* 0x0000000a16197210 */ /* 0x000fc60007f5e0ff */
[----:B------:R0:W-:Y:S01]  /*1fbe0*/  STL [R1+0x788], R6 ;  /* 0x0007880601007387 */ /* 0x0001e20000100800 */
[----:B------:R-:W-:-:S03]  /*1fbf0*/  LEA.HI.X.SX32 R24, R22, R7, 0x1, P2 ;  /* 0x0000000716187211 */ /* 0x000fc600010f0eff */
[----:B------:R0:W-:Y:S04]  /*1fc00*/  STL [R1+0x784], R77 ;  /* 0x0007844d01007387 */ /* 0x0001e80000100800 */
[----:B------:R-:W4:Y:S04]  /*1fc10*/  LDL.LU R9, [R1+0x830] ;  /* 0x0008300001097983 */ /* 0x000f280000300800 */
[----:B------:R-:W-:Y:S04]  /*1fc20*/  STL [R1+0x790], R25 ;  /* 0x0007901901007387 */ /* 0x000fe80000100800 */
[----:B0-----:R-:W4:Y:S04]  /*1fc30*/  LDL.LU R8, [R1+0x808] ;  /* 0x0008080001087983 */ /* 0x001f280000300800 */
[----:B------:R-:W4:Y:S01]  /*1fc40*/  LDL.LU R22, [R1+0x864] ;  /* 0x0008640001167983 */ /* 0x000f220000300800 */
[----:B------:R-:W-:Y:S01]  /*1fc50*/  IMAD R23, R20, UR6, RZ ;  /* 0x0000000614177c24 */ /* 0x000fe2000f8e02ff */
[----:B------:R-:W0:Y:S01]  /*1fc60*/  LDCU UR6, c[0x0][0x3b0] ;  /* 0x00007600ff0677ac */ /* 0x000e220008000800 */
[----:B------:R-:W-:-:S03]  /*1fc70*/  @P0 IMAD.MOV.U32 R20, RZ, RZ, R0 ;  /* 0x000000ffff140224 */ /* 0x000fc600078e0000 */
[C---:B------:R-:W-:Y:S02]  /*1fc80*/  IADD3 R0, P2, PT, R23.reuse, R10, RZ ;  /* 0x0000000a17007210 */ /* 0x040fe40007f5e0ff */
[----:B------:R1:W4:Y:S02]  /*1fc90*/  @P0 LDG.E.U8 R53, desc[UR22][R20.64] ;  /* 0x0000001614350981 */ /* 0x000324000c1e1100 */
[----:B-1----:R-:W-:Y:S02]  /*1fca0*/  @P0 IMAD.MOV.U32 R20, RZ, RZ, R6 ;  /* 0x000000ffff140224 */ /* 0x002fe400078e0006 */
[----:B------:R-:W-:Y:S01]  /*1fcb0*/  @P0 IMAD.MOV.U32 R21, RZ, RZ, R77 ;  /* 0x000000ffff150224 */ /* 0x000fe200078e004d */
[----:B------:R-:W-:Y:S01]  /*1fcc0*/  LEA.HI.X.SX32 R6, R23, R7, 0x1, P2 ;  /* 0x0000000717067211 */ /* 0x000fe200010f0eff */
[----:B------:R-:W4:Y:S01]  /*1fcd0*/  LDL.LU R77, [R1+0x804] ;  /* 0x00080400014d7983 */ /* 0x000f220000300800 */
[----:B------:R-:W-:-:S03]  /*1fce0*/  ISETP.GT.U32.AND P2, PT, R11, R15, PT ;  /* 0x0000000f0b00720c */ /* 0x000fc60003f44070 */
[----:B------:R1:W4:Y:S01]  /*1fcf0*/  @P0 LDG.E.U8 R52, desc[UR22][R20.64] ;  /* 0x0000001614340981 */ /* 0x000322000c1e1100 */
[----:B------:R-:W-:Y:S01]  /*1fd00*/  PRMT R50, RZ, 0x7610, R50 ;  /* 0x00007610ff327816 */ /* 0x000fe20000000032 */
[----:B-1----:R-:W-:Y:S02]  /*1fd10*/  @P0 IMAD.MOV.U32 R20, RZ, RZ, R25 ;  /* 0x000000ffff140224 */ /* 0x002fe400078e0019 */
[----:B------:R-:W-:-:S05]  /*1fd20*/  @P0 IMAD.MOV.U32 R21, RZ, RZ, R24 ;  /* 0x000000ffff150224 */ /* 0x000fca00078e0018 */
[----:B------:R1:W4:Y:S01]  /*1fd30*/  @P0 LDG.E.U8 R51, desc[UR22][R20.64] ;  /* 0x0000001614330981 */ /* 0x000322000c1e1100 */
[----:B------:R-:W-:-:S03]  /*1fd40*/  @!P2 IMAD.IADD R15, R15, 0x1, -R11 ;  /* 0x000000010f0fa824 */ /* 0x000fc600078e0a0b */
[----:B------:R0:W-:Y:S01]  /*1fd50*/  STL [R1+0x78c], R24 ;  /* 0x00078c1801007387 */ /* 0x0001e20000100800 */
[----:B-1----:R-:W-:Y:S02]  /*1fd60*/  @P0 IMAD.MOV.U32 R20, RZ, RZ, R0 ;  /* 0x000000ffff140224 */ /* 0x002fe400078e0000 */
[----:B------:R-:W-:Y:S01]  /*1fd70*/  @P0 IMAD.MOV.U32 R21, RZ, RZ, R6 ;  /* 0x000000ffff150224 */ /* 0x000fe200078e0006 */
[----:B------:R1:W-:Y:S04]  /*1fd80*/  STL [R1+0x7a8], R0 ;  /* 0x0007a80001007387 */ /* 0x0003e80000100800 */
[----:B------:R3:W4:Y:S01]  /*1fd90*/  @P0 LDG.E.U8 R50, desc[UR22][R20.64] ;  /* 0x0000001614320981 */ /* 0x000722000c1e1100 */
[----:B------:R-:W-:-:S03]  /*1fda0*/  PRMT R49, RZ, 0x7610, R49 ;  /* 0x00007610ff317816 */ /* 0x000fc60000000031 */
[----:B------:R-:W-:Y:S01]  /*1fdb0*/  STL [R1+0x7a4], R6 ;  /* 0x0007a40601007387 */ /* 0x000fe20000100800 */
[C---:B---3--:R-:W-:Y:S02]  /*1fdc0*/  SEL R20, R92.reuse, R3, !P5 ;  /* 0x000000035c147207 */ /* 0x048fe40006800000 */
[----:B--2---:R-:W-:-:S03]  /*1fdd0*/  SEL R21, R92, R2, !P5 ;  /* 0x000000025c157207 */ /* 0x004fc60006800000 */
[----:B------:R-:W-:Y:S01]  /*1fde0*/  IMAD R23, R20, UR5, RZ ;  /* 0x0000000514177c24 */ /* 0x000fe2000f8e02ff */
[----:B------:R-:W-:Y:S01]  /*1fdf0*/  PRMT R48, RZ, 0x7610, R48 ;  /* 0x00007610ff307816 */ /* 0x000fe20000000030 */
[----:B------:R-:W2:Y:S01]  /*1fe00*/  LDCU UR5, c[0x0][0x3b0] ;  /* 0x00007600ff0577ac */ /* 0x000ea20008000800 */
[----:B0-----:R-:W-:Y:S01]  /*1fe10*/  IMAD R24, R21, UR6, RZ ;  /* 0x0000000615187c24 */ /* 0x001fe2000f8e02ff */
[----:B------:R-:W-:Y:S01]  /*1fe20*/  PRMT R47, RZ, 0x7610, R47 ;  /* 0x00007610ff2f7816 */ /* 0x000fe2000000002f */
[----:B------:R-:W0:Y:S01]  /*1fe30*/  LDCU UR6, c[0x0][0x3b0] ;  /* 0x00007600ff0677ac */ /* 0x000e220008000800 */
[----:B----4-:R-:W-:-:S05]  /*1fe40*/  SEL R22, R92, R22, !P5 ;  /* 0x000000165c167207 */ /* 0x010fca0006800000 */
[----:B------:R-:W-:Y:S01]  /*1fe50*/  IMAD R22, R22, UR4, RZ ;  /* 0x0000000416167c24 */ /* 0x000fe2000f8e02ff */
[----:B------:R-:W3:Y:S04]  /*1fe60*/  LDCU UR4, c[0x0][0x3b0] ;  /* 0x00007600ff0477ac */ /* 0x000ee80008000800 */
[----:B-1----:R-:W-:-:S04]  /*1fe70*/  IADD3 R0, P2, PT, R22, R10, RZ ;  /* 0x0000000a16007210 */ /* 0x002fc80007f5e0ff */
[----:B------:R-:W-:Y:S01]  /*1fe80*/  LEA.HI.X.SX32 R2, R22, R7, 0x1, P2 ;  /* 0x0000000716027211 */ /* 0x000fe200010f0eff */
[----:B------:R-:W-:Y:S01]  /*1fe90*/  @P0 IMAD.MOV.U32 R20, RZ, RZ, R0 ;  /* 0x000000ffff140224 */ /* 0x000fe200078e0000 */
[----:B------:R-:W-:-:S03]  /*1fea0*/  IADD3 R3, P2, PT, R23, R10, RZ ;  /* 0x0000000a17037210 */ /* 0x000fc60007f5e0ff */
[----:B------:R-:W-:Y:S01]  /*1feb0*/  @P0 IMAD.MOV.U32 R21, RZ, RZ, R2 ;  /* 0x000000ffff150224 */ /* 0x000fe200078e0002 */
[----:B------:R-:W-:Y:S04]  /*1fec0*/  STL [R1+0x7b0], R0 ;  /* 0x0007b00001007387 */ /* 0x000fe80000100800 */
[----:B------:R1:W-:Y:S04]  /*1fed0*/  STL [R1+0x7ac], R2 ;  /* 0x0007ac0201007387 */ /* 0x0003e80000100800 */
[----:B------:R4:W2:Y:S04]  /*1fee0*/  @P0 LDG.E.U8 R49, desc[UR22][R20.64] ;  /* 0x0000001614310981 */ /* 0x0008a8000c1e1100 */
[----:B------:R0:W-:Y:S01]  /*1fef0*/  STL [R1+0x7c8], R3 ;  /* 0x0007c80301007387 */ /* 0x0001e20000100800 */
[----:B----4-:R-:W-:-:S03]  /*1ff00*/  SEL R20, R92, R8, !P5 ;  /* 0x000000085c147207 */ /* 0x010fc60006800000 */
[----:B------:R-:W4:Y:S01]  /*1ff10*/  LDL.LU R8, [R1+0x810] ;  /* 0x0008100001087983 */ /* 0x000f220000300800 */
[----:B------:R-:W-:Y:S02]  /*1ff20*/  SEL R22, R92, R9, !P5 ;  /* 0x000000095c167207 */ /* 0x000fe40006800000 */
[----:B------:R-:W-:Y:S02]  /*1ff30*/  LEA.HI.X.SX32 R9, R23, R7, 0x1, P2 ;  /* 0x0000000717097211 */ /* 0x000fe400010f0eff */
[-C--:B-1----:R-:W-:Y:S01]  /*1ff40*/  IADD3 R2, P2, PT, R24, R10.reuse, RZ ;  /* 0x0000000a18027210 */ /* 0x082fe20007f5e0ff */
[----:B------:R-:W-:Y:S01]  /*1ff50*/  IMAD R25, R22, UR12, RZ ;  /* 0x0000000c16197c24 */ /* 0x000fe2000f8e02ff */
[----:B------:R-:W-:Y:S01]  /*1ff60*/  SEL R22, R92, R77, !P5 ;  /* 0x0000004d5c167207 */ /* 0x000fe20006800000 */
[----:B------:R1:W-:Y:S01]  /*1ff70*/  STL [R1+0x7c4], R9 ;  /* 0x0007c40901007387 */ /* 0x0003e20000100800 */
[----:B---3--:R-:W-:Y:S01]  /*1ff80*/  IMAD R23, R20, UR4, RZ ;  /* 0x0000000414177c24 */ /* 0x008fe2000f8e02ff */
[-C--:B------:R-:W-:Y:S01]  /*1ff90*/  LEA.HI.X.SX32 R77, R24, R7.reuse, 0x1, P2 ;  /* 0x00000007184d7211 */ /* 0x080fe200010f0eff */
[----:B------:R-:W-:Y:S01]  /*1ffa0*/  @P0 IMAD.MOV.U32 R20, RZ, RZ, R3 ;  /* 0x000000ffff140224 */ /* 0x000fe200078e0003 */
[----:B------:R-:W3:Y:S01]  /*1ffb0*/  LDL.LU R6, [R1+0x80c] ;  /* 0x00080c0001067983 */ /* 0x000ee20000300800 */
[----:B------:R-:W-:Y:S01]  /*1ffc0*/  @P0 IMAD.MOV.U32 R21, RZ, RZ, R9 ;  /* 0x000000ffff150224 */ /* 0x000fe200078e0009 */
[C---:B------:R-:W-:Y:S01]  /*1ffd0*/  IADD3 R0, P2, PT, R25.reuse, R10, RZ ;  /* 0x0000000a19007210 */ /* 0x040fe20007f5e0ff */
[----:B------:R-:W-:Y:S01]  /*1ffe0*/  IMAD R22, R22, UR13, RZ ;  /* 0x0000000d16167c24 */ /* 0x000fe2000f8e02ff */
[----:B------:R-:W-:Y:S01]  /*1fff0*/  PRMT R46, RZ, 0x7610, R46 ;  /* 0x00007610ff2e7816 */ /* 0x000fe2000000002e */
[----:B------:R-:W2:Y:S01]  /*20000*/  LDCU UR4, c[0x0][0x3b0] ;  /* 0x00007600ff0477ac */ /* 0x000ea20008000800 */
[----:B------:R1:W3:Y:S01]  /*20010*/  @P0 LDG.E.U8 R48, desc[UR22][R20.64] ;  /* 0x0000001614300981 */ /* 0x0002e2000c1e1100 */
[----:B0-----:R-:W-:-:S02]  /*20020*/  LEA.HI.X.SX32 R3, R25, R7, 0x1, P2 ;  /* 0x0000000719037211 */ /* 0x001fc400010f0eff */
[----:B------:R-:W-:Y:S01]  /*20030*/  PRMT R45, RZ, 0x7610, R45 ;  /* 0x00007610ff2d7816 */ /* 0x000fe2000000002d */
[----:B------:R-:W-:Y:S01]  /*20040*/  STL [R1+0x7d0], R2 ;  /* 0x0007d00201007387 */ /* 0x000fe20000100800 */
[----:B------:R-:W-:Y:S01]  /*20050*/  PRMT R44, RZ, 0x7610, R44 ;  /* 0x00007610ff2c7816 */ /* 0x000fe2000000002c */
[----:B------:R-:W0:Y:S02]  /*20060*/  LDCU UR12, c[0x0][0x3b0] ;  /* 0x00007600ff0c77ac */ /* 0x000e240008000800 */
[----:B-1----:R-:W3:Y:S01]  /*20070*/  LDL.LU R9, [R1+0x828] ;  /* 0x0008280001097983 */ /* 0x002ee20000300800 */
[----:B------:R-:W-:Y:S02]  /*20080*/  @P0 IMAD.MOV.U32 R20, RZ, RZ, R2 ;  /* 0x000000ffff140224 */ /* 0x000fe400078e0002 */
[----:B------:R-:W-:Y:S01]  /*20090*/  @P0 IMAD.MOV.U32 R21, RZ, RZ, R77 ;  /* 0x000000ffff150224 */ /* 0x000fe200078e004d */
[----:B------:R1:W-:Y:S01]  /*200a0*/  STL [R1+0x7cc], R77 ;  /* 0x0007cc4d01007387 */ /* 0x0003e20000100800 */
[----:B------:R-:W-:-:S03]  /*200b0*/  IADD3 R24, P2, PT, R23, R10, RZ ;  /* 0x0000000a17187210 */ /* 0x000fc60007f5e0ff */
[----:B------:R0:W-:Y:S04]  /*200c0*/  STL [R1+0x7e8], R0 ;  /* 0x0007e80001007387 */ /* 0x0001e80000100800 */
[----:B------:R0:W3:Y:S04]  /*200d0*/  @P0 LDG.E.U8 R47, desc[UR22][R20.64] ;  /* 0x00000016142f0981 */ /* 0x0000e8000c1e1100 */
[----:B------:R0:W-:Y:S01]  /*200e0*/  STL [R1+0x7e4], R3 ;  /* 0x0007e40301007387 */ /* 0x0001e20000100800 */
[----:B-1----:R-:W-:-:S03]  /*200f0*/  LEA.HI.X.SX32 R77, R23, R7, 0x1, P2 ;  /* 0x00000007174d7211 */ /* 0x002fc600010f0eff */
[----:B------:R-:W3:Y:S01]  /*20100*/  LDL.LU R2, [R1+0x824] ;  /* 0x0008240001027983 */ /* 0x000ee20000300800 */
[----:B0-----:R-:W-:Y:S02]  /*20110*/  IMAD.MOV.U32 R20, RZ, RZ, R3 ;  /* 0x000000ffff147224 */ /* 0x001fe400078e0003 */
[----:B------:R-:W-:Y:S01]  /*20120*/  IMAD.MOV.U32 R21, RZ, RZ, R0 ;  /* 0x000000ffff157224 */ /* 0x000fe200078e0000 */
[----:B------:R-:W-:-:S04]  /*20130*/  IADD3 R0, P2, PT, R22, R10, RZ ;  /* 0x0000000a16007210 */ /* 0x000fc80007f5e0ff */
[-C--:B------:R-:W-:Y:S02]  /*20140*/  @P0 LOP3.LUT R21, R21, R20.reuse, RZ, 0x3c, !PT ;  /* 0x0000001415150212 */ /* 0x080fe400078e3cff */
[----:B------:R-:W-:Y:S02]  /*20150*/  LEA.HI.X.SX32 R3, R22, R7, 0x1, P2 ;  /* 0x0000000716037211 */ /* 0x000fe400010f0eff */
[C---:B------:R-:W-:Y:S01]  /*20160*/  @P0 LOP3.LUT R20, R21.reuse, R20, RZ, 0x3c, !PT ;  /* 0x0000001415140212 */ /* 0x040fe200078e3cff */
[----:B------:R-:W-:Y:S03]  /*20170*/  STL [R1+0x7f0], R24 ;  /* 0x0007f01801007387 */ /* 0x000fe60000100800 */
[----:B------:R-:W-:Y:S01]  /*20180*/  @P0 LOP3.LUT R21, R21, R20, RZ, 0x3c, !PT ;  /* 0x0000001415150212 */ /* 0x000fe200078e3cff */
[----:B------:R0:W-:Y:S04]  /*20190*/  STL [R1+0x7ec], R77 ;  /* 0x0007ec4d01007387 */ /* 0x0001e80000100800 */
[----:B------:R-:W-:Y:S04]  /*201a0*/  STL [R1+0x808], R0 ;  /* 0x0008080001007387 */ /* 0x000fe80000100800 */
[----:B------:R1:W-:Y:S04]  /*201b0*/  STL [R1+0x804], R3 ;  /* 0x0008040301007387 */ /* 0x0003e80000100800 */
[----:B------:R0:W3:Y:S02]  /*201c0*/  @P0 LDG.E.U8 R46, desc[UR22][R20.64] ;  /* 0x00000016142e0981 */ /* 0x0000e4000c1e1100 */
[----:B0-----:R-:W-:Y:S01]  /*201d0*/  @P0 IMAD.MOV.U32 R21, RZ, RZ, R77 ;  /* 0x000000ffff150224 */ /* 0x001fe200078e004d */
[----:B----4-:R-:W-:-:S02]  /*201e0*/  SEL R23, R92, R8, !P5 ;  /* 0x000000085c177207 */ /* 0x010fc40006800000 */
[----:B------:R-:W4:Y:S04]  /*201f0*/  LDL.LU R8, [R1+0x82c] ;  /* 0x00082c0001087983 */ /* 0x000f280000300800 */
[----:B------:R-:W4:Y:S01]  /*20200*/  LDL.LU R77, [R1+0x844] ;  /* 0x00084400014d7983 */ /* 0x000f220000300800 */
[----:B------:R-:W-:Y:S01]  /*20210*/  ISETP.GT.U32.AND P2, PT, R11, R15, PT ;  /* 0x0000000f0b00720c */ /* 0x000fe20003f44070 */
[----:B------:R-:W-:Y:S02]  /*20220*/  @P0 IMAD.MOV.U32 R20, RZ, RZ, R24 ;  /* 0x000000ffff140224 */ /* 0x000fe400078e0018 */
[----:B--2---:R-:W-:Y:S01]  /*20230*/  IMAD R23, R23, UR4, RZ ;  /* 0x0000000417177c24 */ /* 0x004fe2000f8e02ff */
[----:B------:R-:W0:Y:S02]  /*20240*/  LDCU UR4, c[0x0][0x3b0] ;  /* 0x00007600ff0477ac */ /* 0x000e240008000800 */
[----:B------:R2:W4:Y:S01]  /*20250*/  @P0 LDG.E.U8 R45, desc[UR22][R20.64] ;  /* 0x00000016142d0981 */ /* 0x000522000c1e1100 */
[----:B---3--:R-:W-:Y:S01]  /*20260*/  SEL R22, R92, R6, !P5 ;  /* 0x000000065c167207 */ /* 0x008fe20006800000 */
[----:B--2---:R-:W-:-:S02]  /*20270*/  @P0 IMAD.MOV.U32 R20, RZ, RZ, R0 ;  /* 0x000000ffff140224 */ /* 0x004fc400078e0000 */
[----:B------:R-:W-:-:S03]  /*20280*/  @P0 IMAD.MOV.U32 R21, RZ, RZ, R3 ;  /* 0x000000ffff150224 */ /* 0x000fc600078e0003 */
[----:B------:R-:W-:Y:S01]  /*20290*/  @!P2 IMAD.IADD R15, R15, 0x1, -R11 ;  /* 0x000000010f0fa824 */ /* 0x000fe200078e0a0b */
[CC--:B-1----:R-:W-:Y:S01]  /*202a0*/  IADD3 R3, P2, PT, R23.reuse, R10.reuse, RZ ;  /* 0x0000000a17037210 */ /* 0x0c2fe20007f5e0ff */
[----:B------:R1:W2:Y:S03]  /*202b0*/  @P0 LDG.E.U8 R44, desc[UR22][R20.64] ;  /* 0x00000016142c0981 */ /* 0x0002a6000c1e1100 */
[----:B------:R-:W-:Y:S01]  /*202c0*/  LEA.HI.X.SX32 R6, R23, R7, 0x1, P2 ;  /* 0x0000000717067211 */ /* 0x000fe200010f0eff */
[----:B-1----:R-:W-:Y:S01]  /*202d0*/  IMAD R21, R22, UR5, RZ ;  /* 0x0000000516157c24 */ /* 0x002fe2000f8e02ff */
[----:B------:R-:W-:Y:S01]  /*202e0*/  SEL R20, R92, R9, !P5 ;  /* 0x000000095c147207 */ /* 0x000fe20006800000 */
[----:B------:R-:W1:Y:S03]  /*202f0*/  LDCU UR5, c[0x0][0x3b0] ;  /* 0x00007600ff0577ac */ /* 0x000e660008000800 */
[----:B------:R-:W-:Y:S01]  /*20300*/  IADD3 R0, P2, PT, R21, R10, RZ ;  /* 0x0000000a15007210 */ /* 0x000fe20007f5e0ff */
[----:B------:R-:W-:Y:S01]  /*20310*/  IMAD R24, R20, UR6, RZ ;  /* 0x0000000614187c24 */ /* 0x000fe2000f8e02ff */
[----:B------:R-:W-:Y:S01]  /*20320*/  SEL R22, R92, R2, !P5 ;  /* 0x000000025c167207 */ /* 0x000fe20006800000 */
[----:B------:R-:W-:Y:S01]  /*20330*/  @P0 IMAD.MOV.U32 R20, RZ, RZ, R3 ;  /* 0x000000ffff140224 */ /* 0x000fe200078e0003 */
[----:B------:R-:W-:-:S02]  /*20340*/  PRMT R43, RZ, 0x7610, R43 ;  /* 0x00007610ff2b7816 */ /* 0x000fc4000000002b */
[----:B------:R-:W-:Y:S01]  /*20350*/  PRMT R42, RZ, 0x7610, R42 ;  /* 0x00007610ff2a7816 */ /* 0x000fe2000000002a */
[----:B------:R3:W-:Y:S01]  /*20360*/  STL [R1+0x810], R3 ;  /* 0x0008100301007387 */ /* 0x0007e20000100800 */
[----:B------:R-:W-:Y:S01]  /*20370*/  LEA.HI.X.SX32 R2, R21, R7, 0x1, P2 ;  /* 0x0000000715027211 */ /* 0x000fe200010f0eff */
[----:B------:R-:W-:Y:S01]  /*20380*/  @P0 IMAD.MOV.U32 R21, RZ, RZ, R6 ;  /* 0x000000ffff150224 */ /* 0x000fe200078e0006 */
[----:B------:R-:W-:Y:S01]  /*20390*/  PRMT R41, RZ, 0x7610, R41 ;  /* 0x00007610ff297816 */ /* 0x000fe20000000029 */
[----:B------:R-:W0:Y:S03]  /*203a0*/  LDCU UR6, c[0x0][0x3b0] ;  /* 0x00007600ff0677ac */ /* 0x000e260008000800 */
[----:B------:R1:W2:Y:S01]  /*203b0*/  @P0 LDG.E.U8 R43, desc[UR22][R20.64] ;  /* 0x00000016142b0981 */ /* 0x0002a2000c1e1100 */
[----:B------:R-:W-:Y:S01]  /*203c0*/  IMAD R23, R22, UR12, RZ ;  /* 0x0000000c16177c24 */ /* 0x000fe2000f8e02ff */
[----:B------:R-:W-:Y:S01]  /*203d0*/  SEL R93, R92, R93, !P5 ;  /* 0x0000005d5c5d7207 */ /* 0x000fe20006800000 */
[----:B------:R-:W0:Y:S01]  /*203e0*/  LDCU UR12, c[0x0][0x3b0] ;  /* 0x00007600ff0c77ac */ /* 0x000e220008000800 */
[----:B---3--:R-:W-:Y:S01]  /*203f0*/  IADD3 R3, P2, PT, R24, R10, RZ ;  /* 0x0000000a18037210 */ /* 0x008fe20007f5e0ff */
[----:B-1----:R-:W-:-:S02]  /*20400*/  @P0 IMAD.MOV.U32 R20, RZ, RZ, R0 ;  /* 0x000000ffff140224 */ /* 0x002fc400078e0000 */
[----:B------:R-:W-:Y:S01]  /*20410*/  @P0 IMAD.MOV.U32 R21, RZ, RZ, R2 ;  /* 0x000000ffff150224 */ /* 0x000fe200078e0002 */
[----:B------:R1:W-:Y:S04]  /*20420*/  STL [R1+0x80c], R6 ;  /* 0x00080c0601007387 */ /* 0x0003e80000100800 */
[----:B------:R3:W2:Y:S04]  /*20430*/  @P0 LDG.E.U8 R42, desc[UR22][R20.64] ;  /* 0x00000016142a0981 */ /* 0x0006a8000c1e1100 */
[----:B------:R0:W-:Y:S01]  /*20440*/  STL [R1+0x828], R0 ;  /* 0x0008280001007387 */ /* 0x0001e20000100800 */
[----:B-1----:R-:W-:-:S03]  /*20450*/  LEA.HI.X.SX32 R6, R24, R7, 0x1, P2 ;  /* 0x0000000718067211 */ /* 0x002fc600010f0eff */
[----:B------:R1:W-:Y:S02]  /*20460*/  STL [R1+0x824], R2 ;  /* 0x0008240201007387 */ /* 0x0003e40000100800 */
[----:B---3--:R-:W-:Y:S01]  /*20470*/  @P0 IMAD.MOV.U32 R21, RZ, RZ, R6 ;  /* 0x000000ffff150224 */ /* 0x008fe200078e0006 */
[C---:B0-----:R-:W-:Y:S01]  /*20480*/  IADD3 R0, P2, PT, R23.reuse, R10, RZ ;  /* 0x0000000a17007210 */ /* 0x041fe20007f5e0ff */
[----:B------:R0:W-:Y:S03]  /*20490*/  STL [R1+0x830], R3 ;  /* 0x0008300301007387 */ /* 0x0001e60000100800 */
[----:B-1----:R-:W-:Y:S01]  /*204a0*/  LEA.HI.X.SX32 R2, R23, R7, 0x1, P2 ;  /* 0x0000000717027211 */ /* 0x002fe200010f0eff */
[----:B------:R1:W-:Y:S04]  /*204b0*/  STL [R1+0x82c], R6 ;  /* 0x00082c0601007387 */ /* 0x0003e80000100800 */
[----:B------:R3:W-:Y:S04]  /*204c0*/  STL [R1+0x848], R0 ;  /* 0x0008480001007387 */ /* 0x0007e80000100800 */
[----:B------:R0:W-:Y:S01]  /*204d0*/  STL [R1+0x844], R2 ;  /* 0x0008440201007387 */ /* 0x0001e20000100800 */
[----:B------:R-:W-:Y:S01]  /*204e0*/  PRMT R40, RZ, 0x7610, R40 ;  /* 0x00007610ff287816 */ /* 0x000fe20000000028 */
[----:B------:R-:W-:Y:S01]  /*204f0*/  @!P6 IMAD.MOV R16, RZ, RZ, -R16 ;  /* 0x000000ffff10e224 */ /* 0x000fe200078e0a10 */
[----:B------:R-:W-:-:S02]  /*20500*/  PRMT R39, RZ, 0x7610, R39 ;  /* 0x00007610ff277816 */ /* 0x000fc40000000027 */
[C---:B------:R-:W-:Y:S01]  /*20510*/  SEL R19, R92.reuse, R19, !P5 ;  /* 0x000000135c137207 */ /* 0x040fe20006800000 */
[----:B------:R-:W-:Y:S01]  /*20520*/  @!P4 IMAD.MOV R15, RZ, RZ, -R15 ;  /* 0x000000ffff0fc224 */ /* 0x000fe200078e0a0f */
[----:B------:R-:W-:Y:S02]  /*20530*/  PRMT R38, RZ, 0x7610, R38 ;  /* 0x00007610ff267816 */ /* 0x000fe40000000026 */
[C---:B------:R-:W-:Y:S02]  /*20540*/  SEL R16, R92.reuse, R16, !P5 ;  /* 0x000000105c107207 */ /* 0x040fe40006800000 */
[----:B------:R-:W-:Y:S02]  /*20550*/  SEL R15, R92, R15, !P5 ;  /* 0x0000000f5c0f7207 */ /* 0x000fe40006800000 */
[----:B------:R-:W-:Y:S01]  /*20560*/  PRMT R37, RZ, 0x7610, R37 ;  /* 0x00007610ff257816 */ /* 0x000fe20000000025 */
[----:B------:R-:W-:Y:S02]  /*20570*/  IMAD R16, R16, UR6, RZ ;  /* 0x0000000610107c24 */ /* 0x000fe4000f8e02ff */
[----:B------:R-:W-:Y:S01]  /*20580*/  IMAD R15, R15, UR12, RZ ;  /* 0x0000000c0f0f7c24 */ /* 0x000fe2000f8e02ff */
[----:B------:R-:W-:-:S02]  /*20590*/  PRMT R36, RZ, 0x7610, R36 ;  /* 0x00007610ff247816 */ /* 0x000fc40000000024 */
[----:B------:R-:W-:Y:S02]  /*205a0*/  PRMT R35, RZ, 0x7610, R35 ;  /* 0x00007610ff237816 */ /* 0x000fe40000000023 */
[----:B------:R-:W-:Y:S02]  /*205b0*/  PRMT R34, RZ, 0x7610, R34 ;  /* 0x00007610ff227816 */ /* 0x000fe40000000022 */
[----:B------:R-:W-:Y:S02]  /*205c0*/  PRMT R33, RZ, 0x7610, R33 ;  /* 0x00007610ff217816 */ /* 0x000fe40000000021 */
[----:B------:R-:W-:Y:S02]  /*205d0*/  PRMT R32, RZ, 0x7610, R32 ;  /* 0x00007610ff207816 */ /* 0x000fe40000000020 */
[----:B------:R-:W-:Y:S02]  /*205e0*/  PRMT R31, RZ, 0x7610, R31 ;  /* 0x00007610ff1f7816 */ /* 0x000fe4000000001f */
[----:B----4-:R-:W-:-:S02]  /*205f0*/  SEL R20, R92, R8, !P5 ;  /* 0x000000085c147207 */ /* 0x010fc40006800000 */
[----:B------:R-:W-:-:S03]  /*20600*/  SEL R22, R92, R77, !P5 ;  /* 0x0000004d5c167207 */ /* 0x000fc60006800000 */
[----:B------:R-:W-:Y:S01]  /*20610*/  IMAD R24, R20, UR4, RZ ;  /* 0x0000000414187c24 */ /* 0x000fe2000f8e02ff */
[----:B------:R-:W4:Y:S01]  /*20620*/  LDCU UR4, c[0x0][0x3b0] ;  /* 0x00007600ff0477ac */ /* 0x000f220008000800 */
[----:B------:R-:W-:Y:S02]  /*20630*/  @P0 IMAD.MOV.U32 R20, RZ, RZ, R3 ;  /* 0x000000ffff140224 */ /* 0x000fe400078e0003 */
[----:B------:R-:W-:Y:S01]  /*20640*/  IMAD R22, R22, UR5, RZ ;  /* 0x0000000516167c24 */ /* 0x000fe2000f8e02ff */
[CC--:B0-----:R-:W-:Y:S01]  /*20650*/  IADD3 R3, P2, PT, R24.reuse, R10.reuse, RZ ;  /* 0x0000000a18037210 */ /* 0x0c1fe20007f5e0ff */
[----:B------:R-:W0:Y:S01]  /*20660*/  LDCU UR5, c[0x0][0x3b0] ;  /* 0x00007600ff0577ac */ /* 0x000e220008000800 */
[----:B------:R3:W2:Y:S02]  /*20670*/  @P0 LDG.E.U8 R41, desc[UR22][R20.64] ;  /* 0x0000001614290981 */ /* 0x0006a4000c1e1100 */
[----:B-1----:R-:W-:Y:S01]  /*20680*/  LEA.HI.X.SX32 R6, R24, R7, 0x1, P2 ;  /* 0x0000000718067211 */ /* 0x002fe200010f0eff */
[----:B---3--:R-:W-:Y:S01]  /*20690*/  @P0 IMAD.MOV.U32 R20, RZ, RZ, R0 ;  /* 0x000000ffff140224 */ /* 0x008fe200078e0000 */
[----:B------:R-:W-:Y:S01]  /*206a0*/  IADD3 R0, P2, PT, R22, R10, RZ ;  /* 0x0000000a16007210 */ /* 0x000fe20007f5e0ff */
[----:B------:R-:W-:-:S03]  /*206b0*/  @P0 IMAD.MOV.U32 R21, RZ, RZ, R2 ;  /* 0x000000ffff150224 */ /* 0x000fc600078e0002 */
[----:B------:R-:W-:Y:S02]  /*206c0*/  LEA.HI.X.SX32 R2, R22, R7, 0x1, P2 ;  /* 0x0000000716027211 */ /* 0x000fe400010f0eff */
[----:B------:R-:W-:Y:S01]  /*206d0*/  ISETP.GT.U32.AND P2, PT, R11, R17, PT ;  /* 0x000000110b00720c */ /* 0x000fe20003f44070 */
[----:B----4-:R-:W-:Y:S01]  /*206e0*/  IMAD R93, R93, UR4, RZ ;  /* 0x000000045d5d7c24 */ /* 0x010fe2000f8e02ff */
[----:B------:R1:W3:Y:S04]  /*206f0*/  @P0 LDG.E.U8 R40, desc[UR22][R20.64] ;  /* 0x0000001614280981 */ /* 0x0002e8000c1e1100 */
[----:B------:R4:W-:Y:S01]  /*20700*/  STL [R1+0x850], R3 ;  /* 0x0008500301007387 */ /* 0x0009e20000100800 */
[----:B0-----:R-:W-:Y:S01]  /*20710*/  IMAD R19, R19, UR5, RZ ;  /* 0x0000000513137c24 */ /* 0x001fe2000f8e02ff */
[----:B------:R-:W0:Y:S01]  /*20720*/  LDCU UR4, c[0x0][0x3b0] ;  /* 0x00007600ff0477ac */ /* 0x000e220008000800 */
[----:B-1----:R-:W-:-:S04]  /*20730*/  @P0 IMAD.MOV.U32 R20, RZ, RZ, R3 ;  /* 0x000000ffff140224 */ /* 0x002fc800078e0003 */
[----:B------:R-:W-:Y:S01]  /*20740*/  @!P2 IMAD.IADD R17, R17, 0x1, -R11 ;  /* 0x000000011111a824 */ /* 0x000fe200078e0a0b */
[----:B------:R1:W-:Y:S01]  /*20750*/  STL [R1+0x84c], R6 ;  /* 0x00084c0601007387 */ /* 0x0003e20000100800 */
[C---:B----4-:R-:W-:Y:S01]  /*20760*/  IADD3 R3, P2, PT, R93.reuse, R10, RZ ;  /* 0x0000000a5d037210 */ /* 0x050fe20007f5e0ff */
[----:B------:R-:W-:Y:S01]  /*20770*/  @P0 IMAD.MOV.U32 R21, RZ, RZ, R6 ;  /* 0x000000ffff150224 */ /* 0x000fe200078e0006 */
[----:B------:R-:W-:Y:S01]  /*20780*/  PRMT R30, RZ, 0x7610, R30 ;  /* 0x00007610ff1e7816 */ /* 0x000fe2000000001e */
[----:B------:R-:W4:Y:S03]  /*20790*/  LDCU UR5, c[0x0][0x3b0] ;  /* 0x00007600ff0577ac */ /* 0x000f260008000800 */
[----:B------:R0:W2:Y:S01]  /*207a0*/  @P0 LDG.E.U8 R39, desc[UR22][R20.64] ;  /* 0x0000001614270981 */ /* 0x0000a2000c1e1100 */
[----:B-1----:R-:W-:Y:S02]  /*207b0*/  LEA.HI.X.SX32 R6, R93, R7, 0x1, P2 ;  /* 0x000000075d067211 */ /* 0x002fe400010f0eff */
[----:B------:R-:W-:Y:S01]  /*207c0*/  ISETP.GT.U32.AND P2, PT, R11, R17, PT ;  /* 0x000000110b00720c */ /* 0x000fe20003f44070 */
[----:B------:R1:W-:Y:S01]  /*207d0*/  STL [R1+0x868], R0 ;  /* 0x0008680001007387 */ /* 0x0003e20000100800 */
[----:B0-----:R-:W-:-:S02]  /*207e0*/  @P0 IMAD.MOV.U32 R20, RZ, RZ, R0 ;  /* 0x000000ffff140224 */ /* 0x001fc400078e0000 */
[----:B------:R-:W-:Y:S01]  /*207f0*/  @P0 IMAD.MOV.U32 R21, RZ, RZ, R2 ;  /* 0x000000ffff150224 */ /* 0x000fe200078e0002 */
[----:B------:R0:W-:Y:S01]  /*20800*/  STL [R1+0x864], R2 ;  /* 0x0008640201007387 */ /* 0x0001e20000100800 */
[----:B-1----:R-:W-:-:S03]  /*20810*/  IADD3 R0, P4, PT, R19, R10, RZ ;  /* 0x0000000a13007210 */ /* 0x002fc60007f9e0ff */
[----:B------:R1:W2:Y:S04]  /*20820*/  @P0 LDG.E.U8 R38, desc[UR22][R20.64] ;  /* 0x0000001614260981 */ /* 0x0002a8000c1e1100 */
[----:B------:R-:W-:Y:S01]  /*20830*/  @!P2 IMAD.IADD R17, R17, 0x1, -R11 ;  /* 0x000000011111a824 */ /* 0x000fe200078e0a0b */
[----:B------:R-:W-:Y:S01]  /*20840*/  ISETP.GT.U32.AND P2, PT, R11, R18, PT ;  /* 0x000000120b00720c */ /* 0x000fe20003f44070 */
[----:B------:R4:W-:Y:S01]  /*20850*/  STL [R1+0x870], R3 ;  /* 0x0008700301007387 */ /* 0x0009e20000100800 */
[----:B0-----:R-:W-:Y:S01]  /*20860*/  LEA.HI.X.SX32 R2, R19, R7, 0x1, P4 ;  /* 0x0000000713027211 */ /* 0x001fe200020f0eff */
[----:B-1----:R-:W-:Y:S02]  /*20870*/  @P0 IMAD.MOV.U32 R20, RZ, RZ, R3 ;  /* 0x000000ffff140224 */ /* 0x002fe400078e0003 */
[----:B------:R-:W-:Y:S01]  /*20880*/  @P0 IMAD.MOV.U32 R21, RZ, RZ, R6 ;  /* 0x000000ffff150224 */ /* 0x000fe200078e0006 */
[----:B----4-:R-:W-:Y:S01]  /*20890*/  IADD3 R3, P4, PT, R16, R10, RZ ;  /* 0x0000000a10037210 */ /* 0x010fe20007f9e0ff */
[----:B------:R0:W-:Y:S01]  /*208a0*/  STL [R1+0x888], R0 ;  /* 0x0008880001007387 */ /* 0x0001e20000100800 */
[----:B------:R-:W-:-:S03]  /*208b0*/  @!P3 IMAD.MOV R17, RZ, RZ, -R17 ;  /* 0x000000ffff11b224 */ /* 0x000fc600078e0a11 */
[----:B------:R1:W4:Y:S04]  /*208c0*/  @P0 LDG.E.U8 R37, desc[UR22][R20.64] ;  /* 0x0000001614250981 */ /* 0x000328000c1e1100 */
[----:B------:R0:W-:Y:S01]  /*208d0*/  STL [R1+0x86c], R6 ;  /* 0x00086c0601007387 */ /* 0x0001e20000100800 */
[----:B------:R-:W-:Y:S01]  /*208e0*/  SEL R17, R92, R17, !P5 ;  /* 0x000000115c117207 */ /* 0x000fe20006800000 */
[----:B-1----:R-:W-:Y:S01]  /*208f0*/  @P0 IMAD.MOV.U32 R20, RZ, RZ, R0 ;  /* 0x000000ffff140224 */ /* 0x002fe200078e0000 */
[----:B0-----:R-:W-:Y:S02]  /*20900*/  IADD3 R0, P6, PT, R15, R10, RZ ;  /* 0x0000000a0f007210 */ /* 0x001fe40007fde0ff */
[----:B------:R-:W-:Y:S02]  /*20910*/  LEA.HI.X.SX32 R6, R16, R7, 0x1, P4 ;  /* 0x0000000710067211 */ /* 0x000fe400020f0eff */
[----:B------:R-:W-:Y:S01]  /*20920*/  LOP3.LUT R16, R14, 0x1c6, RZ, 0xfc, !PT ;  /* 0x000001c60e107812 */ /* 0x000fe200078efcff */
[----:B------:R0:W-:Y:S01]  /*20930*/  STL [R1+0x884], R2 ;  /* 0x0008840201007387 */ /* 0x0001e20000100800 */
[----:B------:R-:W-:-:S02]  /*20940*/  @P0 IMAD.MOV.U32 R21, RZ, RZ, R2 ;  /* 0x000000ffff150224 */ /* 0x000fc400078e0002 */
[----:B------:R-:W-:Y:S02]  /*20950*/  @!P2 IMAD.IADD R18, R18, 0x1, -R11 ;  /* 0x000000011212a824 */ /* 0x000fe400078e0a0b */
[----:B------:R-:W-:Y:S01]  /*20960*/  IMAD R19, R17, UR4, RZ ;  /* 0x0000000411137c24 */ /* 0x000fe2000f8e02ff */
[----:B------:R-:W-:Y:S01]  /*20970*/  ISETP.GE.AND P3, PT, R78, RZ, PT ;  /* 0x000000ff4e00720c */ /* 0x000fe20003f66270 */
[----:B------:R1:W2:Y:S01]  /*20980*/  @P0 LDG.E.U8 R36, desc[UR22][R20.64] ;  /* 0x0000001614240981 */ /* 0x0002a2000c1e1100 */
[----:B0-----:R-:W-:Y:S01]  /*20990*/  LEA.HI.X.SX32 R2, R15, R7, 0x1, P6 ;  /* 0x000000070f027211 */ /* 0x001fe200030f0eff */
[----:B------:R-:W0:Y:S01]  /*209a0*/  LDCU UR4, c[0x0][0x3b0] ;  /* 0x00007600ff0477ac */ /* 0x000e220008000800 */
[----:B------:R-:W-:Y:S02]  /*209b0*/  IABS R15, R16 ;  /* 0x00000010000f7213 */ /* 0x000fe40000000000 */
[----:B------:R-:W-:-:S03]  /*209c0*/  ISETP.GT.U32.AND P4, PT, R11, R18, PT ;  /* 0x000000120b00720c */ /* 0x000fc60003f84070 */
[----:B------:R-:W-:-:S04]  /*209d0*/  IMAD.HI.U32 R17, R13, R15, RZ ;  /* 0x0000000f0d117227 */ /* 0x000fc800078e00ff */
[----:B------:R-:W-:-:S04]  /*209e0*/  IMAD.MOV R17, RZ, RZ, -R17 ;  /* 0x000000ffff117224 */ /* 0x000fc800078e0a11 */
[C---:B------:R-:W-:Y:S02]  /*209f0*/  IMAD R15, R11.reuse, R17, R15 ;  /* 0x000000110b0f7224 */ /* 0x040fe400078e020f */
[----:B------:R-:W-:Y:S02]  /*20a00*/  @!P4 IMAD.IADD R18, R18, 0x1, -R11 ;  /* 0x000000011212c824 */ /* 0x000fe400078e0a0b */
[----:B-1----:R-:W-:Y:S01]  /*20a10*/  @P0 IMAD.MOV.U32 R20, RZ, RZ, R3 ;  /* 0x000000ffff140224 */ /* 0x002fe200078e0003 */
[----:B------:R-:W-:Y:S01]  /*20a20*/  ISETP.GT.U32.AND P4, PT, R11, R15, PT ;  /* 0x0000000f0b00720c */ /* 0x000fe20003f84070 */
[----:B------:R-:W-:Y:S01]  /*20a30*/  @P0 IMAD.MOV.U32 R21, RZ, RZ, R6 ;  /* 0x000000ffff150224 */ /* 0x000fe200078e0006 */
[----:B------:R-:W-:Y:S01]  /*20a40*/  STL [R1+0x890], R3 ;  /* 0x0008900301007387 */ /* 0x000fe20000100800 */
[----:B------:R-:W-:-:S03]  /*20a50*/  @!P3 IMAD.MOV R18, RZ, RZ, -R18 ;  /* 0x000000ffff12b224 */ /* 0x000fc600078e0a12 */
[----:B------:R1:W2:Y:S01]  /*20a60*/  @P0 LDG.E.U8 R35, desc[UR22][R20.64] ;  /* 0x0000001614230981 */ /* 0x0002a2000c1e1100 */
[----:B------:R-:W-:-:S03]  /*20a70*/  LOP3.LUT R17, R14, 0x1cc, RZ, 0xfc, !PT ;  /* 0x000001cc0e117812 */ /* 0x000fc600078efcff */
[----:B------:R0:W-:Y:S01]  /*20a80*/  STL [R1+0x8a8], R0 ;  /* 0x0008a80001007387 */ /* 0x0001e20000100800 */
[----:B-1----:R-:W-:-:S03]  /*20a90*/  @P0 IMAD.MOV.U32 R20, RZ, RZ, R0 ;  /* 0x000000ffff140224 */ /* 0x002fc600078e0000 */
[----:B------:R-:W-:Y:S01]  /*20aa0*/  STL [R1+0x88c], R6 ;  /* 0x00088c0601007387 */ /* 0x000fe20000100800 */
[----:B0-----:R-:W-:-:S03]  /*20ab0*/  IADD3 R0, P2, PT, R19, R10, RZ ;  /* 0x0000000a13007210 */ /* 0x001fc60007f5e0ff */
[----:B------:R0:W-:Y:S01]  /*20ac0*/  STL [R1+0x8a4], R2 ;  /* 0x0008a40201007387 */ /* 0x0001e20000100800 */
[----:B------:R-:W-:Y:S01]  /*20ad0*/  @P0 IMAD.MOV.U32 R21, RZ, RZ, R2 ;  /* 0x000000ffff150224 */ /* 0x000fe200078e0002 */
[----:B------:R-:W-:Y:S01]  /*20ae0*/  SEL R18, R92, R18, !P5 ;  /* 0x000000125c127207 */ /* 0x000fe20006800000 */
[----:B------:R-:W-:-:S03]  /*20af0*/  @!P4 IMAD.IADD R15, R15, 0x1, -R11 ;  /* 0x000000010f0fc824 */ /* 0x000fc600078e0a0b */
[----:B------:R1:W2:Y:S01]  /*20b00*/  @P0 LDG.E.U8 R34, desc[UR22][R20.64] ;  /* 0x0000001614220981 */ /* 0x0002a2000c1e1100 */
[----:B0-----:R-:W-:Y:S02]  /*20b10*/  LEA.HI.X.SX32 R2, R19, R7, 0x1, P2 ;  /* 0x0000000713027211 */ /* 0x001fe400010f0eff */
[----:B------:R-:W-:Y:S02]  /*20b20*/  ISETP.GE.AND P2, PT, R16, RZ, PT ;  /* 0x000000ff1000720c */ /* 0x000fe40003f46270 */
[----:B------:R-:W-:Y:S01]  /*20b30*/  IABS R16, R17 ;  /* 0x0000001100107213 */ /* 0x000fe20000000000 */
[----:B------:R-:W-:Y:S01]  /*20b40*/  IMAD R19, R18, UR4, RZ ;  /* 0x0000000412137c24 */ /* 0x000fe2000f8e02ff */
[----:B------:R-:W-:Y:S01]  /*20b50*/  ISETP.GT.U32.AND P4, PT, R11, R15, PT ;  /* 0x0000000f0b00720c */ /* 0x000fe20003f84070 */
[----:B-1----:R-:W-:Y:S01]  /*20b60*/  @P0 IMAD.MOV.U32 R20, RZ, RZ, R0 ;  /* 0x000000ffff140224 */ /* 0x002fe200078e0000 */
[----:B------:R0:W-:Y:S01]  /*20b70*/  STL [R1+0x8b0], R0 ;  /* 0x0008b00001007387 */ /* 0x0001e20000100800 */
[----:B------:R-:W-:Y:S01]  /*20b80*/  @P0 IMAD.MOV.U32 R21, RZ, RZ, R2 ;  /* 0x000000ffff150224 */ /* 0x000fe200078e0002 */
[----:B------:R-:W1:Y:S01]  /*20b90*/  LDCU UR4, c[0x0][0x3b0] ;  /* 0x00007600ff0477ac */ /* 0x000e620008000800 */
[----:B------:R-:W-:-:S03]  /*20ba0*/  IMAD.HI.U32 R18, R13, R16, RZ ;  /* 0x000000100d127227 */ /* 0x000fc600078e00ff */
[----:B------:R1:W2:Y:S01]  /*20bb0*/  @P0 LDG.E.U8 R33, desc[UR22][R20.64] ;  /* 0x0000001614210981 */ /* 0x0002a2000c1e1100 */
[----:B0-----:R-:W-:Y:S01]  /*20bc0*/  IADD3 R0, P3, PT, R19, R10, RZ ;  /* 0x0000000a13007210 */ /* 0x001fe20007f7e0ff */
[----:B-1----:R-:W-:Y:S02]  /*20bd0*/  IMAD.MOV R20, RZ, RZ, -R18 ;  /* 0x000000ffff147224 */ /* 0x002fe400078e0a12 */
[----:B------:R0:W-:Y:S02]  /*20be0*/  STL [R1+0x8ac], R2 ;  /* 0x0008ac0201007387 */ /* 0x0001e40000100800 */
[----:B------:R-:W-:Y:S02]  /*20bf0*/  IMAD R16, R11, R20, R16 ;  /* 0x000000140b107224 */ /* 0x000fe400078e0210 */
[----:B------:R-:W-:-:S03]  /*20c00*/  @!P4 IMAD.IADD R15, R15, 0x1, -R11 ;  /* 0x000000010f0fc824 */ /* 0x000fc600078e0a0b */
[----:B------:R-:W-:Y:S02]  /*20c10*/  ISETP.GT.U32.AND P4, PT, R11, R16, PT ;  /* 0x000000100b00720c */ /* 0x000fe40003f84070 */
[----:B0-----:R-:W-:Y:S01]  /*20c20*/  LEA.HI.X.SX32 R2, R19, R7, 0x1, P3 ;  /* 0x0000000713027211 */ /* 0x001fe200018f0eff */
[----:B------:R-:W-:Y:S01]  /*20c30*/  @P0 IMAD.MOV.U32 R18, RZ, RZ, R0 ;  /* 0x000000ffff120224 */ /* 0x000fe200078e0000 */
[----:B------:R-:W-:Y:S01]  /*20c40*/  ISETP.GE.AND P3, PT, R17, RZ, PT ;  /* 0x000000ff1100720c */ /* 0x000fe20003f66270 */
[----:B------:R-:W-:Y:S02]  /*20c50*/  VIADD R17, R12, 0x1ce ;  /* 0x000001ce0c117836 */ /* 0x000fe40000000000 */
[----:B------:R-:W-:Y:S02]  /*20c60*/  @P0 IMAD.MOV.U32 R19, RZ, RZ, R2 ;  /* 0x000000ffff130224 */ /* 0x000fe400078e0002 */
[----:B------:R-:W-:-:S03]  /*20c70*/  @!P2 IMAD.MOV R15, RZ, RZ, -R15 ;  /* 0x000000ffff0fa224 */ /* 0x000fc600078e0a0f */
[----:B------:R0:W2:Y:S01]  /*20c80*/  @P0 LDG.E.U8 R32, desc[UR22][R18.64] ;  /* 0x0000001612200981 */ /* 0x0000a2000c1e1100 */
[----:B------:R-:W-:Y:S01]  /*20c90*/  @!P4 IMAD.IADD R16, R16, 0x1, -R11 ;  /* 0x000000011010c824 */ /* 0x000fe200078e0a0b */
[----:B0-----:R-:W-:Y:S02]  /*20ca0*/  IABS R18, R17 ;  /* 0x0000001100127213 */ /* 0x001fe40000000000 */
[----:B------:R-:W-:-:S03]  /*20cb0*/  SEL R19, R92, R15, !P5 ;  /* 0x0000000f5c137207 */ /* 0x000fc60006800000 */
[----:B------:R-:W-:Y:S01]  /*20cc0*/  IMAD.MOV.U32 R15, RZ, RZ, R18 ;  /* 0x000000ffff0f7224 */ /* 0x000fe200078e0012 */
[----:B------:R-:W-:-:S03]  /*20cd0*/  ISETP.GT.U32.AND P4, PT, R11, R16, PT ;  /* 0x000000100b00720c */ /* 0x000fc60003f84070 */
[----:B------:R-:W-:-:S04]  /*20ce0*/  IMAD.HI.U32 R18, R13, R15, RZ ;  /* 0x0000000f0d127227 */ /* 0x000fc800078e00ff */
[----:B------:R-:W-:Y:S01]  /*20cf0*/  IMAD R19, R19, UR4, RZ ;  /* 0x0000000413137c24 */ /* 0x000fe2000f8e02ff */
[----:B------:R0:W-:Y:S01]  /*20d00*/  STL [R1+0x8c8], R0 ;  /* 0x0008c80001007387 */ /* 0x0001e20000100800 */
[----:B------:R-:W-:Y:S01]  /*20d10*/  IMAD.MOV R20, RZ, RZ, -R18 ;  /* 0x000000ffff147224 */ /* 0x000fe200078e0a12 */
[----:B------:R-:W1:Y:S03]  /*20d20*/  LDCU UR4, c[0x0][0x3b0] ;  /* 0x00007600ff0477ac */ /* 0x000e660008000800 */
[----:B------:R-:W-:Y:S01]  /*20d30*/  IMAD R15, R11, R20, R15 ;  /* 0x000000140b0f7224 */ /* 0x000fe200078e020f */
[----:B------:R1:W-:Y:S01]  /*20d40*/  STL [R1+0x8c4], R2 ;  /* 0x0008c40201007387 */ /* 0x0003e20000100800 */
[----:B0-----:R-:W-:Y:S01]  /*20d50*/  IADD3 R0, P2, PT, R19, R10, RZ ;  /* 0x0000000a13007210 */ /* 0x001fe20007f5e0ff */
[----:B------:R-:W-:Y:S02]  /*20d60*/  @!P4 IMAD.IADD R16, R16, 0x1, -R11 ;  /* 0x000000011010c824 */ /* 0x000fe400078e0a0b */
[----:B------:R-:W-:-:S02]  /*20d70*/  ISETP.GT.U32.AND P4, PT, R11, R15, PT ;  /* 0x0000000f0b00720c */ /* 0x000fc40003f84070 */
[----:B-1----:R-:W-:Y:S01]  /*20d80*/  LEA.HI.X.SX32 R2, R19, R7, 0x1, P2 ;  /* 0x0000000713027211 */ /* 0x002fe200010f0eff */
[----:B------:R-:W-:Y:S01]  /*20d90*/  @P0 IMAD.MOV.U32 R18, RZ, RZ, R0 ;  /* 0x000000ffff120224 */ /* 0x000fe200078e0000 */
[----:B------:R-:W-:-:S03]  /*20da0*/  ISETP.GE.AND P2, PT, R17, RZ, PT ;  /* 0x000000ff1100720c */ /* 0x000fc60003f46270 */
[----:B------:R-:W-:Y:S01]  /*20db0*/  @P0 IMAD.MOV.U32 R19, RZ, RZ, R2 ;  /* 0x000000ffff130224 */ /* 0x000fe200078e0002 */
[----:B------:R-:W-:Y:S01]  /*20dc0*/  LOP3.LUT R17, R14, 0x1d4, RZ, 0xfc, !PT ;  /* 0x000001d40e117812 */ /* 0x000fe200078efcff */
        /* <DEDUP_REMOVED lines=33> */
[----:B------:R-:W-:Y:S01]  /*20fe0*/  PRMT R29, RZ, 0x7610, R29 ;  /* 0x00007610ff1d7816 */ /* 0x000fe2000000001d */
[----:B------:R-:W1:Y:S02]  /*20ff0*/  LDCU UR4, c[0x0][0x3b0] ;  /* 0x00007600ff0477ac */ /* 0x000e640008000800 */
[----:B------:R-:W-:Y:S01]  /*21000*/  IMAD R15, R11, R20, R15 ;  /* 0x000000140b0f7224 */ /* 0x000fe200078e020f */
[----:B------:R3:W-:Y:S01]  /*21010*/  STL [R1+0x8e4], R2 ;  /* 0x0008e40201007387 */ /* 0x0007e20000100800 */
[----:B0-----:R-:W-:Y:S01]  /*21020*/  IADD3 R0, P2, PT, R19, R10, RZ ;  /* 0x0000000a13007210 */ /* 0x001fe20007f5e0ff */
[----:B------:R-:W-:Y:S02]  /*21030*/  @!P4 IMAD.IADD R16, R16, 0x1, -R11 ;  /* 0x000000011010c824 */ /* 0x000fe400078e0a0b */
[----:B------:R-:W-:-:S02]  /*21040*/  ISETP.GT.U32.AND P4, PT, R11, R15, PT ;  /* 0x0000000f0b00720c */ /* 0x000fc40003f84070 */
[----:B---3--:R-:W-:Y:S01]  /*21050*/  LEA.HI.X.SX32 R2, R19, R7, 0x1, P2 ;  /* 0x0000000713027211 */ /* 0x008fe200010f0eff */
[----:B------:R-:W-:Y:S01]  /*21060*/  @P0 IMAD.MOV.U32 R18, RZ, RZ, R0 ;  /* 0x000000ffff120224 */ /* 0x000fe200078e0000 */
[----:B------:R-:W-:-:S03]  /*21070*/  ISETP.GE.AND P2, PT, R17, RZ, PT ;  /* 0x000000ff1100720c */ /* 0x000fc60003f46270 */
[----:B------:R-:W-:Y:S01]  /*21080*/  @P0 IMAD.MOV.U32 R19, RZ, RZ, R2 ;  /* 0x000000ffff130224 */ /* 0x000fe200078e0002 */
[----:B------:R-:W-:Y:S01]  /*21090*/  LOP3.LUT R17, R14, 0x1dc, RZ, 0xfc, !PT ;  /* 0x000001dc0e117812 */ /* 0x000fe200078efcff */
[----:B------:R-:W-:-:S03]  /*210a0*/  @!P3 IMAD.MOV R16, RZ, RZ, -R16 ;  /* 0x000000ffff10b224 */ /* 0x000fc600078e0a10 */
[----:B------:R0:W3:Y:S01]  /*210b0*/  @P0 LDG.E.U8 R29, desc[UR22][R18.64] ;  /* 0x00000016121d0981 */ /* 0x0000e2000c1e1100 */
[----:B------:R-:W-:Y:S01]  /*210c0*/  @!P4 IMAD.IADD R15, R15, 0x1, -R11 ;  /* 0x000000010f0fc824 */ /* 0x000fe200078e0a0b */
[----:B0-----:R-:W-:Y:S02]  /*210d0*/  IABS R18, R17 ;  /* 0x0000001100127213 */ /* 0x001fe40000000000 */
[----:B------:R-:W-:-:S03]  /*210e0*/  SEL R19, R92, R16, !P5 ;  /* 0x000000105c137207 */ /* 0x000fc60006800000 */
[----:B------:R-:W-:Y:S01]  /*210f0*/  IMAD.MOV.U32 R16, RZ, RZ, R18 ;  /* 0x000000ffff107224 */ /* 0x000fe200078e0012 */
[----:B------:R-:W-:-:S03]  /*21100*/  ISETP.GT.U32.AND P4, PT, R11, R15, PT ;  /* 0x0000000f0b00720c */ /* 0x000fc60003f84070 */
[----:B------:R-:W-:-:S04]  /*21110*/  IMAD.HI.U32 R18, R13, R16, RZ ;  /* 0x000000100d127227 */ /* 0x000fc800078e00ff */
[----:B-1----:R-:W-:Y:S01]  /*21120*/  IMAD R19, R19, UR4, RZ ;  /* 0x0000000413137c24 */ /* 0x002fe2000f8e02ff */
        /* <DEDUP_REMOVED lines=9> */
[----:B----4-:R-:W-:Y:S01]  /*211c0*/  LEA.HI.X.SX32 R2, R19, R7, 0x1, P3 ;  /* 0x0000000713027211 */ /* 0x010fe200018f0eff */
[----:B------:R-:W-:Y:S01]  /*211d0*/  @P0 IMAD.MOV.U32 R18, RZ, RZ, R0 ;  /* 0x000000ffff120224 */ /* 0x000fe200078e0000 */
[----:B------:R-:W-:Y:S01]  /*211e0*/  ISETP.GE.AND P3, PT, R17, RZ, PT ;  /* 0x000000ff1100720c */ /* 0x000fe20003f66270 */
[----:B------:R-:W-:Y:S02]  /*211f0*/  VIADD R17, R12, 0x1de ;  /* 0x000001de0c117836 */ /* 0x000fe40000000000 */
[----:B------:R-:W-:Y:S02]  /*21200*/  @P0 IMAD.MOV.U32 R19, RZ, RZ, R2 ;  /* 0x000000ffff130224 */ /* 0x000fe400078e0002 */
[----:B------:R-:W-:-:S03]  /*21210*/  @!P2 IMAD.MOV R15, RZ, RZ, -R15 ;  /* 0x000000ffff0fa224 */ /* 0x000fc600078e0a0f */
[----:B------:R0:W4:Y:S01]  /*21220*/  @P0 LDG.E.U8 R28, desc[UR22][R18.64] ;  /* 0x00000016121c0981 */ /* 0x000122000c1e1100 */
        /* <DEDUP_REMOVED lines=121> */
[----:B------:R-:W-:-:S04]  /*219c0*/  IMAD.MOV R20, RZ, RZ, -R18 ;  /* 0x000000ffff147224 */ /* 0x000fc800078e0a12 */
[----:B------:R-:W-:Y:S02]  /*219d0*/  IMAD R16, R11, R20, R16 ;  /* 0x000000140b107224 */ /* 0x000fe400078e0210 */
[----:B------:R-:W-:Y:S02]  /*219e0*/  @!P3 IMAD.IADD R15, R15, 0x1, -R11 ;  /* 0x000000010f0fb824 */ /* 0x000fe400078e0a0b */
[----:B------:R-:W-:Y:S01]  /*219f0*/  IMAD R19, R19, UR4, RZ ;  /* 0x0000000413137c24 */ /* 0x000fe2000f8e02ff */
[----:B------:R-:W-:Y:S01]  /*21a00*/  ISETP.GT.U32.AND P3, PT, R11, R16, PT ;  /* 0x000000100b00720c */ /* 0x000fe20003f64070 */
[----:B------:R-:W0:Y:S01]  /*21a10*/  LDCU UR4, c[0x0][0x3b0] ;  /* 0x00007600ff0477ac */ /* 0x000e220008000800 */
[----:B------:R-:W-:Y:S01]  /*21a20*/  @!P2 IMAD.MOV R15, RZ, RZ, -R15 ;  /* 0x000000ffff0fa224 */ /* 0x000fe200078e0a0f */
[----:B------:R1:W-:Y:S04]  /*21a30*/  STL [R1+0x960], R0 ;  /* 0x0009600001007387 */ /* 0x0003e80000100800 */
[----:B------:R-:W-:-:S06]  /*21a40*/  SEL R15, R92, R15, !P5 ;  /* 0x0000000f5c0f7207 */ /* 0x000fcc0006800000 */
[----:B------:R-:W-:Y:S01]  /*21a50*/  @!P3 IMAD.IADD R16, R16, 0x1, -R11 ;  /* 0x000000011010b824 */ /* 0x000fe200078e0a0b */
[----:B-1----:R-:W-:Y:S01]  /*21a60*/  IADD3 R0, P4, PT, R19, R10, RZ ;  /* 0x0000000a13007210 */ /* 0x002fe20007f9e0ff */
[----:B------:R1:W-:Y:S03]  /*21a70*/  STL [R1+0x95c], R2 ;  /* 0x00095c0201007387 */ /* 0x0003e60000100800 */
[----:B------:R-:W-:Y:S01]  /*21a80*/  ISETP.GT.U32.AND P2, PT, R11, R16, PT ;  /* 0x000000100b00720c */ /* 0x000fe20003f44070 */
[----:B0-----:R-:W-:Y:S01]  /*21a90*/  IMAD R15, R15, UR4, RZ ;  /* 0x000000040f0f7c24 */ /* 0x001fe2000f8e02ff */
[----:B------:R0:W-:Y:S01]  /*21aa0*/  STL [R1+0x978], R0 ;  /* 0x0009780001007387 */ /* 0x0001e20000100800 */
[----:B------:R-:W-:Y:S01]  /*21ab0*/  @P0 IMAD.MOV.U32 R18, RZ, RZ, R0 ;  /* 0x000000ffff120224 */ /* 0x000fe200078e0000 */
[----:B------:R-:W-:Y:S01]  /*21ac0*/  PRMT R22, RZ, 0x7610, R22 ;  /* 0x00007610ff167816 */ /* 0x000fe20000000016 */
[----:B------:R-:W3:Y:S01]  /*21ad0*/  LDCU UR4, c[0x0][0x3b0] ;  /* 0x00007600ff0477ac */ /* 0x000ee20008000800 */
[----:B-1----:R-:W-:-:S02]  /*21ae0*/  LEA.HI.X.SX32 R2, R19, R7, 0x1, P4 ;  /* 0x0000000713027211 */ /* 0x002fc400020f0eff */
[----:B------:R-:W-:Y:S02]  /*21af0*/  ISETP.GE.AND P4, PT, R17, RZ, PT ;  /* 0x000000ff1100720c */ /* 0x000fe40003f86270 */
[C---:B0-----:R-:W-:Y:S01]  /*21b00*/  IADD3 R0, P3, PT, R15.reuse, R10, RZ ;  /* 0x0000000a0f007210 */ /* 0x041fe20007f7e0ff */
[----:B------:R0:W-:Y:S01]  /*21b10*/  STL [R1+0x974], R2 ;  /* 0x0009740201007387 */ /* 0x0001e20000100800 */
[----:B------:R-:W-:Y:S01]  /*21b20*/  @P0 IMAD.MOV.U32 R19, RZ, RZ, R2 ;  /* 0x000000ffff130224 */ /* 0x000fe200078e0002 */
[----:B------:R-:W-:Y:S01]  /*21b30*/  LOP3.LUT R17, R14, 0x1e6, RZ, 0xfc, !PT ;  /* 0x000001e60e117812 */ /* 0x000fe200078efcff */
[----:B------:R-:W-:Y:S01]  /*21b40*/  @!P2 IMAD.IADD R16, R16, 0x1, -R11 ;  /* 0x000000011010a824 */ /* 0x000fe200078e0a0b */
[----:B------:R-:W-:Y:S02]  /*21b50*/  PRMT R21, RZ, 0x7610, R21 ;  /* 0x00007610ff157816 */ /* 0x000fe40000000015 */
[----:B------:R1:W2:Y:S01]  /*21b60*/  @P0 LDG.E.U8 R22, desc[UR22][R18.64] ;  /* 0x0000001612160981 */ /* 0x0002a2000c1e1100 */
[----:B0-----:R-:W-:-:S03]  /*21b70*/  LEA.HI.X.SX32 R2, R15, R7, 0x1, P3 ;  /* 0x000000070f027211 */ /* 0x001fc600018f0eff */
[----:B------:R-:W-:Y:S01]  /*21b80*/  @!P4 IMAD.MOV R16, RZ, RZ, -R16 ;  /* 0x000000ffff10c224 */ /* 0x000fe200078e0a10 */
[----:B------:R-:W-:Y:S01]  /*21b90*/  IABS R15, R17 ;  /* 0x00000011000f7213 */ /* 0x000fe20000000000 */
[----:B-1----:R-:W-:Y:S02]  /*21ba0*/  @P0 IMAD.MOV.U32 R18, RZ, RZ, R0 ;  /* 0x000000ffff120224 */ /* 0x002fe400078e0000 */
[----:B------:R-:W-:-:S05]  /*21bb0*/  @P0 IMAD.MOV.U32 R19, RZ, RZ, R2 ;  /* 0x000000ffff130224 */ /* 0x000fca00078e0002 */
[----:B------:R0:W2:Y:S02]  /*21bc0*/  @P0 LDG.E.U8 R21, desc[UR22][R18.64] ;  /* 0x0000001612150981 */ /* 0x0000a4000c1e1100 */
[----:B0-----:R-:W-:Y:S01]  /*21bd0*/  SEL R18, R92, R16, !P5 ;  /* 0x000000105c127207 */ /* 0x001fe20006800000 */
[----:B------:R-:W-:-:S04]  /*21be0*/  IMAD.HI.U32 R16, R13, R15, RZ ;  /* 0x0000000f0d107227 */ /* 0x000fc800078e00ff */
[----:B------:R-:W-:Y:S02]  /*21bf0*/  IMAD.MOV R16, RZ, RZ, -R16 ;  /* 0x000000ffff107224 */ /* 0x000fe400078e0a10 */
[----:B---3--:R-:W-:Y:S01]  /*21c00*/  IMAD R18, R18, UR4, RZ ;  /* 0x0000000412127c24 */ /* 0x008fe2000f8e02ff */
[----:B------:R0:W-:Y:S01]  /*21c10*/  STL [R1+0x990], R0 ;  /* 0x0009900001007387 */ /* 0x0001e20000100800 */
[C---:B------:R-:W-:Y:S01]  /*21c20*/  IMAD R15, R11.reuse, R16, R15 ;  /* 0x000000100b0f7224 */ /* 0x040fe200078e020f */
[----:B------:R-:W-:Y:S01]  /*21c30*/  PRMT R20, RZ, 0x7610, R20 ;  /* 0x00007610ff147816 */ /* 0x000fe20000000014 */
[----:B------:R-:W1:Y:S03]  /*21c40*/  LDCU UR4, c[0x0][0x3b0] ;  /* 0x00007600ff0477ac */ /* 0x000e660008000800 */
[----:B------:R-:W-:Y:S01]  /*21c50*/  ISETP.GT.U32.AND P3, PT, R11, R15, PT ;  /* 0x0000000f0b00720c */ /* 0x000fe20003f64070 */
[----:B------:R3:W-:Y:S01]  /*21c60*/  STL [R1+0x98c], R2 ;  /* 0x00098c0201007387 */ /* 0x0007e20000100800 */
[----:B0-----:R-:W-:-:S04]  /*21c70*/  IADD3 R0, P2, PT, R18, R10, RZ ;  /* 0x0000000a12007210 */ /* 0x001fc80007f5e0ff */
[----:B---3--:R-:W-:Y:S01]  /*21c80*/  LEA.HI.X.SX32 R2, R18, R7, 0x1, P2 ;  /* 0x0000000712027211 */ /* 0x008fe200010f0eff */
[----:B------:R-:W-:Y:S01]  /*21c90*/  @P0 IMAD.MOV.U32 R18, RZ, RZ, R0 ;  /* 0x000000ffff120224 */ /* 0x000fe200078e0000 */
[----:B------:R-:W-:Y:S01]  /*21ca0*/  ISETP.GE.AND P2, PT, R17, RZ, PT ;  /* 0x000000ff1100720c */ /* 0x000fe20003f46270 */
[----:B------:R-:W-:Y:S02]  /*21cb0*/  VIADD R17, R12, 0x1ee ;  /* 0x000001ee0c117836 */ /* 0x000fe40000000000 */
[----:B------:R-:W-:Y:S02]  /*21cc0*/  @P0 IMAD.MOV.U32 R19, RZ, RZ, R2 ;  /* 0x000000ffff130224 */ /* 0x000fe400078e0002 */
[----:B------:R-:W-:-:S03]  /*21cd0*/  @!P3 IMAD.IADD R15, R15, 0x1, -R11 ;  /* 0x000000010f0fb824 */ /* 0x000fc600078e0a0b */
[----:B------:R0:W3:Y:S02]  /*21ce0*/  @P0 LDG.E.U8 R20, desc[UR22][R18.64] ;  /* 0x0000001612140981 */ /* 0x0000e4000c1e1100 */
[----:B------:R-:W-:Y:S02]  /*21cf0*/  ISETP.GT.U32.AND P3, PT, R11, R15, PT ;  /* 0x0000000f0b00720c */ /* 0x000fe40003f64070 */
[----:B0-----:R-:W-:Y:S02]  /*21d00*/  LOP3.LUT R18, R14, 0x1f6, RZ, 0xfc, !PT ;  /* 0x000001f60e127812 */ /* 0x001fe400078efcff */
[----:B------:R-:W-:-:S05]  /*21d10*/  IABS R14, R17 ;  /* 0x00000011000e7213 */ /* 0x000fca0000000000 */
[----:B------:R-:W-:-:S04]  /*21d20*/  IMAD.HI.U32 R78, R13, R14, RZ ;  /* 0x0000000e0d4e7227 */ /* 0x000fc800078e00ff */
[----:B------:R-:W-:Y:S02]  /*21d30*/  IMAD.MOV R78, RZ, RZ, -R78 ;  /* 0x000000ffff4e7224 */ /* 0x000fe400078e0a4e */
[----:B------:R-:W-:Y:S02]  /*21d40*/  @!P3 IMAD.IADD R15, R15, 0x1, -R11 ;  /* 0x000000010f0fb824 */ /* 0x000fe400078e0a0b */
[----:B------:R-:W-:Y:S02]  /*21d50*/  IMAD R14, R11, R78, R14 ;  /* 0x0000004e0b0e7224 */ /* 0x000fe400078e020e */
[----:B------:R-:W-:-:S03]  /*21d60*/  @!P2 IMAD.MOV R15, RZ, RZ, -R15 ;  /* 0x000000ffff0fa224 */ /* 0x000fc600078e0a0f */
[----:B------:R-:W-:Y:S01]  /*21d70*/  ISETP.GT.U32.AND P4, PT, R11, R14, PT ;  /* 0x0000000e0b00720c */ /* 0x000fe20003f84070 */
[----:B------:R-:W-:Y:S01]  /*21d80*/  VIADD R19, R12, 0x1fe ;  /* 0x000001fe0c137836 */ /* 0x000fe20000000000 */
[----:B------:R-:W-:Y:S02]  /*21d90*/  SEL R15, R92, R15, !P5 ;  /* 0x0000000f5c0f7207 */ /* 0x000fe40006800000 */
[----:B------:R-:W-:Y:S02]  /*21da0*/  IABS R16, R18 ;  /* 0x0000001200107213 */ /* 0x000fe40000000000 */
[----:B------:R-:W-:Y:S01]  /*21db0*/  IABS R12, R19 ;  /* 0x00000013000c7213 */ /* 0x000fe20000000000 */
[----:B-1----:R-:W-:Y:S01]  /*21dc0*/  IMAD R15, R15, UR4, RZ ;  /* 0x000000040f0f7c24 */ /* 0x002fe2000f8e02ff */
[----:B------:R0:W-:Y:S01]  /*21dd0*/  STL [R1+0x6e8], R0 ;  /* 0x0006e80001007387 */ /* 0x0001e20000100800 */
[----:B------:R-:W-:Y:S01]  /*21de0*/  ISETP.GE.AND P2, PT, R17, RZ, PT ;  /* 0x000000ff1100720c */ /* 0x000fe20003f46270 */
[----:B------:R-:W1:Y:S01]  /*21df0*/  LDCU UR4, c[0x0][0x3b0] ;  /* 0x00007600ff0477ac */ /* 0x000e620008000800 */
[----:B------:R-:W-:-:S04]  /*21e00*/  IMAD.HI.U32 R77, R13, R12, RZ ;  /* 0x0000000c0d4d7227 */ /* 0x000fc800078e00ff */
[----:B------:R-:W-:Y:S02]  /*21e10*/  @!P4 IMAD.IADD R14, R14, 0x1, -R11 ;  /* 0x000000010e0ec824 */ /* 0x000fe400078e0a0b */
[----:B------:R-:W-:Y:S01]  /*21e20*/  IMAD.HI.U32 R13, R13, R16, RZ ;  /* 0x000000100d0d7227 */ /* 0x000fe200078e00ff */
[C---:B0-----:R-:W-:Y:S01]  /*21e30*/  IADD3 R0, P4, PT, R15.reuse, R10, RZ ;  /* 0x0000000a0f007210 */ /* 0x041fe20007f9e0ff */
[----:B------:R0:W-:Y:S02]  /*21e40*/  STL [R1+0x6e4], R2 ;  /* 0x0006e40201007387 */ /* 0x0001e40000100800 */
[----:B------:R-:W-:Y:S02]  /*21e50*/  IMAD.MOV R13, RZ, RZ, -R13 ;  /* 0x000000ffff0d7224 */ /* 0x000fe400078e0a0d */
[----:B------:R1:W-:Y:S01]  /*21e60*/  STL [R1+0x240], R0 ;  /* 0x0002400001007387 */ /* 0x0003e20000100800 */
[----:B0-----:R-:W-:Y:S01]  /*21e70*/  LEA.HI.X.SX32 R2, R15, R7, 0x1, P4 ;  /* 0x000000070f027211 */ /* 0x001fe200020f0eff */
[----:B------:R-:W-:-:S02]  /*21e80*/  IMAD R13, R11, R13, R16 ;  /* 0x0000000d0b0d7224 */ /* 0x000fc400078e0210 */
[----:B------:R-:W-:Y:S02]  /*21e90*/  @P0 IMAD.MOV.U32 R16, RZ, RZ, R0 ;  /* 0x000000ffff100224 */ /* 0x000fe400078e0000 */
[----:B------:R0:W-:Y:S01]  /*21ea0*/  STL [R1+0x23c], R2 ;  /* 0x00023c0201007387 */ /* 0x0001e20000100800 */
[----:B------:R-:W-:-:S03]  /*21eb0*/  @P0 IMAD.MOV.U32 R17, RZ, RZ, R2 ;  /* 0x000000ffff110224 */ /* 0x000fc600078e0002 */
[----:B------:R-:W2:Y:S04]  /*21ec0*/  LDL.LU R6, [R1+0xa0] ;  /* 0x0000a00001067983 */ /* 0x000ea80000300800 */
[----:B-1----:R-:W3:Y:S04]  /*21ed0*/  LDL.LU R0, [R1+0x98] ;  /* 0x0000980001007983 */ /* 0x002ee80000300800 */
[----:B------:R-:W4:Y:S04]  /*21ee0*/  LDL.LU R3, [R1+0x90] ;  /* 0x0000900001037983 */ /* 0x000f280000300800 */
[----:B------:R-:W4:Y:S04]  /*21ef0*/  LDL.LU R9, [R1+0x88] ;  /* 0x0000880001097983 */ /* 0x000f280000300800 */
[----:B0-----:R-:W4:Y:S01]  /*21f00*/  LDL.LU R2, [R1+0x80] ;  /* 0x0000800001027983 */ /* 0x001f220000300800 */
[----:B------:R-:W-:Y:S01]  /*21f10*/  IMAD.MOV R77, RZ, RZ, -R77 ;  /* 0x000000ffff4d7224 */ /* 0x000fe200078e0a4d */
[----:B------:R-:W-:-:S02]  /*21f20*/  ISETP.GT.U32.AND P6, PT, R11, R13, PT ;  /* 0x0000000d0b00720c */ /* 0x000fc40003fc4070 */
[----:B------:R-:W-:Y:S01]  /*21f30*/  PRMT R15, RZ, 0x7610, R15 ;  /* 0x00007610ff0f7816 */ /* 0x000fe2000000000f */
[C---:B------:R-:W-:Y:S01]  /*21f40*/  IMAD R12, R11.reuse, R77, R12 ;  /* 0x0000004d0b0c7224 */ /* 0x040fe200078e020c */
[----:B------:R-:W4:Y:S04]  /*21f50*/  LDL.LU R8, [R1+0x78] ;  /* 0x0000780001087983 */ /* 0x000f280000300800 */
[----:B------:R-:W-:Y:S01]  /*21f60*/  ISETP.GT.U32.AND P3, PT, R11, R12, PT ;  /* 0x0000000c0b00720c */ /* 0x000fe20003f64070 */
[----:B------:R0:W4:Y:S04]  /*21f70*/  @P0 LDG.E.U8 R15, desc[UR22][R16.64] ;  /* 0x00000016100f0981 */ /* 0x000128000c1e1100 */
[--C-:B------:R-:W-:Y:S01]  /*21f80*/  @!P6 IMAD.IADD R13, R13, 0x1, -R11.reuse ;  /* 0x000000010d0de824 */ /* 0x100fe200078e0a0b */
[----:B------:R-:W4:Y:S07]  /*21f90*/  LDL.LU R78, [R1+0x30] ;  /* 0x00003000014e7983 */ /* 0x000f2e0000300800 */
[--C-:B------:R-:W-:Y:S01]  /*21fa0*/  @!P3 IMAD.IADD R12, R12, 0x1, -R11.reuse ;  /* 0x000000010c0cb824 */ /* 0x100fe200078e0a0b */
[C---:B------:R-:W-:Y:S01]  /*21fb0*/  ISETP.GT.U32.AND P3, PT, R11.reuse, R14, PT ;  /* 0x0000000e0b00720c */ /* 0x040fe20003f64070 */
[----:B------:R-:W4:Y:S03]  /*21fc0*/  LDL.LU R77, [R1+0x28] ;  /* 0x00002800014d7983 */ /* 0x000f260000300800 */
[----:B------:R-:W-:Y:S01]  /*21fd0*/  ISETP.GT.U32.AND P6, PT, R11, R12, PT ;  /* 0x0000000c0b00720c */ /* 0x000fe20003fc4070 */
[----:B------:R-:W4:Y:S08]  /*21fe0*/  LDL.LU R93, [R1+0x20] ;  /* 0x00002000015d7983 */ /* 0x000f300000300800 */
[----:B------:R-:W-:-:S04]  /*21ff0*/  @!P3 IMAD.IADD R14, R14, 0x1, -R11 ;  /* 0x000000010e0eb824 */ /* 0x000fc800078e0a0b */
[----:B------:R-:W-:Y:S01]  /*22000*/  @!P2 IMAD.MOV R14, RZ, RZ, -R14 ;  /* 0x000000ffff0ea224 */ /* 0x000fe200078e0a0e */
[----:B------:R-:W-:-:S04]  /*22010*/  ISETP.GT.U32.AND P4, PT, R11, R13, PT ;  /* 0x0000000d0b00720c */ /* 0x000fc80003f84070 */
[----:B------:R-:W-:Y:S01]  /*22020*/  SEL R14, R92, R14, !P5 ;  /* 0x0000000e5c0e7207 */ /* 0x000fe20006800000 */
[--C-:B------:R-:W-:Y:S01]  /*22030*/  @!P6 IMAD.IADD R12, R12, 0x1, -R11.reuse ;  /* 0x000000010c0ce824 */ /* 0x100fe200078e0a0b */
[----:B------:R-:W-:Y:S02]  /*22040*/  ISETP.GE.AND P3, PT, R18, RZ, PT ;  /* 0x000000ff1200720c */ /* 0x000fe40003f66270 */
[----:B------:R-:W-:Y:S01]  /*22050*/  ISETP.GE.AND P6, PT, R19, RZ, PT ;  /* 0x000000ff1300720c */ /* 0x000fe20003fc6270 */
[----:B------:R-:W-:Y:S01]  /*22060*/  IMAD R14, R14, UR4, RZ ;  /* 0x000000040e0e7c24 */ /* 0x000fe2000f8e02ff */
[----:B------:R-:W4:Y:S01]  /*22070*/  LDL.LU R19, [R1+0x38] ;  /* 0x0000380001137983 */ /* 0x000f220000300800 */
[----:B------:R-:W1:Y:S03]  /*22080*/  LDCU UR4, c[0x0][0x3b0] ;  /* 0x00007600ff0477ac */ /* 0x000e660008000800 */
[C---:B0-----:R-:W-:Y:S01]  /*22090*/  IADD3 R17, P2, PT, R14.reuse, R10, RZ ;  /* 0x0000000a0e117210 */ /* 0x041fe20007f5e0ff */
[----:B------:R-:W-:Y:S01]  /*220a0*/  @!P4 IMAD.IADD R13, R13, 0x1, -R11 ;  /* 0x000000010d0dc824 */ /* 0x000fe200078e0a0b */
[----:B------:R-:W4:Y:S02]  /*220b0*/  LDL.LU R18, [R1+0x40] ;  /* 0x0000400001127983 */ /* 0x000f240000300800 */
[----:B------:R-:W-:Y:S01]  /*220c0*/  LEA.HI.X.SX32 R16, R14, R7, 0x1, P2 ;  /* 0x000000070e107211 */ /* 0x000fe200010f0eff */
[----:B------:R-:W-:Y:S01]  /*220d0*/  @!P3 IMAD.MOV R13, RZ, RZ, -R13 ;  /* 0x000000ffff0db224 */ /* 0x000fe200078e0a0d */
[----:B------:R-:W4:Y:S01]  /*220e0*/  LDL.LU R14, [R1+0x48] ;  /* 0x00004800010e7983 */ /* 0x000f220000300800 */
[----:B------:R-:W-:-:S03]  /*220f0*/  @!P6 IMAD.MOV R12, RZ, RZ, -R12 ;  /* 0x000000ffff0ce224 */ /* 0x000fc600078e0a0c */
[----:B------:R0:W-:Y:S01]  /*22100*/  STL [R1+0x248], R17 ;  /* 0x0002481101007387 */ /* 0x0001e20000100800 */
[----:B------:R-:W-:-:S03]  /*22110*/  SEL R13, R92, R13, !P5 ;  /* 0x0000000d5c0d7207 */ /* 0x000fc60006800000 */
[----:B------:R1:W-:Y:S01]  /*22120*/  STL [R1+0x244], R16 ;  /* 0x0002441001007387 */ /* 0x0003e20000100800 */
[----:B0-----:R-:W-:Y:S02]  /*22130*/  @P0 LOP3.LUT R17, R17, R16, RZ, 0x3c, !PT ;  /* 0x0000001011110212 */ /* 0x001fe400078e3cff */
[----:B------:R-:W-:Y:S02]  /*22140*/  SEL R92, R92, R12, !P5 ;  /* 0x0000000c5c5c7207 */ /* 0x000fe40006800000 */
[----:B-1----:R-:W-:Y:S02]  /*22150*/  @P0 LOP3.LUT R16, R17, R16, RZ, 0x3c, !PT ;  /* 0x0000001011100212 */ /* 0x002fe400078e3cff */
[----:B------:R-:W-:Y:S01]  /*22160*/  PRMT R12, RZ, 0x7610, R12 ;  /* 0x00007610ff0c7816 */ /* 0x000fe2000000000c */
[----:B------:R-:W-:Y:S01]  /*22170*/  IMAD R13, R13, UR5, RZ ;  /* 0x000000050d0d7c24 */ /* 0x000fe2000f8e02ff */
[----:B------:R-:W-:-:S05]  /*22180*/  @P0 LOP3.LUT R17, R17, R16, RZ, 0x3c, !PT ;  /* 0x0000001011110212 */ /* 0x000fca00078e3cff */
[----:B------:R0:W4:Y:S01]  /*22190*/  @P0 LDG.E.U8 R12, desc[UR22][R16.64] ;  /* 0x00000016100c0981 */ /* 0x000122000c1e1100 */
[----:B------:R-:W1:Y:S01]  /*221a0*/  S2R R5, SR_TID.X ;  /* 0x0000000000057919 */ /* 0x000e620000002100 */
[----:B0-----:R-:W-:-:S04]  /*221b0*/  IADD3 R17, P2, PT, R13, R10, RZ ;  /* 0x0000000a0d117210 */ /* 0x001fc80007f5e0ff */
[----:B------:R-:W-:Y:S02]  /*221c0*/  LEA.HI.X.SX32 R16, R13, R7, 0x1, P2 ;  /* 0x000000070d107211 */ /* 0x000fe400010f0eff */
[----:B------:R-:W4:Y:S04]  /*221d0*/  LDL.LU R13, [R1+0x50] ;  /* 0x00005000010d7983 */ /* 0x000f280000300800 */
[----:B------:R0:W-:Y:S04]  /*221e0*/  STL [R1+0x258], R17 ;  /* 0x0002581101007387 */ /* 0x0001e80000100800 */
[----:B------:R1:W-:Y:S01]  /*221f0*/  STL [R1+0x254], R16 ;  /* 0x0002541001007387 */ /* 0x0003e20000100800 */
[----:B0-----:R-:W-:-:S04]  /*22200*/  @P0 LOP3.LUT R17, R17, R16, RZ, 0x3c, !PT ;  /* 0x0000001011110212 */ /* 0x001fc800078e3cff */
[C---:B-1----:R-:W-:Y:S02]  /*22210*/  @P0 LOP3.LUT R16, R17.reuse, R16, RZ, 0x3c, !PT ;  /* 0x0000001011100212 */ /* 0x042fe400078e3cff */
[----:B------:R-:W-:Y:S01]  /*22220*/  PRMT R11, RZ, 0x7610, R11 ;  /* 0x00007610ff0b7816 */ /* 0x000fe2000000000b */
[----:B------:R-:W-:Y:S01]  /*22230*/  IMAD R92, R92, UR4, RZ ;  /* 0x000000045c5c7c24 */ /* 0x000fe2000f8e02ff */
[----:B------:R-:W-:-:S05]  /*22240*/  @P0 LOP3.LUT R17, R17, R16, RZ, 0x3c, !PT ;  /* 0x0000001011110212 */ /* 0x000fca00078e3cff */
[----:B------:R0:W4:Y:S02]  /*22250*/  @P0 LDG.E.U8 R11, desc[UR22][R16.64] ;  /* 0x00000016100b0981 */ /* 0x000124000c1e1100 */
[C---:B0-----:R-:W-:Y:S02]  /*22260*/  IADD3 R17, P2, PT, R92.reuse, R10, RZ ;  /* 0x0000000a5c117210 */ /* 0x041fe40007f5e0ff */
[----:B------:R-:W4:Y:S02]  /*22270*/  LDL.LU R10, [R1+0x58] ;  /* 0x00005800010a7983 */ /* 0x000f240000300800 */
[----:B------:R-:W-:Y:S02]  /*22280*/  LEA.HI.X.SX32 R16, R92, R7, 0x1, P2 ;  /* 0x000000075c107211 */ /* 0x000fe400010f0eff */
[----:B------:R-:W4:Y:S04]  /*22290*/  LDL.LU R92, [R1+0x60] ;  /* 0x00006000015c7983 */ /* 0x000f280000300800 */
[----:B------:R0:W-:Y:S01]  /*222a0*/  STL [R1+0x250], R17 ;  /* 0x0002501101007387 */ /* 0x0001e20000100800 */
[----:B------:R-:W-:-:S03]  /*222b0*/  LOP3.LUT R5, R5, 0x7f, RZ, 0xc0, !PT ;  /* 0x0000007f05057812 */ /* 0x000fc600078ec0ff */
[----:B------:R1:W-:Y:S01]  /*222c0*/  STL [R1+0x24c], R16 ;  /* 0x00024c1001007387 */ /* 0x0003e20000100800 */
[----:B0-----:R-:W-:-:S04]  /*222d0*/  @P0 LOP3.LUT R17, R17, R16, RZ, 0x3c, !PT ;  /* 0x0000001011110212 */ /* 0x001fc800078e3cff */
[C---:B-1----:R-:W-:Y:S02]  /*222e0*/  @P0 LOP3.LUT R16, R17.reuse, R16, RZ, 0x3c, !PT ;  /* 0x0000001011100212 */ /* 0x042fe400078e3cff */
[----:B------:R-:W-:Y:S02]  /*222f0*/  PRMT R7, RZ, 0x7610, R7 ;  /* 0x00007610ff077816 */ /* 0x000fe40000000007 */
[----:B------:R-:W-:Y:S02]  /*22300*/  @P0 LOP3.LUT R17, R17, R16, RZ, 0x3c, !PT ;  /* 0x0000001011110212 */ /* 0x000fe400078e3cff */
[----:B------:R-:W-:-:S03]  /*22310*/  LOP3.LUT R5, R5, 0x20, RZ, 0x3c, !PT ;  /* 0x0000002005057812 */ /* 0x000fc600078e3cff */
[----:B------:R-:W4:Y:S04]  /*22320*/  @P0 LDG.E.U8 R7, desc[UR22][R16.64] ;  /* 0x0000001610070981 */ /* 0x000f28000c1e1100 */
[----:B------:R-:W4:Y:S04]  /*22330*/  LDL.LU R16, [R1+0x70] ;  /* 0x0000700001107983 */ /* 0x000f280000300800 */
[----:B------:R-:W4:Y:S04]  /*22340*/  LDL.LU R17, [R1+0x68] ;  /* 0x0000680001117983 */ /* 0x000f280000300800 */
[----:B--2---:R0:W-:Y:S04]  /*22350*/  STS.U8 [R5+UR9+0xf00], R6 ;  /* 0x000f000605007988 */ /* 0x0041e80008000009 */
[----:B---3--:R1:W-:Y:S04]  /*22360*/  STS.U8 [R5+UR9+0x1100], R0 ;  /* 0x0011000005007988 */ /* 0x0083e80008000009 */
[----:B----4-:R2:W-:Y:S04]  /*22370*/  STS.U8 [R5+UR9+0x1300], R3 ;  /* 0x0013000305007988 */ /* 0x0105e80008000009 */
[----:B0-----:R-:W3:Y:S04]  /*22380*/  LDL.LU R6, [R1+0xd04] ;  /* 0x000d040001067983 */ /* 0x001ee80000300800 */
[----:B-1----:R-:W4:Y:S04]  /*22390*/  LDL.LU R0, [R1+0xd00] ;  /* 0x000d000001007983 */ /* 0x002f280000300800 */
[----:B--2---:R-:W2:Y:S04]  /*223a0*/  LDL.LU R3, [R1+0xcfc] ;  /* 0x000cfc0001037983 */ /* 0x004ea80000300800 */
[----:B------:R0:W-:Y:S04]  /*223b0*/  STS.U8 [R5+UR9+0x1500], R9 ;  /* 0x0015000905007988 */ /* 0x0001e80008000009 */
[----:B------:R1:W-:Y:S04]  /*223c0*/  STS.U8 [R5+UR9+0x1700], R2 ;  /* 0x0017000205007988 */ /* 0x0003e80008000009 */
[----:B0-----:R-:W3:Y:S04]  /*223d0*/  LDL.LU R9, [R1+0xcf8] ;  /* 0x000cf80001097983 */ /* 0x001ee80000300800 */
[----:B-1----:R-:W3:Y:S04]  /*223e0*/  LDL.LU R2, [R1+0xcf4] ;  /* 0x000cf40001027983 */ /* 0x002ee80000300800 */
[----:B------:R0:W-:Y:S04]  /*223f0*/  STS.U8 [R5+UR9+0x1900], R8 ;  /* 0x0019000805007988 */ /* 0x0001e80008000009 */
[----:B0-----:R-:W4:Y:S04]  /*22400*/  LDL.LU R8, [R1+0xcf0] ;  /* 0x000cf00001087983 */ /* 0x001f280000300800 */
[----:B------:R-:W-:Y:S04]  /*22410*/  STS.U8 [R5+UR9+0x2b00], R78 ;  /* 0x002b004e05007988 */ /* 0x000fe80008000009 */
[----:B------:R-:W-:Y:S04]  /*22420*/  STS.U8 [R5+UR9+0x2d00], R77 ;  /* 0x002d004d05007988 */ /* 0x000fe80008000009 */
[----:B------:R-:W-:Y:S04]  /*22430*/  STS.U8 [R5+UR9+0x2f00], R93 ;  /* 0x002f005d05007988 */ /* 0x000fe80008000009 */
[----:B--2---:R-:W-:Y:S04]  /*22440*/  STS.U8 [R5+UR9+0x3300], R3 ;  /* 0x0033000305007988 */ /* 0x004fe80008000009 */
[----:B---3--:R0:W-:Y:S04]  /*22450*/  STS.U8 [R5+UR9+0x3100], R2 ;  /* 0x0031000205007988 */ /* 0x0081e80008000009 */
[----:B0-----:R-:W2:Y:S04]  /*22460*/  LDL.LU R2, [R1+0xcec] ;  /* 0x000cec0001027983 */ /* 0x001ea80000300800 */
[----:B------:R-:W3:Y:S04]  /*22470*/  LDL.LU R3, [R1+0xce8] ;  /* 0x000ce80001037983 */ /* 0x000ee80000300800 */
[----:B------:R0:W-:Y:S04]  /*22480*/  STS.U8 [R5+UR9+0x1b00], R16 ;  /* 0x001b001005007988 */ /* 0x0001e80008000009 */
[----:B------:R1:W-:Y:S04]  /*22490*/  STS.U8 [R5+UR9+0x1d00], R17 ;  /* 0x001d001105007988 */ /* 0x0003e80008000009 */
[----:B------:R4:W-:Y:S04]  /*224a0*/  STS.U8 [R5+UR9+0x1f00], R92 ;  /* 0x001f005c05007988 */ /* 0x0009e80008000009 */
[----:B0-----:R-:W3:Y:S04]  /*224b0*/  LDL.LU R16, [R1+0x84] ;  /* 0x0000840001107983 */ /* 0x001ee80000300800 */
[----:B-1----:R-:W3:Y:S04]  /*224c0*/  LDL.LU R17, [R1+0x7c] ;  /* 0x00007c0001117983 */ /* 0x002ee80000300800 */
[----:B------:R0:W-:Y:S04]  /*224d0*/  STS.U8 [R5+UR9+0x2100], R10 ;  /* 0x0021000a05007988 */ /* 0x0001e80008000009 */
[----:B----4-:R-:W4:Y:S04]  /*224e0*/  LDL.LU R92, [R1+0x74] ;  /* 0x00007400015c7983 */ /* 0x010f280000300800 */
        /* <DEDUP_REMOVED lines=8> */
[----:B0-----:R-:W4:Y:S04]  /*22570*/  LDL.LU R19, [R1+0x4c] ;  /* 0x00004c0001137983 */ /* 0x001f280000300800 */
[----:B------:R-:W4:Y:S04]  /*22580*/  LDL.LU R78, [R1+0x44] ;  /* 0x00004400014e7983 */ /* 0x000f280000300800 */
[----:B------:R-:W4:Y:S04]  /*22590*/  LDL.LU R77, [R1+0x3c] ;  /* 0x00003c00014d7983 */ /* 0x000f280000300800 */
[----:B------:R-:W4:Y:S04]  /*225a0*/  LDL.LU R93, [R1+0x34] ;  /* 0x00003400015d7983 */ /* 0x000f280000300800 */
[----:B------:R0:W-:Y:S04]  /*225b0*/  STS.U8 [R5+UR9+0x3500], R6 ;  /* 0x0035000605007988 */ /* 0x0001e80008000009 */
[----:B------:R1:W-:Y:S01]  /*225c0*/  STS.U8 [R5+UR9+0x3700], R91 ;  /* 0x0037005b05007988 */ /* 0x0003e20008000009 */
[----:B0-----:R-:W0:Y:S03]  /*225d0*/  S2R R6, SR_TID.X ;  /* 0x0000000000067919 */ /* 0x001e260000002100 */
[----:B-1----:R-:W4:Y:S04]  /*225e0*/  LDL.LU R91, [R1+0x8c] ;  /* 0x00008c00015b7983 */ /* 0x002f280000300800 */
[----:B------:R1:W-:Y:S04]  /*225f0*/  STS.U8 [R5+UR9+0x3900], R89 ;  /* 0x0039005905007988 */ /* 0x0003e80008000009 */
[----:B------:R1:W-:Y:S04]  /*22600*/  STS.U8 [R5+UR9+0x3b00], R87 ;  /* 0x003b005705007988 */ /* 0x0003e80008000009 */
[----:B------:R0:W-:Y:S04]  /*22610*/  STS.U8 [R5+UR9+0x3d00], R85 ;  /* 0x003d005505007988 */ /* 0x0001e80008000009 */
[----:B-1----:R-:W4:Y:S04]  /*22620*/  LDL.LU R89, [R1+0x94] ;  /* 0x0000940001597983 */ /* 0x002f280000300800 */
[----:B------:R-:W4:Y:S04]  /*22630*/  LDL.LU R87, [R1+0x9c] ;  /* 0x00009c0001577983 */ /* 0x000f280000300800 */
[----:B0-----:R-:W4:Y:S04]  /*22640*/  LDL.LU R85, [R1+0xa4] ;  /* 0x0000a40001557983 */ /* 0x001f280000300800 */
[----:B------:R0:W-:Y:S04]  /*22650*/  STS.U8 [R5+UR9+0x3f00], R83 ;  /* 0x003f005305007988 */ /* 0x0001e80008000009 */
[----:B------:R1:W-:Y:S04]  /*22660*/  STS.U8 [R5+UR9+0x4100], R81 ;  /* 0x0041005105007988 */ /* 0x0003e80008000009 */
        /* <DEDUP_REMOVED lines=9> */
[----:B------:R-:W4:Y:S01]  /*22700*/  LDL.LU R71, [R1+0xbc] ;  /* 0x0000bc0001477983 */ /* 0x000f220000300800 */
[----:B------:R-:W-:-:S04]  /*22710*/  LOP3.LUT R6, R6, 0x7f, RZ, 0xc0, !PT ;  /* 0x0000007f06067812 */ /* 0x000fc800078ec0ff */
[----:B------:R-:W-:Y:S01]  /*22720*/  LOP3.LUT R6, R6, 0x30, RZ, 0x3c, !PT ;  /* 0x0000003006067812 */ /* 0x000fe200078e3cff */
        /* <DEDUP_REMOVED lines=30> */
[----:B--2---:R-:W-:Y:S04]  /*22910*/  STS.U8 [R6+UR9+0x2d80], R2 ;  /* 0x002d800206007988 */ /* 0x004fe80008000009 */
[----:B---3--:R0:W-:Y:S04]  /*22920*/  STS.U8 [R6+UR9+0x2b80], R3 ;  /* 0x002b800306007988 */ /* 0x0081e80008000009 */
[----:B0-----:R0:W5:Y:S04]  /*22930*/  LDL.LU R3, [R1+0xce4] ;  /* 0x000ce40001037983 */ /* 0x0011680000300800 */
[----:B------:R0:W5:Y:S04]  /*22940*/  LDL.LU R2, [R1+0xce0] ;  /* 0x000ce00001027983 */ /* 0x0001680000300800 */
[----:B------:R0:W5:Y:S04]  /*22950*/  LDL.LU R8, [R1+0xcdc] ;  /* 0x000cdc0001087983 */ /* 0x0001680000300800 */
[----:B------:R0:W5:Y:S04]  /*22960*/  LDL.LU R9, [R1+0xcd8] ;  /* 0x000cd80001097983 */ /* 0x0001680000300800 */
[----:B------:R0:W5:Y:S04]  /*22970*/  LDL.LU R0, [R1+0xcd4] ;  /* 0x000cd40001007983 */ /* 0x0001680000300800 */
[----:B------:R1:W-:Y:S02]  /*22980*/  STS.U8 [R6+UR9+0x3580], R4 ;  /* 0x0035800406007988 */ /* 0x0003e40008000009 */
[----:B-1----:R-:W1:Y:S02]  /*22990*/  S2R R4, SR_TID.X ;  /* 0x0000000000047919 */ /* 0x002e640000002100 */
[----:B------:R-:W-:Y:S04]  /*229a0*/  STS.U8 [R6+UR9+0x1580], R16 ;  /* 0x0015801006007988 */ /* 0x000fe80008000009 */
[----:B------:R-:W-:Y:S04]  /*229b0*/  STS.U8 [R6+UR9+0x1780], R17 ;  /* 0x0017801106007988 */ /* 0x000fe80008000009 */
[----:B----4-:R-:W-:Y:S04]  /*229c0*/  STS.U8 [R6+UR9+0x1980], R92 ;  /* 0x0019805c06007988 */ /* 0x010fe80008000009 */
[----:B------:R-:W-:Y:S04]  /*229d0*/  STS.U8 [R6+UR9+0x1b80], R10 ;  /* 0x001b800a06007988 */ /* 0x000fe80008000009 */
[----:B------:R-:W-:Y:S04]  /*229e0*/  STS.U8 [R6+UR9+0x1d80], R13 ;  /* 0x001d800d06007988 */ /* 0x000fe80008000009 */
[----:B------:R2:W-:Y:S02]  /*229f0*/  STS.U8 [R6+UR9+0x2980], R93 ;  /* 0x0029805d06007988 */ /* 0x0005e40008000009 */
[----:B--2---:R-:W2:Y:S02]  /*22a00*/  LDC R93, c[0x0][0x3a0] ;  /* 0x0000e800ff5d7b82 */ /* 0x004ea40000000800 */
[----:B------:R0:W-:Y:S04]  /*22a10*/  STS.U8 [R6+UR9+0x1f80], R14 ;  /* 0x001f800e06007988 */ /* 0x0001e80008000009 */
        /* <DEDUP_REMOVED lines=50> */
[----:B------:R0:W-:Y:S01]  /*22d40*/  STS.U8 [R6+UR9+0x7f80], R7 ;  /* 0x007f800706007988 */ /* 0x0001e20008000009 */
[----:B------:R3:W-:Y:S06]  /*22d50*/  MEMBAR.ALL.CTA ;  /* 0x0000000000007992 */ /* 0x0007ec0000008000 */
[----:B---3--:R-:W3:Y:S01]  /*22d60*/  FENCE.VIEW.ASYNC.S ;  /* 0x00000000000073c6 */ /* 0x008ee20000000000 */
[----:B--2---:R-:W-:Y:S01]  /*22d70*/  VIADD R93, R93, 0x3f ;  /* 0x0000003f5d5d7836 */ /* 0x004fe20000000000 */
[----:B---3--:R-:W-:Y:S01]  /*22d80*/  BAR.SYNC.DEFER_BLOCKING 0x0 ;  /* 0x0000000000007b1d */ /* 0x008fe20000010000 */
[----:B------:R-:W-:-:S04]  /*22d90*/  ISETP.NE.U32.AND P0, PT, RZ, UR7, PT ;  /* 0x00000007ff007c0c */ /* 0x000fc8000bf05070 */
[C---:B------:R-:W-:Y:S02]  /*22da0*/  ISETP.LT.OR P2, PT, R93.reuse, 0x40, P0 ;  /* 0x000000405d00780c */ /* 0x040fe40000741670 */
[----:B-1----:R-:W-:Y:S02]  /*22db0*/  LOP3.LUT R4, R4, 0x7f, RZ, 0xc0, !PT ;  /* 0x0000007f04047812 */ /* 0x002fe400078ec0ff */
[----:B------:R-:W-:Y:S02]  /*22dc0*/  ISETP.GE.AND P3, PT, R93, 0x80, PT ;  /* 0x000000805d00780c */ /* 0x000fe40003f66270 */
[----:B------:R-:W-:-:S07]  /*22dd0*/  LOP3.LUT R4, R4, 0x10, RZ, 0x3c, !PT ;  /* 0x0000001004047812 */ /* 0x000fce00078e3cff */
[----:B0-----:R-:W-:Y:S05]  /*22de0*/  @P2 BRA `(.L_x_6) ;  /* 0x00000000008c2947 */ /* 0x001fea0003800000 */
[----:B------:R-:W-:Y:S02]  /*22df0*/  USHF.R.U32.HI UR14, URZ, 0x4, UR9 ;  /* 0x00000004ff0e7899 */ /* 0x000fe40008011609 */
[----:B------:R-:W-:Y:S02]  /*22e00*/  UIADD3 UR5, UPT, UPT, UR9, 0x10000, URZ ;  /* 0x0001000009057890 */ /* 0x000fe4000fffe0ff */
[----:B------:R-:W-:Y:S02]  /*22e10*/  USGXT.U32 UR14, UR14, 0xe ;  /* 0x0000000e0e0e789a */ /* 0x000fe40008000000 */
[----:B------:R-:W-:Y:S02]  /*22e20*/  USHF.R.U32.HI UR5, URZ, 0x4, UR5 ;  /* 0x00000004ff057899 */ /* 0x000fe40008011605 */
[----:B------:R-:W-:Y:S01]  /*22e30*/  UIADD3 UR24, UP1, UPT, UR14, 0x2, URZ ;  /* 0x000000020e187890 */ /* 0x000fe2000ff3e0ff */
[----:B------:R-:W-:Y:S01]  /*22e40*/  UMOV UR4, URZ ;  /* 0x000000ff00047c82 */ /* 0x000fe20008000000 */
[----:B------:R-:W-:-:S02]  /*22e50*/  USGXT.U32 UR6, UR5, 0xe ;  /* 0x0000000e0506789a */ /* 0x000fc40008000000 */
[----:B------:R-:W-:Y:S01]  /*22e60*/  UIADD3.X UR25, UPT, UPT, UR4, -0x7fffbfe0, URZ, UP1, !UPT ;  /* 0x8000402004197890 */ /* 0x000fe20008ffe4ff */
[----:B------:R-:W-:Y:S01]  /*22e70*/  UMOV UR12, 0x100 ;  /* 0x00000100000c7882 */ /* 0x000fe20000000000 */
[----:B------:R-:W-:Y:S01]  /*22e80*/  UMOV UR13, 0x40004040 ;  /* 0x40004040000d7882 */ /* 0x000fe20000000000 */
[----:B------:R-:W-:Y:S01]  /*22e90*/  UMOV UR7, URZ ;  /* 0x000000ff00077c82 */ /* 0x000fe20008000000 */
[----:B------:R-:W-:Y:S02]  /*22ea0*/  UIADD3 UR18, UPT, UPT, UR8, 0x100, URZ ;  /* 0x0000010008127890 */ /* 0x000fe4000fffe0ff */
[----:B------:R-:W-:Y:S02]  /*22eb0*/  UIADD3.64 UR12, UPT, UPT, UR6, UR12, URZ ;  /* 0x0000000c060c7297 */ /* 0x000fe4000fffe0ff */
[----:B------:R-:W-:Y:S02]  /*22ec0*/  UIADD3.64 UR16, UPT, UPT, UR24, 0x3fe, URZ ;  /* 0x000003fe18107897 */ /* 0x000fe4000fffe0ff */
[----:B------:R-:W-:-:S02]  /*22ed0*/  UIADD3 UR19, UPT, UPT, UR8, 0x100, URZ ;  /* 0x0000010008137890 */ /* 0x000fc4000fffe0ff */
[----:B------:R-:W-:Y:S01]  /*22ee0*/  UIADD3.64 UR20, UPT, UPT, UR24, 0x400, URZ ;  /* 0x0000040018147897 */ /* 0x000fe2000fffe0ff */
[----:B------:R-:W-:Y:S01]  /*22ef0*/  UMOV UR26, 0x0 ;  /* 0x00000000001a7882 */ /* 0x000fe20000000000 */
[----:B------:R-:W-:Y:S01]  /*22f00*/  UMOV UR27, 0x8408490 ;  /* 0x08408490001b7882 */ /* 0x000fe20000000000 */
[----:B------:R-:W-:Y:S01]  /*22f10*/  UMOV UR15, 0x80004020 ;  /* 0x80004020000f7882 */ /* 0x000fe20000000000 */
[----:B------:R-:W-:Y:S01]  /*22f20*/  UMOV UR7, 0x40004040 ;  /* 0x4000404000077882 */ /* 0x000fe20000000000 */
[----:B------:R-:W-:Y:S01]  /*22f30*/  UMOV UR28, 0x0 ;  /* 0x00000000001c7882 */ /* 0x000fe20000000000 */
[----:B------:R-:W-:Y:S01]  /*22f40*/  UMOV UR29, 0x8408490 ;  /* 0x08408490001d7882 */ /* 0x000fe20000000000 */
[----:B------:R-:W-:Y:S01]  /*22f50*/  UMOV UR30, 0x0 ;  /* 0x00000000001e7882 */ /* 0x000fe20000000000 */
[----:B------:R-:W-:Y:S01]  /*22f60*/  UMOV UR31, 0x8408490 ;  /* 0x08408490001f7882 */ /* 0x000fe20000000000 */
[----:B------:R-:W-:Y:S01]  /*22f70*/  UMOV UR4, UR11 ;  /* 0x0000000b00047c82 */ /* 0x000fe20008000000 */
[----:B------:R-:W-:Y:S01]  /*22f80*/  UMOV UR5, URZ ;  /* 0x000000ff00057c82 */ /* 0x000fe20008000000 */
[----:B------:R0:W-:Y:S01]  /*22f90*/  UTCQMMA gdesc[UR6], gdesc[UR14], tmem[UR8], tmem[UR26], idesc[UR27], !UPT ;  /* 0x00ff1a0e060075ea */ /* 0x0001e2000f800308 */
[----:B------:R-:W-:Y:S01]  /*22fa0*/  UMOV UR32, 0x0 ;  /* 0x0000000000207882 */ /* 0x000fe20000000000 */
[----:B------:R-:W-:Y:S01]  /*22fb0*/  UMOV UR33, 0x8408490 ;  /* 0x0840849000217882 */ /* 0x000fe20000000000 */
[----:B------:R0:W-:Y:S01]  /*22fc0*/  UTCQMMA gdesc[UR12], gdesc[UR24], tmem[UR8], tmem[UR28], idesc[UR29], UPT ;  /* 0x00ff1c180c0075ea */ /* 0x0001e2000b800308 */
[----:B------:R-:W-:Y:S01]  /*22fd0*/  UMOV UR4, UR4 ;  /* 0x0000000400047c82 */ /* 0x000fe20008000000 */
[----:B------:R0:W-:Y:S01]  /*22fe0*/  UTCQMMA gdesc[UR6], gdesc[UR16], tmem[UR18], tmem[UR30], idesc[UR31], !UPT ;  /* 0x00ff1e10060075ea */ /* 0x0001e2000f800312 */
[----:B------:R0:W-:Y:S01]  /*22ff0*/  UTCQMMA gdesc[UR12], gdesc[UR20], tmem[UR19], tmem[UR32], idesc[UR33], UPT ;  /* 0x00ff20140c0075ea */ /* 0x0001e2000b800313 */
[----:B------:R0:W-:Y:S01]  /*23000*/  UTCBAR [UR4], URZ ;  /* 0x000000ff040073e9 */ /* 0x0001e200080000ff */
[----:B------:R-:W-:Y:S01]  /*23010*/  NOP ;  /* 0x0000000000007918 */ /* 0x000fe20000000000 */
.L_x_6:
[----:B0-----:R-:W-:Y:S01]  /*23020*/  UMOV UR4, URZ ;  /* 0x000000ff00047c82 */ /* 0x001fe20008000000 */
[----:B------:R-:W-:Y:S05]  /*23030*/  @!P3 BRA `(.L_x_7) ;  /* 0x0000010000ccb947 */ /* 0x000fea0003800000 */
[----:B------:R-:W-:Y:S01]  /*23040*/  SHF.R.S32.HI R10, RZ, 0x1f, R93 ;  /* 0x0000001fff0a7819 */ /* 0x000fe2000001145d */
[----:B-----5:R-:W-:Y:S01]  /*23050*/  IMAD.SHL.U32 R7, R8, 0x40, RZ ;  /* 0x0000004008077824 */ /* 0x020fe200078e00ff */
[----:B------:R-:W-:Y:S02]  /*23060*/  UIADD3 UR4, UPT, UPT, UR9, 0x8000, URZ ;  /* 0x0000800009047890 */ /* 0x000fe4000fffe0ff */
[----:B------:R-:W-:Y:S01]  /*23070*/  LEA.HI R10, R10, R93, RZ, 0x6 ;  /* 0x0000005d0a0a7211 */ /* 0x000fe200078f30ff */
[----:B------:R-:W-:Y:S01]  /*23080*/  UMOV UR5, URZ ;  /* 0x000000ff00057c82 */ /* 0x000fe20008000000 */
[----:B------:R-:W-:Y:S01]  /*23090*/  USHF.R.U32.HI UR16, URZ, 0x4, UR4 ;  /* 0x00000004ff107899 */ /* 0x000fe20008011604 */
[----:B------:R-:W-:Y:S01]  /*230a0*/  SHF.R.S32.HI R11, RZ, 0x1f, R7 ;  /* 0x0000001fff0b7819 */ /* 0x000fe20000011407 */
[----:B------:R-:W-:Y:S01]  /*230b0*/  UIADD3 UR4, UPT, UPT, UR9, 0x12000, URZ ;  /* 0x0001200009047890 */ /* 0x000fe2000fffe0ff */
[----:B------:R-:W-:Y:S01]  /*230c0*/  SHF.R.S32.HI R8, RZ, 0x6, R10 ;  /* 0x00000006ff087819 */ /* 0x000fe2000001140a */
[----:B------:R-:W-:-:S02]  /*230d0*/  USGXT.U32 UR16, UR16, 0xe ;  /* 0x0000000e1010789a */ /* 0x000fc40008000000 */
[----:B------:R-:W-:Y:S01]  /*230e0*/  USHF.R.U32.HI UR4, URZ, 0x4, UR4 ;  /* 0x00000004ff047899 */ /* 0x000fe20008011604 */
[----:B------:R-:W-:Y:S01]  /*230f0*/  VIMNMX R10, PT, PT, R8, 0x2, !PT ;  /* 0x00000002080a7848 */ /* 0x000fe20007fe0100 */
[----:B------:R-:W-:Y:S01]  /*23100*/  IMAD.SHL.U32 R8, R9, 0x40, RZ ;  /* 0x0000004009087824 */ /* 0x000fe200078e00ff */
[----:B------:R-:W-:Y:S02]  /*23110*/  UIADD3 UR28, UP1, UPT, UR16, 0x2, URZ ;  /* 0x00000002101c7890 */ /* 0x000fe4000ff3e0ff */
[----:B------:R-:W-:Y:S01]  /*23120*/  USGXT.U32 UR4, UR4, 0xe ;  /* 0x0000000e0404789a */ /* 0x000fe20008000000 */
[----:B------:R-:W-:Y:S01]  /*23130*/  VIADD R9, R10, 0xfffffffe ;  /* 0xfffffffe0a097836 */ /* 0x000fe20000000000 */
[----:B------:R-:W-:Y:S01]  /*23140*/  UIADD3.X UR29, UPT, UPT, UR5, -0x7fffbfe0, URZ, UP1, !UPT ;  /* 0x80004020051d7890 */ /* 0x000fe20008ffe4ff */
[----:B------:R-:W-:Y:S01]  /*23150*/  IMAD.MOV.U32 R10, RZ, RZ, RZ ;  /* 0x000000ffff0a7224 */ /* 0x000fe200078e00ff */
[----:B------:R-:W-:Y:S01]  /*23160*/  UMOV UR14, 0x100 ;  /* 0x00000100000e7882 */ /* 0x000fe20000000000 */
[----:B------:R-:W-:Y:S01]  /*23170*/  UMOV UR15, 0x40004040 ;  /* 0x40004040000f7882 */ /* 0x000fe20000000000 */
[----:B------:R0:W-:Y:S01]  /*23180*/  STL [R1+0xb08], R9 ;  /* 0x000b080901007387 */ /* 0x0001e20000100800 */
[----:B------:R-:W-:Y:S01]  /*23190*/  UMOV UR20, 0x1 ;  /* 0x0000000100147882 */ /* 0x000fe20000000000 */
[----:B------:R-:W-:-:S02]  /*231a0*/  UIADD3.64 UR14, UPT, UPT, UR4, UR14, URZ ;  /* 0x0000000e040e7297 */ /* 0x000fc4000fffe0ff */
[----:B------:R1:W-:Y:S01]  /*231b0*/  STL [R1+0xafc], RZ ;  /* 0x000afcff01007387 */ /* 0x0003e20000100800 */
[----:B------:R-:W-:Y:S02]  /*231c0*/  UIADD3.64 UR24, UPT, UPT, UR28, 0x3fe, URZ ;  /* 0x000003fe1c187897 */ /* 0x000fe4000fffe0ff */
[----:B------:R-:W-:Y:S01]  /*231d0*/  UIADD3.64 UR26, UPT, UPT, UR28, 0x400, URZ ;  /* 0x000004001c1a7897 */ /* 0x000fe2000fffe0ff */
[----:B------:R-:W-:Y:S01]  /*231e0*/  UMOV UR12, UR4 ;  /* 0x00000004000c7c82 */ /* 0x000fe20008000000 */
[----:B0-----:R-:W-:Y:S01]  /*231f0*/  SHF.R.S32.HI R9, RZ, 0x1f, R8 ;  /* 0x0000001fff097819 */ /* 0x001fe20000011408 */
[----:B------:R-:W-:-:S09]  /*23200*/  UMOV UR13, 0x40004040 ;  /* 0x40004040000d7882 */ /* 0x000fd20000000000 */
.L_x_10:
[----:B------:R-:W2:Y:S01]  /*23210*/  LDL R13, [R1+0xafc] ;  /* 0x000afc00010d7983 */ /* 0x000ea20000100800 */
[----:B0-----:R-:W0:Y:S03]  /*23220*/  LDC R12, c[0x0][0x3a0] ;  /* 0x0000e800ff0c7b82 */ /* 0x001e260000000800 */
[----:B------:R-:W3:Y:S04]  /*23230*/  LDL.LU R14, [R1+0x108] ;  /* 0x00010800010e7983 */ /* 0x000ee80000300800 */
[----:B------:R-:W4:Y:S01]  /*23240*/  LDL.LU R11, [R1+0x104] ;  /* 0x00010400010b7983 */ /* 0x000f220000300800 */
[----:B------:R-:W-:Y:S01]  /*23250*/  IMAD.U32 R10, R10, -0x80000000, RZ ;  /* 0x800000000a0a7824 */ /* 0x000fe200078e00ff */
[----:B------:R-:W-:-:S03]  /*23260*/  PRMT R52, RZ, 0x7610, R52 ;  /* 0x00007610ff347816 */ /* 0x000fc60000000034 */
[----:B-----5:R-:W5:Y:S01]  /*23270*/  SYNCS.PHASECHK.TRANS64.TRYWAIT P4, [UR11], R10 ;  /* 0x0000000aff0075a7 */ /* 0x020f62000808110b */
[----:B--2---:R-:W-:-:S04]  /*23280*/  VIADD R13, R13, 0x1 ;  /* 0x000000010d0d7836 */ /* 0x004fc80000000000 */
[----:B0-----:R-:W-:Y:S01]  /*23290*/  IMAD R12, R13, -0x40, R12 ;  /* 0xffffffc00d0c7824 */ /* 0x001fe200078e020c */
[----:B------:R0:W-:Y:S01]  /*232a0*/  STL [R1+0xb00], R13 ;  /* 0x000b000d01007387 */ /* 0x0001e20000100800 */
[----:B---3--:R-:W-:-:S03]  /*232b0*/  IADD3 R14, P5, PT, R7, R14, RZ ;  /* 0x0000000e070e7210 */ /* 0x008fc60007fbe0ff */
[C---:B------:R-:W-:Y:S02]  /*232c0*/  ISETP.GT.AND P3, PT, R12.reuse, 0x1, PT ;  /* 0x000000010c00780c */ /* 0x040fe40003f64270 */
[----:B------:R-:W-:Y:S02]  /*232d0*/  ISETP.GT.AND P2, PT, R12, 0x2, PT ;  /* 0x000000020c00780c */ /* 0x000fe40003f44270 */
[----:B0-----:R-:W-:-:S05]  /*232e0*/  SHF.R.S32.HI R13, RZ, 0x1f, R7 ;  /* 0x0000001fff0d7819 */ /* 0x001fca0000011407 */
[----:B----4-:R-:W-:-:S05]  /*232f0*/  IMAD.X R11, R13, 0x1, R11, P5 ;  /* 0x000000010d0b7824 */ /* 0x010fca00028e060b */
[----:B------:R0:W-:Y:S04]  /*23300*/  STL [R1+0x104], R11 ;  /* 0x0001040b01007387 */ /* 0x0001e80000100800 */
[----:B------:R0:W-:Y:S01]  /*23310*/  STL [R1+0x108], R14 ;  /* 0x0001080e01007387 */ /* 0x0001e20000100800 */
[----:B-----5:R-:W-:Y:S05]  /*23320*/  @!P4 BRA `(.L_x_8) ;  /* 0x00000284008cc947 */ /* 0x020fea0003800000 */
.L_x_16:
[----:B------:R-:W2:Y:S04]  /*23330*/  LDL R10, [R1+0x104] ;  /* 0x00010400010a7983 */ /* 0x000ea80000100800 */
[----:B0-----:R-:W2:Y:S04]  /*23340*/  LDL R11, [R1+0x108] ;  /* 0x00010800010b7983 */ /* 0x001ea80000100800 */
[----:B------:R0:W-:Y:S04]  /*23350*/  STL [R1+0xe8c], R37 ;  /* 0x000e8c2501007387 */ /* 0x0001e80000100800 */
[----:B0-----:R-:W3:Y:S04]  /*23360*/  LDL.LU R37, [R1+0x118] ;  /* 0x0001180001257983 */ /* 0x001ee80000300800 */
[----:B------:R-:W-:Y:S04]  /*23370*/  STL [R1+0xe88], R33 ;  /* 0x000e882101007387 */ /* 0x000fe80000100800 */
[----:B------:R0:W-:Y:S04]  /*23380*/  STL [R1+0xe84], R65 ;  /* 0x000e844101007387 */ /* 0x0001e80000100800 */
[----:B0-----:R-:W4:Y:S04]  /*23390*/  LDL.LU R65, [R1+0x110] ;  /* 0x0001100001417983 */ /* 0x001f280000300800 */
        /* <DEDUP_REMOVED lines=8> */
[----:B0-----:R-:W3:Y:S04]  /*23420*/  LDL.LU R93, [R1+0x114] ;  /* 0x00011400015d7983 */ /* 0x001ee80000300800 */
        /* <DEDUP_REMOVED lines=16> */
[----:B0-----:R-:W3:Y:S01]  /*23530*/  LDL.LU R4, [R1+0x120] ;  /* 0x0001200001047983 */ /* 0x001ee20000300800 */
[----:B------:R-:W-:-:S02]  /*23540*/  SHF.R.S32.HI R24, RZ, 0x1f, R7 ;  /* 0x0000001fff187819 */ /* 0x000fc40000011407 */
[----:B------:R-:W-:Y:S01]  /*23550*/  ISETP.GT.AND P4, PT, R12, 0x3, PT ;  /* 0x000000030c00780c */ /* 0x000fe20003f84270 */
        /* <DEDUP_REMOVED lines=37> */
[----:B--2---:R-:W-:-:S03]  /*237b0*/  @P3 LOP3.LUT R11, R11, R10, RZ, 0x3c, !PT ;  /* 0x0000000a0b0b3212 */ /* 0x004fc600078e3cff */
[----:B------:R-:W-:Y:S01]  /*237c0*/  STL [R1+0xd1c], R0 ;  /* 0x000d1c0001007387 */ /* 0x000fe20000100800 */
[----:B------:R-:W-:-:S04]  /*237d0*/  @P3 LOP3.LUT R10, R11, R10, RZ, 0x3c, !PT ;  /* 0x0000000a0b0a3212 */ /* 0x000fc800078e3cff */
[----:B------:R-:W-:-:S05]  /*237e0*/  @P3 LOP3.LUT R11, R11, R10, RZ, 0x3c, !PT ;  /* 0x0000000a0b0b3212 */ /* 0x000fca00078e3cff */
[----:B------:R2:W3:Y:S01]  /*237f0*/  @P3 LDG.E.U8 R52, desc[UR22][R10.64] ;  /* 0x000000160a343981 */ /* 0x0004e2000c1e1100 */
[----:B----4-:R-:W-:-:S05]  /*23800*/  IADD3 R65, P5, PT, R7, R65, RZ ;  /* 0x0000004107417210 */ /* 0x010fca0007fbe0ff */
[----:B------:R4:W-:Y:S04]  /*23810*/  STL [R1+0x110], R65 ;  /* 0x0001104101007387 */ /* 0x0009e80000100800 */
[----:B0-----:R-:W4:Y:S04]  /*23820*/  LDL.LU R20, [R1+0x11c] ;  /* 0x00011c0001147983 */ /* 0x001f280000300800 */
[----:B-1----:R-:W4:Y:S04]  /*23830*/  LDL.LU R18, [R1+0x124] ;  /* 0x0001240001127983 */ /* 0x002f280000300800 */
[----:B------:R-:W4:Y:S04]  /*23840*/  LDL.LU R5, [R1+0x128] ;  /* 0x0001280001057983 */ /* 0x000f280000300800 */
[----:B------:R-:W4:Y:S01]  /*23850*/  LDL.LU R11, [R1+0x10c] ;  /* 0x00010c00010b7983 */ /* 0x000f220000300800 */
[----:B---3--:R-:W-:Y:S01]  /*23860*/  IADD3 R37, P3, PT, R7, R37, RZ ;  /* 0x0000002507257210 */ /* 0x008fe20007f7e0ff */
[----:B--2---:R-:W-:-:S04]  /*23870*/  @P2 IMAD.MOV.U32 R10, RZ, RZ, R65 ;  /* 0x000000ffff0a2224 */ /* 0x004fc800078e0041 */
[----:B------:R-:W-:Y:S01]  /*23880*/  STL [R1+0x118], R37 ;  /* 0x0001182501007387 */ /* 0x000fe20000100800 */
[----:B------:R-:W-:Y:S01]  /*23890*/  PRMT R44, RZ, 0x7610, R44 ;  /* 0x00007610ff2c7816 */ /* 0x000fe2000000002c */
[----:B----4-:R-:W-:-:S05]  /*238a0*/  IMAD.X R11, R24, 0x1, R11, P5 ;  /* 0x00000001180b7824 */ /* 0x010fca00028e060b */
[----:B------:R0:W-:Y:S04]  /*238b0*/  STL [R1+0x10c], R11 ;  /* 0x00010c0b01007387 */ /* 0x0001e80000100800 */
[----:B------:R-:W2:Y:S01]  /*238c0*/  LDL.LU R65, [R1+0x130] ;  /* 0x0001300001417983 */ /* 0x000ea20000300800 */
[----:B------:R-:W-:Y:S01]  /*238d0*/  IMAD.X R93, R24, 0x1, R93, P3 ;  /* 0x00000001185d7824 */ /* 0x000fe200018e065d */
[----:B------:R-:W-:Y:S02]  /*238e0*/  ISETP.GT.AND P3, PT, R12, 0x4, PT ;  /* 0x000000040c00780c */ /* 0x000fe40003f64270 */
[----:B------:R-:W-:Y:S01]  /*238f0*/  PRMT R27, RZ, 0x7610, R27 ;  /* 0x00007610ff1b7816 */ /* 0x000fe2000000001b */
[----:B------:R1:W3:Y:S01]  /*23900*/  @P2 LDG.E.U8 R44, desc[UR22][R10.64] ;  /* 0x000000160a2c2981 */ /* 0x0002e2000c1e1100 */
[----:B------:R-:W-:-:S02]  /*23910*/  IADD3 R4, P5, PT, R7, R4, RZ ;  /* 0x0000000407047210 */ /* 0x000fc40007fbe0ff */
[----:B------:R-:W-:Y:S01]  /*23920*/  ISETP.GT.AND P2, PT, R12, 0x5, PT ;  /* 0x000000050c00780c */ /* 0x000fe20003f44270 */
[----:B-1----:R-:W-:Y:S02]  /*23930*/  @P4 IMAD.MOV.U32 R10, RZ, RZ, R37 ;  /* 0x000000ffff0a4224 */ /* 0x002fe400078e0025 */
[----:B0-----:R-:W-:Y:S02]  /*23940*/  @P4 IMAD.MOV.U32 R11, RZ, RZ, R93 ;  /* 0x000000ffff0b4224 */ /* 0x001fe400078e005d */
[----:B------:R-:W-:-:S03]  /*23950*/  IMAD.X R20, R24, 0x1, R20, P5 ;  /* 0x0000000118147824 */ /* 0x000fc600028e0614 */
[----:B------:R0:W4:Y:S01]  /*23960*/  @P4 LDG.E.U8 R27, desc[UR22][R10.64] ;  /* 0x000000160a1b4981 */ /* 0x000122000c1e1100 */
[----:B------:R-:W-:Y:S02]  /*23970*/  IADD3 R5, P4, PT, R7, R5, RZ ;  /* 0x0000000507057210 */ /* 0x000fe40007f9e0ff */
[----:B------:R-:W-:Y:S01]  /*23980*/  PRMT R32, RZ, 0x7610, R32 ;  /* 0x00007610ff207816 */ /* 0x000fe20000000020 */
[----:B------:R1:W-:Y:S02]  /*23990*/  STL [R1+0x114], R93 ;  /* 0x0001145d01007387 */ /* 0x0003e40000100800 */
[----:B------:R-:W-:Y:S02]  /*239a0*/  IMAD.X R18, R24, 0x1, R18, P4 ;  /* 0x0000000118127824 */ /* 0x000fe400020e0612 */
[----:B------:R-:W3:Y:S01]  /*239b0*/  LDL.LU R37, [R1+0x134] ;  /* 0x0001340001257983 */ /* 0x000ee20000300800 */
[----:B0-----:R-:W-:Y:S02]  /*239c0*/  @P3 IMAD.MOV.U32 R10, RZ, RZ, R4 ;  /* 0x000000ffff0a3224 */ /* 0x001fe400078e0004 */
[----:B------:R-:W-:Y:S01]  /*239d0*/  @P3 IMAD.MOV.U32 R11, RZ, RZ, R20 ;  /* 0x000000ffff0b3224 */ /* 0x000fe200078e0014 */
[----:B------:R0:W-:Y:S01]  /*239e0*/  STL [R1+0x120], R4 ;  /* 0x0001200401007387 */ /* 0x0001e20000100800 */
[----:B------:R-:W-:-:S03]  /*239f0*/  PRMT R69, RZ, 0x7610, R69 ;  /* 0x00007610ff457816 */ /* 0x000fc60000000045 */
[----:B-1----:R-:W3:Y:S04]  /*23a00*/  LDL.LU R93, [R1+0x138] ;  /* 0x00013800015d7983 */ /* 0x002ee80000300800 */
[----:B------:R-:W-:Y:S04]  /*23a10*/  STL [R1+0x128], R5 ;  /* 0x0001280501007387 */ /* 0x000fe80000100800 */
[----:B------:R1:W-:Y:S04]  /*23a20*/  STL [R1+0x11c], R20 ;  /* 0x00011c1401007387 */ /* 0x0003e80000100800 */
[----:B------:R1:W4:Y:S04]  /*23a30*/  @P3 LDG.E.U8 R32, desc[UR22][R10.64] ;  /* 0x000000160a203981 */ /* 0x000328000c1e1100 */
[----:B0-----:R-:W4:Y:S04]  /*23a40*/  LDL.LU R4, [R1+0x140] ;  /* 0x0001400001047983 */ /* 0x001f280000300800 */
[----:B------:R0:W-:Y:S01]  /*23a50*/  STL [R1+0x124], R18 ;  /* 0x0001241201007387 */ /* 0x0001e20000100800 */
[----:B-1----:R-:W-:-:S02]  /*23a60*/  @P2 IMAD.MOV.U32 R10, RZ, RZ, R5 ;  /* 0x000000ffff0a2224 */ /* 0x002fc400078e0005 */
[----:B------:R-:W-:Y:S01]  /*23a70*/  @P2 IMAD.MOV.U32 R11, RZ, RZ, R18 ;  /* 0x000000ffff0b2224 */ /* 0x000fe200078e0012 */
[----:B------:R-:W4:Y:S04]  /*23a80*/  LDL.LU R20, [R1+0x13c] ;  /* 0x00013c0001147983 */ /* 0x000f280000300800 */
[----:B------:R1:W4:Y:S01]  /*23a90*/  @P2 LDG.E.U8 R69, desc[UR22][R10.64] ;  /* 0x000000160a452981 */ /* 0x000322000c1e1100 */
[----:B--2---:R-:W-:-:S05]  /*23aa0*/  IADD3 R65, P5, PT, R7, R65, RZ ;  /* 0x0000004107417210 */ /* 0x004fca0007fbe0ff */
[----:B------:R2:W-:Y:S04]  /*23ab0*/  STL [R1+0x130], R65 ;  /* 0x0001304101007387 */ /* 0x0005e80000100800 */
[----:B0-----:R-:W2:Y:S04]  /*23ac0*/  LDL.LU R18, [R1+0x144] ;  /* 0x0001440001127983 */ /* 0x001ea80000300800 */
[----:B------:R-:W2:Y:S04]  /*23ad0*/  LDL.LU R5, [R1+0x148] ;  /* 0x0001480001057983 */ /* 0x000ea80000300800 */
[----:B------:R-:W2:Y:S01]  /*23ae0*/  LDL.LU R11, [R1+0x12c] ;  /* 0x00012c00010b7983 */ /* 0x000ea20000300800 */
[----:B------:R-:W-:-:S02]  /*23af0*/  ISETP.GT.AND P4, PT, R12, 0x6, PT ;  /* 0x000000060c00780c */ /* 0x000fc40003f84270 */
[----:B------:R-:W-:Y:S02]  /*23b00*/  ISETP.GT.AND P3, PT, R12, 0x7, PT ;  /* 0x000000070c00780c */ /* 0x000fe40003f64270 */
[----:B------:R-:W-:Y:S02]  /*23b10*/  PRMT R87, RZ, 0x7610, R87 ;  /* 0x00007610ff577816 */ /* 0x000fe40000000057 */
[----:B------:R-:W-:-:S07]  /*23b20*/  PRMT R33, RZ, 0x7610, R33 ;  /* 0x00007610ff217816 */ /* 0x000fce0000000021 */
[----:B-1----:R-:W-:Y:S01]  /*23b30*/  @P4 IMAD.MOV.U32 R10, RZ, RZ, R65 ;  /* 0x000000ffff0a4224 */ /* 0x002fe200078e0041 */
[----:B---3--:R-:W-:-:S05]  /*23b40*/  IADD3 R93, P2, PT, R7, R93, RZ ;  /* 0x0000005d075d7210 */ /* 0x008fca0007f5e0ff */
[C---:B------:R-:W-:Y:S01]  /*23b50*/  IMAD.X R37, R24.reuse, 0x1, R37, P2 ;  /* 0x0000000118257824 */ /* 0x040fe200010e0625 */
[----:B------:R-:W-:Y:S01]  /*23b60*/  STL [R1+0x138], R93 ;  /* 0x0001385d01007387 */ /* 0x000fe20000100800 */
[----:B--2---:R-:W-:-:S05]  /*23b70*/  IMAD.X R11, R24, 0x1, R11, P5 ;  /* 0x00000001180b7824 */ /* 0x004fca00028e060b */
[----:B------:R0:W-:Y:S04]  /*23b80*/  STL [R1+0x12c], R11 ;  /* 0x00012c0b01007387 */ /* 0x0001e80000100800 */
[----:B------:R0:W2:Y:S04]  /*23b90*/  @P4 LDG.E.U8 R87, desc[UR22][R10.64] ;  /* 0x000000160a574981 */ /* 0x0000a8000c1e1100 */
[----:B------:R-:W3:Y:S01]  /*23ba0*/  LDL.LU R65, [R1+0x150] ;  /* 0x0001500001417983 */ /* 0x000ee20000300800 */
[----:B0-----:R-:W-:Y:S02]  /*23bb0*/  IMAD.MOV.U32 R11, RZ, RZ, R37 ;  /* 0x000000ffff0b7224 */ /* 0x001fe400078e0025 */
[----:B------:R-:W-:-:S05]  /*23bc0*/  @P3 IMAD.MOV.U32 R10, RZ, RZ, R93 ;  /* 0x000000ffff0a3224 */ /* 0x000fca00078e005d */
[----:B------:R0:W2:Y:S01]  /*23bd0*/  @P3 LDG.E.U8 R33, desc[UR22][R10.64] ;  /* 0x000000160a213981 */ /* 0x0000a2000c1e1100 */
[C---:B------:R-:W-:Y:S02]  /*23be0*/  ISETP.GT.AND P2, PT, R12.reuse, 0x8, PT ;  /* 0x000000080c00780c */ /* 0x040fe40003f44270 */
[C---:B----4-:R-:W-:Y:S02]  /*23bf0*/  IADD3 R4, P5, PT, R7.reuse, R4, RZ ;  /* 0x0000000407047210 */ /* 0x050fe40007fbe0ff */
[----:B------:R-:W-:Y:S01]  /*23c00*/  ISETP.GT.AND P4, PT, R12, 0x9, PT ;  /* 0x000000090c00780c */ /* 0x000fe20003f84270 */
[----:B------:R1:W-:Y:S01]  /*23c10*/  STL [R1+0x134], R37 ;  /* 0x0001342501007387 */ /* 0x0003e20000100800 */
[----:B------:R-:W-:Y:S01]  /*23c20*/  IADD3 R5, P3, PT, R7, R5, RZ ;  /* 0x0000000507057210 */ /* 0x000fe20007f7e0ff */
[----:B------:R-:W-:Y:S01]  /*23c30*/  IMAD.X R20, R24, 0x1, R20, P5 ;  /* 0x0000000118147824 */ /* 0x000fe200028e0614 */
[----:B------:R-:W-:-:S03]  /*23c40*/  PRMT R59, RZ, 0x7610, R59 ;  /* 0x00007610ff3b7816 */ /* 0x000fc6000000003b */
[----:B------:R-:W-:Y:S02]  /*23c50*/  IMAD.X R18, R24, 0x1, R18, P3 ;  /* 0x0000000118127824 */ /* 0x000fe400018e0612 */
[----:B0-----:R-:W-:Y:S01]  /*23c60*/  @P2 IMAD.MOV.U32 R10, RZ, RZ, R4 ;  /* 0x000000ffff0a2224 */ /* 0x001fe200078e0004 */
[----:B-1----:R-:W4:Y:S01]  /*23c70*/  LDL.LU R37, [R1+0xe8c] ;  /* 0x000e8c0001257983 */ /* 0x002f220000300800 */
[----:B------:R-:W-:-:S03]  /*23c80*/  @P2 IMAD.MOV.U32 R11, RZ, RZ, R20 ;  /* 0x000000ffff0b2224 */ /* 0x000fc600078e0014 */
[----:B------:R-:W-:Y:S04]  /*23c90*/  STL [R1+0x140], R4 ;  /* 0x0001400401007387 */ /* 0x000fe80000100800 */
[----:B------:R-:W4:Y:S01]  /*23ca0*/  LDL.LU R93, [R1+0x154] ;  /* 0x00015400015d7983 */ /* 0x000f220000300800 */
[----:B------:R-:W-:-:S03]  /*23cb0*/  PRMT R51, RZ, 0x7610, R51 ;  /* 0x00007610ff337816 */ /* 0x000fc60000000033 */
[----:B------:R0:W4:Y:S02]  /*23cc0*/  @P2 LDG.E.U8 R59, desc[UR22][R10.64] ;  /* 0x000000160a3b2981 */ /* 0x000124000c1e1100 */
[----:B0-----:R-:W-:Y:S02]  /*23cd0*/  @P4 IMAD.MOV.U32 R10, RZ, RZ, R5 ;  /* 0x000000ffff0a4224 */ /* 0x001fe400078e0005 */
[----:B------:R-:W-:-:S05]  /*23ce0*/  @P4 IMAD.MOV.U32 R11, RZ, RZ, R18 ;  /* 0x000000ffff0b4224 */ /* 0x000fca00078e0012 */
[----:B------:R0:W4:Y:S01]  /*23cf0*/  @P4 LDG.E.U8 R51, desc[UR22][R10.64] ;  /* 0x000000160a334981 */ /* 0x000122000c1e1100 */
[----:B---3--:R-:W-:-:S03]  /*23d00*/  IADD3 R65, P5, PT, R7, R65, RZ ;  /* 0x0000004107417210 */ /* 0x008fc60007fbe0ff */
[----:B--2---:R1:W-:Y:S04]  /*23d10*/  STL [R1+0xf0], R33 ;  /* 0x0000f02101007387 */ /* 0x0043e80000100800 */
[----:B-1----:R-:W2:Y:S04]  /*23d20*/  LDL.LU R33, [R1+0x158] ;  /* 0x0001580001217983 */ /* 0x002ea80000300800 */
[----:B------:R-:W-:Y:S04]  /*23d30*/  STL [R1+0x148], R5 ;  /* 0x0001480501007387 */ /* 0x000fe80000100800 */
[----:B------:R1:W-:Y:S04]  /*23d40*/  STL [R1+0x13c], R20 ;  /* 0x00013c1401007387 */ /* 0x0003e80000100800 */
[----:B------:R-:W3:Y:S04]  /*23d50*/  LDL.LU R4, [R1+0x160] ;  /* 0x0001600001047983 */ /* 0x000ee80000300800 */
[----:B------:R0:W-:Y:S04]  /*23d60*/  STL [R1+0x144], R18 ;  /* 0x0001441201007387 */ /* 0x0001e80000100800 */
[----:B-1----:R-:W3:Y:S04]  /*23d70*/  LDL.LU R20, [R1+0x15c] ;  /* 0x00015c0001147983 */ /* 0x002ee80000300800 */
[----:B------:R1:W-:Y:S04]  /*23d80*/  STL [R1+0x150], R65 ;  /* 0x0001504101007387 */ /* 0x0003e80000100800 */
[----:B0-----:R-:W3:Y:S04]  /*23d90*/  LDL.LU R18, [R1+0x164] ;  /* 0x0001640001127983 */ /* 0x001ee80000300800 */
[----:B------:R-:W3:Y:S04]  /*23da0*/  LDL.LU R5, [R1+0x168] ;  /* 0x0001680001057983 */ /* 0x000ee80000300800 */
[----:B------:R-:W3:Y:S01]  /*23db0*/  LDL.LU R11, [R1+0x14c] ;  /* 0x00014c00010b7983 */ /* 0x000ee20000300800 */
[----:B------:R-:W-:-:S13]  /*23dc0*/  ISETP.GT.AND P3, PT, R12, 0xa, PT ;  /* 0x0000000a0c00780c */ /* 0x000fda0003f64270 */
[----:B------:R-:W-:Y:S01]  /*23dd0*/  @P3 IMAD.MOV.U32 R10, RZ, RZ, R65 ;  /* 0x000000ffff0a3224 */ /* 0x000fe200078e0041 */
[----:B--2---:R-:W-:-:S05]  /*23de0*/  IADD3 R33, P4, PT, R7, R33, RZ ;  /* 0x0000002107217210 */ /* 0x004fca0007f9e0ff */
[----:B------:R-:W-:Y:S01]  /*23df0*/  STL [R1+0x158], R33 ;  /* 0x0001582101007387 */ /* 0x000fe20000100800 */
[----:B---3--:R-:W-:-:S05]  /*23e00*/  IMAD.X R11, R24, 0x1, R11, P5 ;  /* 0x00000001180b7824 */ /* 0x008fca00028e060b */
[----:B------:R0:W-:Y:S04]  /*23e10*/  STL [R1+0x14c], R11 ;  /* 0x00014c0b01007387 */ /* 0x0001e80000100800 */
[----:B-1----:R-:W2:Y:S01]  /*23e20*/  LDL.LU R65, [R1+0x170] ;  /* 0x0001700001417983 */ /* 0x002ea20000300800 */
[----:B------:R-:W-:Y:S02]  /*23e30*/  ISETP.GT.AND P2, PT, R12, 0xb, PT ;  /* 0x0000000b0c00780c */ /* 0x000fe40003f44270 */
[----:B------:R-:W-:Y:S01]  /*23e40*/  PRMT R43, RZ, 0x7610, R43 ;  /* 0x00007610ff2b7816 */ /* 0x000fe2000000002b */
[----:B----4-:R-:W-:Y:S01]  /*23e50*/  IMAD.X R93, R24, 0x1, R93, P4 ;  /* 0x00000001185d7824 */ /* 0x010fe200020e065d */
[----:B------:R-:W-:Y:S02]  /*23e60*/  ISETP.GT.AND P4, PT, R12, 0xc, PT ;  /* 0x0000000c0c00780c */ /* 0x000fe40003f84270 */
[----:B------:R-:W-:-:S02]  /*23e70*/  PRMT R23, RZ, 0x7610, R23 ;  /* 0x00007610ff177816 */ /* 0x000fc40000000017 */
[----:B------:R1:W3:Y:S01]  /*23e80*/  @P3 LDG.E.U8 R43, desc[UR22][R10.64] ;  /* 0x000000160a2b3981 */ /* 0x0002e2000c1e1100 */
[----:B------:R-:W-:Y:S02]  /*23e90*/  IADD3 R4, P5, PT, R7, R4, RZ ;  /* 0x0000000407047210 */ /* 0x000fe40007fbe0ff */
[----:B------:R-:W-:Y:S02]  /*23ea0*/  ISETP.GT.AND P3, PT, R12, 0xd, PT ;  /* 0x0000000d0c00780c */ /* 0x000fe40003f64270 */
        /* <DEDUP_REMOVED lines=103> */
[----:B------:R1:W4:Y:S04]  /*24520*/  @P2 LDG.E.U8 R34, desc[UR22][R10.64] ;  /* 0x000000160a222981 */ /* 0x000328000c1e1100 */
[----:B------:R1:W-:Y:S04]  /*24530*/  STL [R1+0x9a4], R20 ;  /* 0x0009a41401007387 */ /* 0x0003e80000100800 */
[----:B0-----:R-:W4:Y:S01]  /*24540*/  LDL.LU R4, [R1+0x9c8] ;  /* 0x0009c80001047983 */ /* 0x001f220000300800 */
[----:B-1----:R-:W-:-:S02]  /*24550*/  @P4 IMAD.MOV.U32 R10, RZ, RZ, R5 ;  /* 0x000000ffff0a4224 */ /* 0x002fc400078e0005 */
[----:B------:R-:W-:Y:S01]  /*24560*/  @P4 IMAD.MOV.U32 R11, RZ, RZ, R18 ;  /* 0x000000ffff0b4224 */ /* 0x000fe200078e0012 */
[----:B------:R0:W-:Y:S04]  /*24570*/  STL [R1+0x9ac], R18 ;  /* 0x0009ac1201007387 */ /* 0x0001e80000100800 */
[----:B------:R-:W4:Y:S04]  /*24580*/  LDL.LU R20, [R1+0x9c4] ;  /* 0x0009c40001147983 */ /* 0x000f280000300800 */
[----:B------:R1:W4:Y:S01]  /*24590*/  @P4 LDG.E.U8 R75, desc[UR22][R10.64] ;  /* 0x000000160a4b4981 */ /* 0x000322000c1e1100 */
[----:B--2---:R-:W-:-:S05]  /*245a0*/  IADD3 R65, P5, PT, R7, R65, RZ ;  /* 0x0000004107417210 */ /* 0x004fca0007fbe0ff */
[----:B------:R2:W-:Y:S01]  /*245b0*/  STL [R1+0x9b8], R65 ;  /* 0x0009b84101007387 */ /* 0x0005e20000100800 */
[----:B-1----:R-:W-:-:S03]  /*245c0*/  IMAD.MOV.U32 R11, RZ, RZ, R65 ;  /* 0x000000ffff0b7224 */ /* 0x002fc600078e0041 */
[----:B0-----:R-:W4:Y:S04]  /*245d0*/  LDL.LU R18, [R1+0x9cc] ;  /* 0x0009cc0001127983 */ /* 0x001f280000300800 */
[----:B------:R-:W4:Y:S04]  /*245e0*/  LDL.LU R5, [R1+0x9d0] ;  /* 0x0009d00001057983 */ /* 0x000f280000300800 */
[----:B--2---:R-:W2:Y:S04]  /*245f0*/  LDL.LU R65, [R1+0xe84] ;  /* 0x000e840001417983 */ /* 0x004ea80000300800 */
[----:B------:R-:W2:Y:S01]  /*24600*/  LDL.LU R10, [R1+0x9b4] ;  /* 0x0009b400010a7983 */ /* 0x000ea20000300800 */
[----:B------:R-:W-:-:S02]  /*24610*/  ISETP.GT.AND P3, PT, R12, 0x16, PT ;  /* 0x000000160c00780c */ /* 0x000fc40003f64270 */
[----:B------:R-:W-:Y:S02]  /*24620*/  PRMT R73, RZ, 0x7610, R73 ;  /* 0x00007610ff497816 */ /* 0x000fe40000000049 */
[----:B---3--:R-:W-:-:S05]  /*24630*/  IADD3 R93, P4, PT, R7, R93, RZ ;  /* 0x0000005d075d7210 */ /* 0x008fca0007f9e0ff */
[----:B------:R-:W-:Y:S01]  /*24640*/  STL [R1+0x9c0], R93 ;  /* 0x0009c05d01007387 */ /* 0x000fe20000100800 */
[----:B--2---:R-:W-:-:S05]  /*24650*/  IMAD.X R10, R24, 0x1, R10, P5 ;  /* 0x00000001180a7824 */ /* 0x004fca00028e060a */
[-C--:B------:R-:W-:Y:S01]  /*24660*/  @P3 LOP3.LUT R11, R11, R10.reuse, RZ, 0x3c, !PT ;  /* 0x0000000a0b0b3212 */ /* 0x080fe200078e3cff */
[----:B------:R0:W-:Y:S03]  /*24670*/  STL [R1+0x9b4], R10 ;  /* 0x0009b40a01007387 */ /* 0x0001e60000100800 */
[----:B0-----:R-:W-:-:S04]  /*24680*/  @P3 LOP3.LUT R10, R11, R10, RZ, 0x3c, !PT ;  /* 0x0000000a0b0a3212 */ /* 0x001fc800078e3cff */
[----:B------:R-:W-:-:S05]  /*24690*/  @P3 LOP3.LUT R11, R11, R10, RZ, 0x3c, !PT ;  /* 0x0000000a0b0b3212 */ /* 0x000fca00078e3cff */
[----:B------:R0:W2:Y:S01]  /*246a0*/  @P3 LDG.E.U8 R73, desc[UR22][R10.64] ;  /* 0x000000160a493981 */ /* 0x0000a2000c1e1100 */
[----:B------:R-:W-:Y:S01]  /*246b0*/  ISETP.GT.AND P2, PT, R12, 0x17, PT ;  /* 0x000000170c00780c */ /* 0x000fe20003f44270 */
[----:B------:R-:W-:Y:S01]  /*246c0*/  IMAD.X R85, R24, 0x1, R85, P4 ;  /* 0x0000000118557824 */ /* 0x000fe200020e0655 */
[----:B------:R-:W-:-:S03]  /*246d0*/  PRMT R3, RZ, 0x7610, R3 ;  /* 0x00007610ff037816 */ /* 0x000fc60000000003 */
[----:B0-----:R-:W-:-:S08]  /*246e0*/  IMAD.MOV.U32 R11, RZ, RZ, R85 ;  /* 0x000000ffff0b7224 */ /* 0x001fd000078e0055 */
[----:B------:R-:W-:-:S05]  /*246f0*/  @P2 IMAD.MOV.U32 R10, RZ, RZ, R93 ;  /* 0x000000ffff0a2224 */ /* 0x000fca00078e005d */
[----:B------:R0:W3:Y:S04]  /*24700*/  @P2 LDG.E.U8 R3, desc[UR22][R10.64] ;  /* 0x000000160a032981 */ /* 0x0000e8000c1e1100 */
[----:B--2---:R1:W-:Y:S04]  /*24710*/  STL [R1+0xc4], R73 ;  /* 0x0000c44901007387 */ /* 0x0043e80000100800 */
[----:B-1----:R-:W2:Y:S04]  /*24720*/  LDL.LU R73, [R1+0xe80] ;  /* 0x000e800001497983 */ /* 0x002ea80000300800 */
[----:B------:R1:W-:Y:S04]  /*24730*/  STL [R1+0x9bc], R85 ;  /* 0x0009bc5501007387 */ /* 0x0003e80000100800 */
[----:B-1----:R-:W2:Y:S01]  /*24740*/  LDL.LU R85, [R1+0x9d8] ;  /* 0x0009d80001557983 */ /* 0x002ea20000300800 */
[----:B------:R-:W-:-:S02]  /*24750*/  ISETP.GT.AND P4, PT, R12, 0x18, PT ;  /* 0x000000180c00780c */ /* 0x000fc40003f84270 */
[C---:B----4-:R-:W-:Y:S02]  /*24760*/  IADD3 R4, P5, PT, R7.reuse, R4, RZ ;  /* 0x0000000407047210 */ /* 0x050fe40007fbe0ff */
[----:B------:R-:W-:Y:S02]  /*24770*/  ISETP.GT.AND P3, PT, R12, 0x19, PT ;  /* 0x000000190c00780c */ /* 0x000fe40003f64270 */
[----:B------:R-:W-:Y:S01]  /*24780*/  IADD3 R5, P2, PT, R7, R5, RZ ;  /* 0x0000000507057210 */ /* 0x000fe20007f5e0ff */
[C---:B------:R-:W-:Y:S01]  /*24790*/  IMAD.X R20, R24.reuse, 0x1, R20, P5 ;  /* 0x0000000118147824 */ /* 0x040fe200028e0614 */
[----:B------:R-:W-:Y:S01]  /*247a0*/  PRMT R57, RZ, 0x7610, R57 ;  /* 0x00007610ff397816 */ /* 0x000fe20000000039 */
[----:B------:R-:W-:Y:S02]  /*247b0*/  STL [R1+0x9c8], R4 ;  /* 0x0009c80401007387 */ /* 0x000fe40000100800 */
[----:B------:R-:W-:Y:S02]  /*247c0*/  IMAD.X R18, R24, 0x1, R18, P2 ;  /* 0x0000000118127824 */ /* 0x000fe400010e0612 */
[----:B0-----:R-:W-:Y:S01]  /*247d0*/  @P4 IMAD.MOV.U32 R10, RZ, RZ, R4 ;  /* 0x000000ffff0a4224 */ /* 0x001fe200078e0004 */
[----:B------:R-:W4:Y:S01]  /*247e0*/  LDL.LU R93, [R1+0x9dc] ;  /* 0x0009dc00015d7983 */ /* 0x000f220000300800 */
[----:B------:R-:W-:-:S03]  /*247f0*/  @P4 IMAD.MOV.U32 R11, RZ, RZ, R20 ;  /* 0x000000ffff0b4224 */ /* 0x000fc600078e0014 */
[----:B---3--:R0:W-:Y:S01]  /*24800*/  STL [R1+0xf8], R3 ;  /* 0x0000f80301007387 */ /* 0x0081e20000100800 */
[----:B------:R-:W-:-:S03]  /*24810*/  PRMT R49, RZ, 0x7610, R49 ;  /* 0x00007610ff317816 */ /* 0x000fc60000000031 */
[----:B------:R1:W3:Y:S04]  /*24820*/  @P4 LDG.E.U8 R57, desc[UR22][R10.64] ;  /* 0x000000160a394981 */ /* 0x0002e8000c1e1100 */
[----:B0-----:R-:W3:Y:S04]  /*24830*/  LDL.LU R3, [R1+0x9e0] ;  /* 0x0009e00001037983 */ /* 0x001ee80000300800 */
[----:B------:R-:W-:Y:S01]  /*24840*/  STL [R1+0x9d0], R5 ;  /* 0x0009d00501007387 */ /* 0x000fe20000100800 */
[----:B-1----:R-:W-:Y:S02]  /*24850*/  @P3 IMAD.MOV.U32 R10, RZ, RZ, R5 ;  /* 0x000000ffff0a3224 */ /* 0x002fe400078e0005 */
[----:B------:R-:W-:Y:S01]  /*24860*/  @P3 IMAD.MOV.U32 R11, RZ, RZ, R18 ;  /* 0x000000ffff0b3224 */ /* 0x000fe200078e0012 */
[----:B------:R0:W-:Y:S04]  /*24870*/  STL [R1+0x9c4], R20 ;  /* 0x0009c41401007387 */ /* 0x0001e80000100800 */
[----:B------:R-:W4:Y:S04]  /*24880*/  LDL.LU R4, [R1+0x9e8] ;  /* 0x0009e80001047983 */ /* 0x000f280000300800 */
[----:B------:R1:W-:Y:S04]  /*24890*/  STL [R1+0x9cc], R18 ;  /* 0x0009cc1201007387 */ /* 0x0003e80000100800 */
[----:B0-----:R-:W4:Y:S04]  /*248a0*/  LDL.LU R20, [R1+0x9e4] ;  /* 0x0009e40001147983 */ /* 0x001f280000300800 */
[----:B------:R0:W4:Y:S01]  /*248b0*/  @P3 LDG.E.U8 R49, desc[UR22][R10.64] ;  /* 0x000000160a313981 */ /* 0x000122000c1e1100 */
[----:B--2---:R-:W-:-:S05]  /*248c0*/  IADD3 R85, P5, PT, R7, R85, RZ ;  /* 0x0000005507557210 */ /* 0x004fca0007fbe0ff */
[----:B------:R2:W-:Y:S04]  /*248d0*/  STL [R1+0x9d8], R85 ;  /* 0x0009d85501007387 */ /* 0x0005e80000100800 */
[----:B-1----:R-:W2:Y:S04]  /*248e0*/  LDL.LU R18, [R1+0x9ec] ;  /* 0x0009ec0001127983 */ /* 0x002ea80000300800 */
[----:B------:R-:W2:Y:S04]  /*248f0*/  LDL.LU R5, [R1+0x9f0] ;  /* 0x0009f00001057983 */ /* 0x000ea80000300800 */
[----:B------:R-:W2:Y:S01]  /*24900*/  LDL.LU R11, [R1+0x9d4] ;  /* 0x0009d400010b7983 */ /* 0x000ea20000300800 */
[----:B------:R-:W-:-:S02]  /*24910*/  ISETP.GT.AND P2, PT, R12, 0x1a, PT ;  /* 0x0000001a0c00780c */ /* 0x000fc40003f44270 */
[----:B---3--:R-:W-:-:S11]  /*24920*/  IADD3 R3, P3, PT, R7, R3, RZ ;  /* 0x0000000307037210 */ /* 0x008fd60007f7e0ff */
[----:B0-----:R-:W-:Y:S01]  /*24930*/  @P2 IMAD.MOV.U32 R10, RZ, RZ, R85 ;  /* 0x000000ffff0a2224 */ /* 0x001fe200078e0055 */
[----:B------:R-:W-:Y:S01]  /*24940*/  STL [R1+0x9e0], R3 ;  /* 0x0009e00301007387 */ /* 0x000fe20000100800 */
[----:B------:R-:W-:Y:S01]  /*24950*/  ISETP.GT.AND P4, PT, R12, 0x1b, PT ;  /* 0x0000001b0c00780c */ /* 0x000fe20003f84270 */
[----:B--2---:R-:W-:-:S05]  /*24960*/  IMAD.X R11, R24, 0x1, R11, P5 ;  /* 0x00000001180b7824 */ /* 0x004fca00028e060b */
[----:B------:R0:W-:Y:S04]  /*24970*/  STL [R1+0x9d4], R11 ;  /* 0x0009d40b01007387 */ /* 0x0001e80000100800 */
[----:B------:R-:W2:Y:S01]  /*24980*/  LDL.LU R85, [R1+0x9f8] ;  /* 0x0009f80001557983 */ /* 0x000ea20000300800 */
[----:B------:R-:W-:Y:S01]  /*24990*/  PRMT R41, RZ, 0x7610, R41 ;  /* 0x00007610ff297816 */ /* 0x000fe20000000029 */
[----:B----4-:R-:W-:Y:S01]  /*249a0*/  IMAD.X R93, R24, 0x1, R93, P3 ;  /* 0x00000001185d7824 */ /* 0x010fe200018e065d */
[----:B------:R-:W-:Y:S02]  /*249b0*/  ISETP.GT.AND P3, PT, R12, 0x1c, PT ;  /* 0x0000001c0c00780c */ /* 0x000fe40003f64270 */
[----:B------:R-:W-:Y:S02]  /*249c0*/  PRMT R29, RZ, 0x7610, R29 ;  /* 0x00007610ff1d7816 */ /* 0x000fe4000000001d */
        /* <DEDUP_REMOVED lines=197> */
[----:B0-----:R-:W-:Y:S02]  /*25620*/  @P2 IMAD.MOV.U32 R10, RZ, RZ, R4 ;  /* 0x000000ffff0a2224 */ /* 0x001fe400078e0004 */
[----:B------:R-:W-:Y:S01]  /*25630*/  @P2 IMAD.MOV.U32 R11, RZ, RZ, R20 ;  /* 0x000000ffff0b2224 */ /* 0x000fe200078e0014 */
[----:B-1----:R-:W3:Y:S01]  /*25640*/  LDL.LU R93, [R1+0xa7c] ;  /* 0x000a7c00015d7983 */ /* 0x002ee20000300800 */
[----:B------:R-:W-:-:S03]  /*25650*/  PRMT R83, RZ, 0x7610, R83 ;  /* 0x00007610ff537816 */ /* 0x000fc60000000053 */
[----:B------:R0:W-:Y:S04]  /*25660*/  STL [R1+0xa68], R4 ;  /* 0x000a680401007387 */ /* 0x0001e80000100800 */
[----:B------:R-:W3:Y:S04]  /*25670*/  LDL.LU R25, [R1+0xa80] ;  /* 0x000a800001197983 */ /* 0x000ee80000300800 */
        /* <DEDUP_REMOVED lines=17> */
[----:B------:R-:W-:Y:S02]  /*25790*/  ISETP.GT.AND P2, PT, R12, 0x2f, PT ;  /* 0x0000002f0c00780c */ /* 0x000fe40003f44270 */
[----:B------:R-:W-:Y:S02]  /*257a0*/  PRMT R22, RZ, 0x7610, R22 ;  /* 0x00007610ff167816 */ /* 0x000fe40000000016 */
[----:B---3--:R-:W-:-:S05]  /*257b0*/  IADD3 R25, P4, PT, R7, R25, RZ ;  /* 0x0000001907197210 */ /* 0x008fca0007f9e0ff */
[----:B------:R-:W-:Y:S01]  /*257c0*/  STL [R1+0xa80], R25 ;  /* 0x000a801901007387 */ /* 0x000fe20000100800 */
[C---:B------:R-:W-:Y:S01]  /*257d0*/  IMAD.X R93, R24.reuse, 0x1, R93, P4 ;  /* 0x00000001185d7824 */ /* 0x040fe200020e065d */
[----:B------:R-:W-:Y:S01]  /*257e0*/  PRMT R9, RZ, 0x7610, R9 ;  /* 0x00007610ff097816 */ /* 0x000fe20000000009 */
[----:B--2---:R-:W-:-:S05]  /*257f0*/  IMAD.X R10, R24, 0x1, R10, P5 ;  /* 0x00000001180a7824 */ /* 0x004fca00028e060a */
[-C--:B------:R-:W-:Y:S01]  /*25800*/  @P3 LOP3.LUT R11, R11, R10.reuse, RZ, 0x3c, !PT ;  /* 0x0000000a0b0b3212 */ /* 0x080fe200078e3cff */
[----:B------:R0:W-:Y:S03]  /*25810*/  STL [R1+0xa74], R10 ;  /* 0x000a740a01007387 */ /* 0x0001e60000100800 */
[----:B0-----:R-:W-:-:S04]  /*25820*/  @P3 LOP3.LUT R10, R11, R10, RZ, 0x3c, !PT ;  /* 0x0000000a0b0a3212 */ /* 0x001fc800078e3cff */
[----:B------:R-:W-:-:S05]  /*25830*/  @P3 LOP3.LUT R11, R11, R10, RZ, 0x3c, !PT ;  /* 0x0000000a0b0b3212 */ /* 0x000fca00078e3cff */
[----:B------:R0:W2:Y:S02]  /*25840*/  @P3 LDG.E.U8 R22, desc[UR22][R10.64] ;  /* 0x000000160a163981 */ /* 0x0000a4000c1e1100 */
[----:B0-----:R-:W-:Y:S02]  /*25850*/  @P2 IMAD.MOV.U32 R10, RZ, RZ, R25 ;  /* 0x000000ffff0a2224 */ /* 0x001fe400078e0019 */
[----:B------:R-:W-:-:S05]  /*25860*/  @P2 IMAD.MOV.U32 R11, RZ, RZ, R93 ;  /* 0x000000ffff0b2224 */ /* 0x000fca00078e005d */
[----:B------:R0:W3:Y:S01]  /*25870*/  @P2 LDG.E.U8 R9, desc[UR22][R10.64] ;  /* 0x000000160a092981 */ /* 0x0000e2000c1e1100 */
[----:B----4-:R-:W-:-:S03]  /*25880*/  IADD3 R4, P5, PT, R7, R4, RZ ;  /* 0x0000000407047210 */ /* 0x010fc60007fbe0ff */
[----:B------:R-:W-:Y:S01]  /*25890*/  STL [R1+0xa7c], R93 ;  /* 0x000a7c5d01007387 */ /* 0x000fe20000100800 */
[----:B------:R-:W-:Y:S01]  /*258a0*/  ISETP.GT.AND P4, PT, R12, 0x30, PT ;  /* 0x000000300c00780c */ /* 0x000fe20003f84270 */
[----:B------:R-:W-:Y:S01]  /*258b0*/  IMAD.X R20, R24, 0x1, R20, P5 ;  /* 0x0000000118147824 */ /* 0x000fe200028e0614 */
[----:B------:R-:W-:-:S11]  /*258c0*/  IADD3 R5, P2, PT, R7, R5, RZ ;  /* 0x0000000507057210 */ /* 0x000fd60007f5e0ff */
[----:B0-----:R-:W-:Y:S01]  /*258d0*/  @P4 IMAD.MOV.U32 R10, RZ, RZ, R4 ;  /* 0x000000ffff0a4224 */ /* 0x001fe200078e0004 */
[----:B--2---:R0:W-:Y:S04]  /*258e0*/  STL [R1+0xc8], R22 ;  /* 0x0000c81601007387 */ /* 0x0041e80000100800 */
[----:B0-----:R-:W2:Y:S04]  /*258f0*/  LDL.LU R22, [R1+0xa98] ;  /* 0x000a980001167983 */ /* 0x001ea80000300800 */
[----:B------:R-:W-:Y:S04]  /*25900*/  STL [R1+0xa88], R4 ;  /* 0x000a880401007387 */ /* 0x000fe80000100800 */
[----:B------:R-:W4:Y:S04]  /*25910*/  LDL.LU R93, [R1+0xa94] ;  /* 0x000a9400015d7983 */ /* 0x000f280000300800 */
[----:B------:R-:W4:Y:S04]  /*25920*/  LDL.LU R25, [R1+0xa9c] ;  /* 0x000a9c0001197983 */ /* 0x000f280000300800 */
[----:B---3--:R0:W-:Y:S04]  /*25930*/  STL [R1+0xec], R9 ;  /* 0x0000ec0901007387 */ /* 0x0081e80000100800 */
[----:B0-----:R-:W3:Y:S04]  /*25940*/  LDL.LU R9, [R1+0xaa0] ;  /* 0x000aa00001097983 */ /* 0x001ee80000300800 */
[----:B------:R-:W-:Y:S04]  /*25950*/  STL [R1+0xa90], R5 ;  /* 0x000a900501007387 */ /* 0x000fe80000100800 */
[----:B------:R0:W-:Y:S04]  /*25960*/  STL [R1+0xa84], R20 ;  /* 0x000a841401007387 */ /* 0x0001e80000100800 */
[----:B------:R-:W3:Y:S01]  /*25970*/  LDL.LU R4, [R1+0xaa8] ;  /* 0x000aa80001047983 */ /* 0x000ee20000300800 */
[----:B------:R-:W-:Y:S01]  /*25980*/  ISETP.GT.AND P3, PT, R12, 0x31, PT ;  /* 0x000000310c00780c */ /* 0x000fe20003f64270 */
[----:B------:R-:W-:Y:S01]  /*25990*/  @P4 IMAD.MOV.U32 R11, RZ, RZ, R20 ;  /* 0x000000ffff0b4224 */ /* 0x000fe200078e0014 */
[----:B------:R-:W-:Y:S01]  /*259a0*/  PRMT R54, RZ, 0x7610, R54 ;  /* 0x00007610ff367816 */ /* 0x000fe20000000036 */
[----:B------:R-:W-:Y:S01]  /*259b0*/  IMAD.X R18, R24, 0x1, R18, P2 ;  /* 0x0000000118127824 */ /* 0x000fe200010e0612 */
[----:B------:R-:W-:-:S02]  /*259c0*/  PRMT R46, RZ, 0x7610, R46 ;  /* 0x00007610ff2e7816 */ /* 0x000fc4000000002e */
[----:B------:R-:W-:Y:S02]  /*259d0*/  ISETP.GT.AND P2, PT, R12, 0x32, PT ;  /* 0x000000320c00780c */ /* 0x000fe40003f44270 */
[----:B------:R1:W3:Y:S04]  /*259e0*/  @P4 LDG.E.U8 R54, desc[UR22][R10.64] ;  /* 0x000000160a364981 */ /* 0x0002e8000c1e1100 */
[----:B------:R2:W-:Y:S04]  /*259f0*/  STL [R1+0xa8c], R18 ;  /* 0x000a8c1201007387 */ /* 0x0005e80000100800 */
[----:B0-----:R-:W3:Y:S01]  /*25a00*/  LDL.LU R20, [R1+0xaa4] ;  /* 0x000aa40001147983 */ /* 0x001ee20000300800 */
[----:B-1----:R-:W-:-:S02]  /*25a10*/  @P3 IMAD.MOV.U32 R10, RZ, RZ, R5 ;  /* 0x000000ffff0a3224 */ /* 0x002fc400078e0005 */
[----:B------:R-:W-:Y:S01]  /*25a20*/  @P3 IMAD.MOV.U32 R11, RZ, RZ, R18 ;  /* 0x000000ffff0b3224 */ /* 0x000fe200078e0012 */
[----:B------:R-:W-:-:S04]  /*25a30*/  ISETP.GT.AND P4, PT, R12, 0x33, PT ;  /* 0x000000330c00780c */ /* 0x000fc80003f84270 */
[----:B------:R0:W3:Y:S01]  /*25a40*/  @P3 LDG.E.U8 R46, desc[UR22][R10.64] ;  /* 0x000000160a2e3981 */ /* 0x0000e2000c1e1100 */
[----:B------:R-:W-:Y:S02]  /*25a50*/  PRMT R38, RZ, 0x7610, R38 ;  /* 0x00007610ff267816 */ /* 0x000fe40000000026 */
[----:B--2---:R-:W-:-:S05]  /*25a60*/  IADD3 R22, P5, PT, R7, R22, RZ ;  /* 0x0000001607167210 */ /* 0x004fca0007fbe0ff */
[----:B------:R1:W-:Y:S04]  /*25a70*/  STL [R1+0xa98], R22 ;  /* 0x000a981601007387 */ /* 0x0003e80000100800 */
[----:B------:R-:W2:Y:S04]  /*25a80*/  LDL.LU R18, [R1+0xaac] ;  /* 0x000aac0001127983 */ /* 0x000ea80000300800 */
[----:B------:R-:W2:Y:S01]  /*25a90*/  LDL.LU R5, [R1+0xab0] ;  /* 0x000ab00001057983 */ /* 0x000ea20000300800 */
[----:B----4-:R-:W-:Y:S02]  /*25aa0*/  IMAD.X R93, R24, 0x1, R93, P5 ;  /* 0x00000001185d7824 */ /* 0x010fe400028e065d */
[----:B0-----:R-:W-:-:S02]  /*25ab0*/  @P2 IMAD.MOV.U32 R10, RZ, RZ, R22 ;  /* 0x000000ffff0a2224 */ /* 0x001fc400078e0016 */
[----:B------:R-:W-:-:S05]  /*25ac0*/  @P2 IMAD.MOV.U32 R11, RZ, RZ, R93 ;  /* 0x000000ffff0b2224 */ /* 0x000fca00078e005d */
[----:B------:R0:W4:Y:S01]  /*25ad0*/  @P2 LDG.E.U8 R38, desc[UR22][R10.64] ;  /* 0x000000160a262981 */ /* 0x000122000c1e1100 */
[----:B---3--:R-:W-:-:S05]  /*25ae0*/  IADD3 R9, P3, PT, R7, R9, RZ ;  /* 0x0000000907097210 */ /* 0x008fca0007f7e0ff */
[----:B------:R-:W-:Y:S01]  /*25af0*/  IMAD.X R25, R24, 0x1, R25, P3 ;  /* 0x0000000118197824 */ /* 0x000fe200018e0619 */
[----:B------:R-:W-:Y:S04]  /*25b00*/  STL [R1+0xaa0], R9 ;  /* 0x000aa00901007387 */ /* 0x000fe80000100800 */
[----:B------:R3:W-:Y:S01]  /*25b10*/  STL [R1+0xa94], R93 ;  /* 0x000a945d01007387 */ /* 0x0007e20000100800 */
[----:B------:R-:W-:-:S03]  /*25b20*/  IADD3 R4, P5, PT, R7, R4, RZ ;  /* 0x0000000407047210 */ /* 0x000fc60007fbe0ff */
[----:B-1----:R-:W4:Y:S01]  /*25b30*/  LDL.LU R22, [R1+0xab8] ;  /* 0x000ab80001167983 */ /* 0x002f220000300800 */
[----:B0-----:R-:W-:-:S03]  /*25b40*/  @P4 IMAD.MOV.U32 R10, RZ, RZ, R9 ;  /* 0x000000ffff0a4224 */ /* 0x001fc600078e0009 */
[----:B------:R0:W-:Y:S01]  /*25b50*/  STL [R1+0xa9c], R25 ;  /* 0x000a9c1901007387 */ /* 0x0001e20000100800 */
[----:B------:R-:W-:-:S03]  /*25b60*/  @P4 IMAD.MOV.U32 R11, RZ, RZ, R25 ;  /* 0x000000ffff0b4224 */ /* 0x000fc600078e0019 */
[----:B---3--:R-:W3:Y:S04]  /*25b70*/  LDL.LU R93, [R1+0xab4] ;  /* 0x000ab400015d7983 */ /* 0x008ee80000300800 */
[----:B------:R1:W-:Y:S04]  /*25b80*/  STL [R1+0xaa8], R4 ;  /* 0x000aa80401007387 */ /* 0x0003e80000100800 */
[----:B------:R-:W3:Y:S04]  /*25b90*/  LDL.LU R9, [R1+0xabc] ;  /* 0x000abc0001097983 */ /* 0x000ee80000300800 */
[----:B0-----:R-:W3:Y:S01]  /*25ba0*/  LDL.LU R25, [R1+0xac0] ;  /* 0x000ac00001197983 */ /* 0x001ee20000300800 */
[----:B------:R-:W-:-:S02]  /*25bb0*/  ISETP.GT.AND P3, PT, R12, 0x34, PT ;  /* 0x000000340c00780c */ /* 0x000fc40003f64270 */
[----:B------:R-:W-:Y:S02]  /*25bc0*/  PRMT R30, RZ, 0x7610, R30 ;  /* 0x00007610ff1e7816 */ /* 0x000fe4000000001e */
[----:B------:R-:W-:Y:S01]  /*25bd0*/  ISETP.GT.AND P2, PT, R12, 0x35, PT ;  /* 0x000000350c00780c */ /* 0x000fe20003f44270 */
[----:B------:R-:W-:-:S03]  /*25be0*/  IMAD.X R20, R24, 0x1, R20, P5 ;  /* 0x0000000118147824 */ /* 0x000fc600028e0614 */
[----:B------:R0:W3:Y:S01]  /*25bf0*/  @P4 LDG.E.U8 R30, desc[UR22][R10.64] ;  /* 0x000000160a1e4981 */ /* 0x0000e2000c1e1100 */
[----:B------:R-:W-:Y:S02]  /*25c00*/  PRMT R67, RZ, 0x7610, R67 ;  /* 0x00007610ff437816 */ /* 0x000fe40000000043 */
[----:B------:R-:W-:Y:S02]  /*25c10*/  PRMT R81, RZ, 0x7610, R81 ;  /* 0x00007610ff517816 */ /* 0x000fe40000000051 */
[----:B0-----:R-:W-:Y:S02]  /*25c20*/  @P3 IMAD.MOV.U32 R10, RZ, RZ, R4 ;  /* 0x000000ffff0a3224 */ /* 0x001fe400078e0004 */
[----:B------:R-:W-:-:S05]  /*25c30*/  @P3 IMAD.MOV.U32 R11, RZ, RZ, R20 ;  /* 0x000000ffff0b3224 */ /* 0x000fca00078e0014 */
[----:B------:R0:W3:Y:S01]  /*25c40*/  @P3 LDG.E.U8 R67, desc[UR22][R10.64] ;  /* 0x000000160a433981 */ /* 0x0000e2000c1e1100 */
[----:B------:R-:W-:Y:S02]  /*25c50*/  ISETP.GT.AND P3, PT, R12, 0x37, PT ;  /* 0x000000370c00780c */ /* 0x000fe40003f64270 */
[----:B------:R-:W-:Y:S02]  /*25c60*/  PRMT R89, RZ, 0x7610, R89 ;  /* 0x00007610ff597816 */ /* 0x000fe40000000059 */
[----:B------:R-:W-:Y:S02]  /*25c70*/  PRMT R19, RZ, 0x7610, R19 ;  /* 0x00007610ff137816 */ /* 0x000fe40000000013 */
[----:B--2---:R-:W-:-:S05]  /*25c80*/  IADD3 R5, P4, PT, R7, R5, RZ ;  /* 0x0000000507057210 */ /* 0x004fca0007f9e0ff */
[----:B------:R-:W-:Y:S01]  /*25c90*/  IMAD.X R18, R24, 0x1, R18, P4 ;  /* 0x0000000118127824 */ /* 0x000fe200020e0612 */
[----:B------:R-:W-:Y:S01]  /*25ca0*/  ISETP.GT.AND P4, PT, R12, 0x36, PT ;  /* 0x000000360c00780c */ /* 0x000fe20003f84270 */
[----:B0-----:R-:W-:Y:S01]  /*25cb0*/  @P2 IMAD.MOV.U32 R10, RZ, RZ, R5 ;  /* 0x000000ffff0a2224 */ /* 0x001fe200078e0005 */
[----:B------:R-:W-:Y:S01]  /*25cc0*/  STL [R1+0xab0], R5 ;  /* 0x000ab00501007387 */ /* 0x000fe20000100800 */
[----:B------:R-:W-:-:S03]  /*25cd0*/  @P2 IMAD.MOV.U32 R11, RZ, RZ, R18 ;  /* 0x000000ffff0b2224 */ /* 0x000fc600078e0012 */
[----:B------:R-:W-:Y:S04]  /*25ce0*/  STL [R1+0xaa4], R20 ;  /* 0x000aa41401007387 */ /* 0x000fe80000100800 */
[----:B-1----:R-:W2:Y:S04]  /*25cf0*/  LDL.LU R4, [R1+0xac8] ;  /* 0x000ac80001047983 */ /* 0x002ea80000300800 */
[----:B------:R0:W-:Y:S04]  /*25d00*/  STL [R1+0xaac], R18 ;  /* 0x000aac1201007387 */ /* 0x0001e80000100800 */
[----:B------:R1:W2:Y:S01]  /*25d10*/  @P2 LDG.E.U8 R81, desc[UR22][R10.64] ;  /* 0x000000160a512981 */ /* 0x0002a2000c1e1100 */
[----:B----4-:R-:W-:-:S03]  /*25d20*/  IADD3 R22, P5, PT, R7, R22, RZ ;  /* 0x0000001607167210 */ /* 0x010fc60007fbe0ff */
[----:B0-----:R-:W4:Y:S04]  /*25d30*/  LDL.LU R18, [R1+0xac4] ;  /* 0x000ac40001127983 */ /* 0x001f280000300800 */
[----:B------:R-:W-:Y:S01]  /*25d40*/  STL [R1+0xab8], R22 ;  /* 0x000ab81601007387 */ /* 0x000fe20000100800 */
[----:B---3--:R-:W-:-:S03]  /*25d50*/  IMAD.X R93, R24, 0x1, R93, P5 ;  /* 0x00000001185d7824 */ /* 0x008fc600028e065d */
[----:B------:R-:W3:Y:S01]  /*25d60*/  LDL.LU R20, [R1+0xacc] ;  /* 0x000acc0001147983 */ /* 0x000ee20000300800 */
[----:B-1----:R-:W-:Y:S02]  /*25d70*/  @P4 IMAD.MOV.U32 R10, RZ, RZ, R22 ;  /* 0x000000ffff0a4224 */ /* 0x002fe400078e0016 */
[----:B------:R-:W-:Y:S01]  /*25d80*/  @P4 IMAD.MOV.U32 R11, RZ, RZ, R93 ;  /* 0x000000ffff0b4224 */ /* 0x000fe200078e005d */
[----:B------:R-:W3:Y:S04]  /*25d90*/  LDL.LU R5, [R1+0xad0] ;  /* 0x000ad00001057983 */ /* 0x000ee80000300800 */
[----:B------:R0:W3:Y:S01]  /*25da0*/  @P4 LDG.E.U8 R89, desc[UR22][R10.64] ;  /* 0x000000160a594981 */ /* 0x0000e2000c1e1100 */
[----:B------:R-:W-:-:S05]  /*25db0*/  IADD3 R25, P2, PT, R7, R25, RZ ;  /* 0x0000001907197210 */ /* 0x000fca0007f5e0ff */
[----:B------:R-:W-:Y:S01]  /*25dc0*/  IMAD.X R9, R24, 0x1, R9, P2 ;  /* 0x0000000118097824 */ /* 0x000fe200010e0609 */
[----:B------:R-:W-:Y:S03]  /*25dd0*/  STL [R1+0xac0], R25 ;  /* 0x000ac01901007387 */ /* 0x000fe60000100800 */
[----:B0-----:R-:W-:Y:S02]  /*25de0*/  IMAD.MOV.U32 R11, RZ, RZ, R9 ;  /* 0x000000ffff0b7224 */ /* 0x001fe400078e0009 */
[----:B------:R-:W-:Y:S01]  /*25df0*/  @P3 IMAD.MOV.U32 R10, RZ, RZ, R25 ;  /* 0x000000ffff0a3224 */ /* 0x000fe200078e0019 */
[----:B------:R0:W-:Y:S04]  /*25e00*/  STL [R1+0xab4], R93 ;  /* 0x000ab45d01007387 */ /* 0x0001e80000100800 */
[----:B------:R1:W3:Y:S04]  /*25e10*/  @P3 LDG.E.U8 R19, desc[UR22][R10.64] ;  /* 0x000000160a133981 */ /* 0x0002e8000c1e1100 */
[----:B0-----:R-:W3:Y:S04]  /*25e20*/  LDL.LU R93, [R1+0xad8] ;  /* 0x000ad800015d7983 */ /* 0x001ee80000300800 */
[----:B------:R0:W-:Y:S04]  /*25e30*/  STL [R1+0xabc], R9 ;  /* 0x000abc0901007387 */ /* 0x0001e80000100800 */
[----:B------:R-:W3:Y:S01]  /*25e40*/  LDL.LU R22, [R1+0xae0] ;  /* 0x000ae00001167983 */ /* 0x000ee20000300800 */
[----:B------:R-:W-:-:S02]  /*25e50*/  ISETP.GT.AND P2, PT, R12, 0x38, PT ;  /* 0x000000380c00780c */ /* 0x000fc40003f44270 */
[----:B------:R-:W-:Y:S02]  /*25e60*/  ISETP.GT.AND P4, PT, R12, 0x39, PT ;  /* 0x000000390c00780c */ /* 0x000fe40003f84270 */
[----:B------:R-:W-:Y:S01]  /*25e70*/  PRMT R53, RZ, 0x7610, R53 ;  /* 0x00007610ff357816 */ /* 0x000fe20000000035 */
[----:B0-----:R-:W3:Y:S01]  /*25e80*/  LDL.LU R9, [R1+0xe68] ;  /* 0x000e680001097983 */ /* 0x001ee20000300800 */
[----:B------:R-:W-:Y:S02]  /*25e90*/  PRMT R45, RZ, 0x7610, R45 ;  /* 0x00007610ff2d7816 */ /* 0x000fe4000000002d */
[----:B--2---:R-:W-:-:S05]  /*25ea0*/  IADD3 R4, P5, PT, R7, R4, RZ ;  /* 0x0000000407047210 */ /* 0x004fca0007fbe0ff */
[----:B------:R-:W-:Y:S01]  /*25eb0*/  STL [R1+0xac8], R4 ;  /* 0x000ac80401007387 */ /* 0x000fe20000100800 */
[----:B-1----:R-:W-:-:S03]  /*25ec0*/  @P2 IMAD.MOV.U32 R10, RZ, RZ, R4 ;  /* 0x000000ffff0a2224 */ /* 0x002fc600078e0004 */
[----:B------:R-:W2:Y:S01]  /*25ed0*/  LDL.LU R25, [R1+0xadc] ;  /* 0x000adc0001197983 */ /* 0x000ea20000300800 */
[----:B----4-:R-:W-:-:S04]  /*25ee0*/  IMAD.X R18, R24, 0x1, R18, P5 ;  /* 0x0000000118127824 */ /* 0x010fc800028e0612 */
[----:B------:R-:W-:-:S05]  /*25ef0*/  @P2 IMAD.MOV.U32 R11, RZ, RZ, R18 ;  /* 0x000000ffff0b2224 */ /* 0x000fca00078e0012 */
[----:B------:R0:W4:Y:S01]  /*25f00*/  @P2 LDG.E.U8 R53, desc[UR22][R10.64] ;  /* 0x000000160a352981 */ /* 0x000122000c1e1100 */
[----:B---3--:R-:W-:-:S05]  /*25f10*/  IADD3 R5, P3, PT, R7, R5, RZ ;  /* 0x0000000507057210 */ /* 0x008fca0007f7e0ff */
[----:B------:R-:W-:Y:S01]  /*25f20*/  IMAD.X R20, R24, 0x1, R20, P3 ;  /* 0x0000000118147824 */ /* 0x000fe200018e0614 */
[----:B------:R-:W-:Y:S04]  /*25f30*/  STL [R1+0xad0], R5 ;  /* 0x000ad00501007387 */ /* 0x000fe80000100800 */
[----:B------:R1:W-:Y:S01]  /*25f40*/  STL [R1+0xac4], R18 ;  /* 0x000ac41201007387 */ /* 0x0003e20000100800 */
[----:B0-----:R-:W-:-:S03]  /*25f50*/  @P4 IMAD.MOV.U32 R10, RZ, RZ, R5 ;  /* 0x000000ffff0a4224 */ /* 0x001fc600078e0005 */
[----:B------:R-:W-:Y:S01]  /*25f60*/  STL [R1+0xacc], R20 ;  /* 0x000acc1401007387 */ /* 0x000fe20000100800 */
[----:B------:R-:W-:-:S03]  /*25f70*/  @P4 IMAD.MOV.U32 R11, RZ, RZ, R20 ;  /* 0x000000ffff0b4224 */ /* 0x000fc600078e0014 */
[----:B-1----:R-:W3:Y:S04]  /*25f80*/  LDL.LU R18, [R1+0xae8] ;  /* 0x000ae80001127983 */ /* 0x002ee80000300800 */
[----:B------:R0:W-:Y:S01]  /*25f90*/  STL [R1+0xe4], R19 ;  /* 0x0000e41301007387 */ /* 0x0001e20000100800 */
[----:B------:R-:W-:-:S03]  /*25fa0*/  IADD3 R93, P6, PT, R7, R93, RZ ;  /* 0x0000005d075d7210 */ /* 0x000fc60007fde0ff */
[----:B------:R1:W3:Y:S04]  /*25fb0*/  @P4 LDG.E.U8 R45, desc[UR22][R10.64] ;  /* 0x000000160a2d4981 */ /* 0x0002e8000c1e1100 */
[----:B0-----:R-:W3:Y:S01]  /*25fc0*/  LDL.LU R19, [R1+0xaf8] ;  /* 0x000af80001137983 */ /* 0x001ee20000300800 */
[----:B------:R-:W-:-:S03]  /*25fd0*/  IADD3 R22, P2, PT, R7, R22, RZ ;  /* 0x0000001607167210 */ /* 0x000fc60007f5e0ff */
[----:B------:R-:W3:Y:S04]  /*25fe0*/  LDL.LU R4, [R1+0x190] ;  /* 0x0001900001047983 */ /* 0x000ee80000300800 */
[----:B------:R-:W3:Y:S04]  /*25ff0*/  LDL.LU R5, [R1+0xaf0] ;  /* 0x000af00001057983 */ /* 0x000ee80000300800 */
[----:B------:R0:W-:Y:S04]  /*26000*/  STL [R1+0xad8], R93 ;  /* 0x000ad85d01007387 */ /* 0x0001e80000100800 */
[----:B------:R-:W3:Y:S04]  /*26010*/  LDL.LU R20, [R1+0x18c] ;  /* 0x00018c0001147983 */ /* 0x000ee80000300800 */
[----:B------:R-:W-:Y:S04]  /*26020*/  STL [R1+0xae0], R22 ;  /* 0x000ae01601007387 */ /* 0x000fe80000100800 */
[----:B------:R-:W3:Y:S01]  /*26030*/  LDL.LU R11, [R1+0xad4] ;  /* 0x000ad400010b7983 */ /* 0x000ee20000300800 */
[----:B------:R-:W-:-:S02]  /*26040*/  ISETP.GT.AND P3, PT, R12, 0x3a, PT ;  /* 0x0000003a0c00780c */ /* 0x000fc40003f64270 */
[----:B------:R-:W-:Y:S02]  /*26050*/  ISETP.GT.AND P5, PT, R12, 0x3b, PT ;  /* 0x0000003b0c00780c */ /* 0x000fe40003fa4270 */
[----:B------:R-:W-:Y:S02]  /*26060*/  PRMT R37, RZ, 0x7610, R37 ;  /* 0x00007610ff257816 */ /* 0x000fe40000000025 */
[----:B------:R-:W-:-:S07]  /*26070*/  PRMT R33, RZ, 0x7610, R33 ;  /* 0x00007610ff217816 */ /* 0x000fce0000000021 */
[----:B-1----:R-:W-:Y:S02]  /*26080*/  @P3 IMAD.MOV.U32 R10, RZ, RZ, R93 ;  /* 0x000000ffff0a3224 */ /* 0x002fe400078e005d */
[C---:B--2---:R-:W-:Y:S02]  /*26090*/  IMAD.X R25, R24.reuse, 0x1, R25, P2 ;  /* 0x0000000118197824 */ /* 0x044fe400010e0619 */
[----:B---3--:R-:W-:-:S05]  /*260a0*/  IMAD.X R11, R24, 0x1, R11, P6 ;  /* 0x00000001180b7824 */ /* 0x008fca00030e060b */
[----:B------:R1:W-:Y:S04]  /*260b0*/  STL [R1+0xad4], R11 ;  /* 0x000ad40b01007387 */ /* 0x0003e80000100800 */
[----:B------:R2:W3:Y:S04]  /*260c0*/  @P3 LDG.E.U8 R37, desc[UR22][R10.64] ;  /* 0x000000160a253981 */ /* 0x0004e8000c1e1100 */
[----:B0-----:R-:W3:Y:S01]  /*260d0*/  LDL.LU R93, [R1+0xe64] ;  /* 0x000e6400015d7983 */ /* 0x001ee20000300800 */
[----:B--2---:R-:W-:Y:S02]  /*260e0*/  @P5 IMAD.MOV.U32 R10, RZ, RZ, R22 ;  /* 0x000000ffff0a5224 */ /* 0x004fe400078e0016 */
[----:B-1----:R-:W-:Y:S01]  /*260f0*/  @P5 IMAD.MOV.U32 R11, RZ, RZ, R25 ;  /* 0x000000ffff0b5224 */ /* 0x002fe200078e0019 */
[----:B------:R0:W-:Y:S04]  /*26100*/  STL [R1+0xadc], R25 ;  /* 0x000adc1901007387 */ /* 0x0001e80000100800 */
[----:B------:R-:W2:Y:S04]  /*26110*/  LDL.LU R22, [R1+0xaec] ;  /* 0x000aec0001167983 */ /* 0x000ea80000300800 */
[----:B------:R1:W2:Y:S04]  /*26120*/  @P5 LDG.E.U8 R33, desc[UR22][R10.64] ;  /* 0x000000160a215981 */ /* 0x0002a8000c1e1100 */
[----:B0-----:R-:W2:Y:S04]  /*26130*/  LDL.LU R25, [R1+0xaf4] ;  /* 0x000af40001197983 */ /* 0x001ea80000300800 */
[----:B------:R-:W2:Y:S01]  /*26140*/  LDL.LU R11, [R1+0xae4] ;  /* 0x000ae400010b7983 */ /* 0x000ea20000300800 */
[----:B------:R-:W-:-:S02]  /*26150*/  ISETP.GT.AND P4, PT, R12, 0x3c, PT ;  /* 0x0000003c0c00780c */ /* 0x000fc40003f84270 */
[C---:B------:R-:W-:Y:S02]  /*26160*/  IADD3 R18, P2, PT, R7.reuse, R18, RZ ;  /* 0x0000001207127210 */ /* 0x040fe40007f5e0ff */
[C---:B------:R-:W-:Y:S02]  /*26170*/  IADD3 R4, P3, PT, R7.reuse, R4, RZ ;  /* 0x0000000407047210 */ /* 0x040fe40007f7e0ff */
[C---:B------:R-:W-:Y:S02]  /*26180*/  IADD3 R19, P5, PT, R7.reuse, R19, RZ ;  /* 0x0000001307137210 */ /* 0x040fe40007fbe0ff */
[----:B------:R-:W-:Y:S01]  /*26190*/  PRMT R65, RZ, 0x7610, R65 ;  /* 0x00007610ff417816 */ /* 0x000fe20000000041 */
[----:B------:R-:W-:Y:S04]  /*261a0*/  STL [R1+0xae8], R18 ;  /* 0x000ae81201007387 */ /* 0x000fe80000100800 */
[----:B-1----:R-:W-:Y:S01]  /*261b0*/  @P4 IMAD.MOV.U32 R10, RZ, RZ, R18 ;  /* 0x000000ffff0a4224 */ /* 0x002fe200078e0012 */
[----:B------:R-:W-:Y:S04]  /*261c0*/  STL [R1+0x190], R4 ;  /* 0x0001900401007387 */ /* 0x000fe80000100800 */
[----:B------:R-:W-:Y:S01]  /*261d0*/  STL [R1+0xaf8], R19 ;  /* 0x000af81301007387 */ /* 0x000fe20000100800 */
[----:B------:R-:W-:Y:S01]  /*261e0*/  IADD3 R5, P6, PT, R7, R5, RZ ;  /* 0x0000000507057210 */ /* 0x000fe20007fde0ff */
[----:B------:R-:W-:Y:S01]  /*261f0*/  IMAD.X R20, R24, 0x1, R20, P3 ;  /* 0x0000000118147824 */ /* 0x000fe200018e0614 */
[----:B------:R-:W-:-:S02]  /*26200*/  ISETP.GT.AND P3, PT, R12, 0x3e, PT ;  /* 0x0000003e0c00780c */ /* 0x000fc40003f64270 */
[----:B------:R-:W-:Y:S02]  /*26210*/  PRMT R73, RZ, 0x7610, R73 ;  /* 0x00007610ff497816 */ /* 0x000fe40000000049 */
[----:B------:R-:W-:Y:S02]  /*26220*/  PRMT R85, RZ, 0x7610, R85 ;  /* 0x00007610ff557816 */ /* 0x000fe40000000055 */
[----:B------:R-:W-:Y:S01]  /*26230*/  PRMT R17, RZ, 0x7610, R17 ;  /* 0x00007610ff117816 */ /* 0x000fe20000000011 */
[----:B--2---:R-:W-:-:S05]  /*26240*/  IMAD.X R11, R24, 0x1, R11, P2 ;  /* 0x00000001180b7824 */ /* 0x004fca00010e060b */
[----:B------:R0:W-:Y:S04]  /*26250*/  STL [R1+0xae4], R11 ;  /* 0x000ae40b01007387 */ /* 0x0001e80000100800 */
[----:B------:R0:W2:Y:S02]  /*26260*/  @P4 LDG.E.U8 R65, desc[UR22][R10.64] ;  /* 0x000000160a414981 */ /* 0x0000a4000c1e1100 */
[----:B0-----:R-:W0:Y:S01]  /*26270*/  S2R R11, SR_TID.X ;  /* 0x00000000000b7919 */ /* 0x001e220000002100 */
[----:B------:R-:W-:Y:S01]  /*26280*/  ISETP.GT.AND P2, PT, R12, 0x3d, PT ;  /* 0x0000003d0c00780c */ /* 0x000fe20003f44270 */
[----:B------:R-:W-:Y:S01]  /*26290*/  IMAD.X R22, R24, 0x1, R22, P6 ;  /* 0x0000000118167824 */ /* 0x000fe200030e0616 */
[----:B------:R-:W-:Y:S01]  /*262a0*/  ISETP.GT.AND P6, PT, R12, 0x3f, PT ;  /* 0x0000003f0c00780c */ /* 0x000fe20003fc4270 */
[----:B------:R-:W-:Y:S01]  /*262b0*/  STL [R1+0x18c], R20 ;  /* 0x00018c1401007387 */ /* 0x000fe20000100800 */
[----:B------:R-:W-:-:S03]  /*262c0*/  IMAD.X R25, R24, 0x1, R25, P5 ;  /* 0x0000000118197824 */ /* 0x000fc600028e0619 */
[----:B------:R-:W-:Y:S04]  /*262d0*/  STL [R1+0xaf0], R5 ;  /* 0x000af00501007387 */ /* 0x000fe80000100800 */
[----:B------:R-:W2:Y:S02]  /*262e0*/  LDL.LU R18, [R1+0x198] ;  /* 0x0001980001127983 */ /* 0x000ea40000300800 */
[----:B------:R-:W-:Y:S02]  /*262f0*/  @P2 IMAD.MOV.U32 R10, RZ, RZ, R5 ;  /* 0x000000ffff0a2224 */ /* 0x000fe400078e0005 */
[----:B------:R-:W-:Y:S04]  /*26300*/  STL [R1+0xaf4], R25 ;  /* 0x000af41901007387 */ /* 0x000fe80000100800 */
[----:B------:R1:W-:Y:S01]  /*26310*/  STL [R1+0xaec], R22 ;  /* 0x000aec1601007387 */ /* 0x0003e20000100800 */
[----:B0-----:R-:W-:-:S04]  /*26320*/  LOP3.LUT R11, R11, 0x3f, RZ, 0xc0, !PT ;  /* 0x0000003f0b0b7812 */ /* 0x001fc800078ec0ff */
[----:B------:R-:W-:Y:S01]  /*26330*/  ISETP.GE.AND P4, PT, R11, R12, PT ;  /* 0x0000000c0b00720c */ /* 0x000fe20003f86270 */
[----:B------:R-:W-:Y:S02]  /*26340*/  @P2 IMAD.MOV.U32 R11, RZ, RZ, R22 ;  /* 0x000000ffff0b2224 */ /* 0x000fe400078e0016 */
[----:B-1----:R-:W4:Y:S04]  /*26350*/  LDL.LU R22, [R1+0x194] ;  /* 0x0001940001167983 */ /* 0x002f280000300800 */
[----:B------:R0:W4:Y:S04]  /*26360*/  @P2 LDG.E.U8 R73, desc[UR22][R10.64] ;  /* 0x000000160a492981 */ /* 0x000128000c1e1100 */
[----:B------:R-:W4:Y:S01]  /*26370*/  LDL.LU R5, [R1+0x1b8] ;  /* 0x0001b80001057983 */ /* 0x000f220000300800 */
[----:B0-----:R-:W-:-:S02]  /*26380*/  @P3 IMAD.MOV.U32 R10, RZ, RZ, R19 ;  /* 0x000000ffff0a3224 */ /* 0x001fc400078e0013 */
[----:B------:R-:W-:Y:S01]  /*26390*/  @P3 IMAD.MOV.U32 R11, RZ, RZ, R25 ;  /* 0x000000ffff0b3224 */ /* 0x000fe200078e0019 */
[----:B------:R-:W-:Y:S04]  /*263a0*/  STL [R1+0xcd8], R7 ;  /* 0x000cd80701007387 */ /* 0x000fe80000100800 */
[----:B------:R-:W-:Y:S04]  /*263b0*/  STL [R1+0xd20], R7 ;  /* 0x000d200701007387 */ /* 0x000fe80000100800 */
[----:B------:R0:W4:Y:S04]  /*263c0*/  @P3 LDG.E.U8 R85, desc[UR22][R10.64] ;  /* 0x000000160a553981 */ /* 0x000128000c1e1100 */
[----:B------:R-:W4:Y:S01]  /*263d0*/  LDL.LU R19, [R1+0x1d8] ;  /* 0x0001d80001137983 */ /* 0x000f220000300800 */
[----:B0-----:R-:W-:-:S03]  /*263e0*/  @P6 IMAD.MOV.U32 R10, RZ, RZ, R4 ;  /* 0x000000ffff0a6224 */ /* 0x001fc600078e0004 */
[----:B------:R-:W4:Y:S01]  /*263f0*/  LDL.LU R4, [R1+0x1b4] ;  /* 0x0001b40001047983 */ /* 0x000f220000300800 */
[----:B------:R-:W-:-:S05]  /*26400*/  @P6 IMAD.MOV.U32 R11, RZ, RZ, R20 ;  /* 0x000000ffff0b6224 */ /* 0x000fca00078e0014 */
[----:B------:R0:W4:Y:S01]  /*26410*/  @P6 LDG.E.U8 R17, desc[UR22][R10.64] ;  /* 0x000000160a116981 */ /* 0x000122000c1e1100 */
[----:B------:R-:W-:Y:S02]  /*26420*/  ISETP.GT.AND P5, PT, R12, RZ, PT ;  /* 0x000000ff0c00720c */ /* 0x000fe40003fa4270 */
[----:B------:R-:W-:Y:S02]  /*26430*/  IADD3 R2, P2, PT, R7, R2, RZ ;  /* 0x0000000207027210 */ /* 0x000fe40007f5e0ff */
[----:B------:R-:W-:-:S03]  /*26440*/  PRMT R60, RZ, 0x7610, R60 ;  /* 0x00007610ff3c7816 */ /* 0x000fc6000000003c */
[----:B------:R-:W-:-:S06]  /*26450*/  IMAD.X R3, R24, 0x1, R3, P2 ;  /* 0x0000000118037824 */ /* 0x000fcc00010e0603 */
[----:B------:R-:W4:Y:S01]  /*26460*/  @P5 LDG.E.U8 R60, desc[UR22][R2.64] ;  /* 0x00000016023c5981 */ /* 0x000f22000c1e1100 */
[----:B---3--:R-:W-:Y:S02]  /*26470*/  PRMT R93, RZ, 0x7610, R93 ;  /* 0x00007610ff5d7816 */ /* 0x008fe4000000005d */
[----:B------:R-:W-:Y:S01]  /*26480*/  PRMT R6, RZ, 0x7610, R6 ;  /* 0x00007610ff067816 */ /* 0x000fe20000000006 */
[----:B------:R-:W-:Y:S01]  /*26490*/  BAR.SYNC.DEFER_BLOCKING 0x0 ;  /* 0x0000000000007b1d */ /* 0x000fe20000010000 */
[----:B--2---:R-:W-:-:S05]  /*264a0*/  IADD3 R18, P3, PT, R8, R18, RZ ;  /* 0x0000001208127210 */ /* 0x004fca0007f7e0ff */
[----:B0-----:R-:W-:Y:S01]  /*264b0*/  @!P4 IMAD.MOV.U32 R10, RZ, RZ, R18 ;  /* 0x000000ffff0ac224 */ /* 0x001fe200078e0012 */
[----:B------:R-:W-:Y:S04]  /*264c0*/  STL [R1+0x198], R18 ;  /* 0x0001981201007387 */ /* 0x000fe80000100800 */
[----:B------:R-:W2:Y:S04]  /*264d0*/  LDL.LU R24, [R1+0x1d4] ;  /* 0x0001d40001187983 */ /* 0x000ea80000300800 */
[----:B------:R-:W3:Y:S01]  /*264e0*/  LDL.LU R20, [R1+0x1f4] ;  /* 0x0001f40001147983 */ /* 0x000ee20000300800 */
[----:B----4-:R-:W-:-:S04]  /*264f0*/  IMAD.X R22, R9, 0x1, R22, P3 ;  /* 0x0000000109167824 */ /* 0x010fc800018e0616 */
[----:B------:R-:W-:Y:S01]  /*26500*/  @!P4 IMAD.MOV.U32 R11, RZ, RZ, R22 ;  /* 0x000000ffff0bc224 */ /* 0x000fe200078e0016 */
[----:B------:R-:W-:-:S04]  /*26510*/  IADD3 R5, P2, PT, R8, R5, RZ ;  /* 0x0000000508057210 */ /* 0x000fc80007f5e0ff */
[----:B------:R0:W4:Y:S02]  /*26520*/  @!P4 LDG.E.U8 R93, desc[UR22][R10.64] ;  /* 0x000000160a5dc981 */ /* 0x000124000c1e1100 */
[----:B0-----:R-:W-:Y:S02]  /*26530*/  IMAD.MOV.U32 R11, RZ, RZ, R5 ;  /* 0x000000ffff0b7224 */ /* 0x001fe400078e0005 */
[----:B------:R-:W-:-:S04]  /*26540*/  IMAD.X R4, R9, 0x1, R4, P2 ;  /* 0x0000000109047824 */ /* 0x000fc800010e0604 */
[----:B------:R-:W-:-:S05]  /*26550*/  IMAD.MOV.U32 R10, RZ, RZ, R4 ;  /* 0x000000ffff0a7224 */ /* 0x000fca00078e0004 */
[-C--:B------:R-:W-:Y:S01]  /*26560*/  @!P4 LOP3.LUT R11, R11, R10.reuse, RZ, 0x3c, !PT ;  /* 0x0000000a0b0bc212 */ /* 0x080fe200078e3cff */
[----:B------:R0:W-:Y:S03]  /*26570*/  STL [R1+0xb0], R17 ;  /* 0x0000b01101007387 */ /* 0x0001e60000100800 */
[----:B------:R-:W-:-:S04]  /*26580*/  @!P4 LOP3.LUT R10, R11, R10, RZ, 0x3c, !PT ;  /* 0x0000000a0b0ac212 */ /* 0x000fc800078e3cff */
[----:B------:R-:W-:Y:S01]  /*26590*/  @!P4 LOP3.LUT R11, R11, R10, RZ, 0x3c, !PT ;  /* 0x0000000a0b0bc212 */ /* 0x000fe200078e3cff */
[----:B0-----:R-:W3:Y:S04]  /*265a0*/  LDL.LU R17, [R1+0x1f8] ;  /* 0x0001f80001117983 */ /* 0x001ee80000300800 */
[----:B------:R0:W4:Y:S01]  /*265b0*/  @!P4 LDG.E.U8 R6, desc[UR22][R10.64] ;  /* 0x000000160a06c981 */ /* 0x000122000c1e1100 */
[----:B------:R-:W-:-:S03]  /*265c0*/  IADD3 R19, P3, PT, R8, R19, RZ ;  /* 0x0000001308137210 */ /* 0x000fc60007f7e0ff */
[----:B------:R-:W-:Y:S04]  /*265d0*/  STL [R1+0x1b8], R5 ;  /* 0x0001b80501007387 */ /* 0x000fe80000100800 */
[----:B------:R1:W-:Y:S01]  /*265e0*/  STL [R1+0x194], R22 ;  /* 0x0001941601007387 */ /* 0x0003e20000100800 */
[----:B0-----:R-:W-:-:S03]  /*265f0*/  IMAD.MOV.U32 R11, RZ, RZ, R19 ;  /* 0x000000ffff0b7224 */ /* 0x001fc600078e0013 */
[----:B------:R-:W-:Y:S04]  /*26600*/  STL [R1+0xce0], R2 ;  /* 0x000ce00201007387 */ /* 0x000fe80000100800 */
[----:B------:R-:W-:Y:S04]  /*26610*/  STL [R1+0xd24], R2 ;  /* 0x000d240201007387 */ /* 0x000fe80000100800 */
[----:B------:R-:W-:Y:S04]  /*26620*/  STL [R1+0xcdc], R3 ;  /* 0x000cdc0301007387 */ /* 0x000fe80000100800 */
[----:B------:R-:W-:Y:S04]  /*26630*/  STL [R1+0xd28], R3 ;  /* 0x000d280301007387 */ /* 0x000fe80000100800 */
[----:B------:R-:W4:Y:S04]  /*26640*/  LDL.LU R25, [R1+0x218] ;  /* 0x0002180001197983 */ /* 0x000f280000300800 */
[----:B------:R-:W-:Y:S04]  /*26650*/  STL [R1+0x1d8], R19 ;  /* 0x0001d81301007387 */ /* 0x000fe80000100800 */
[----:B------:R0:W-:Y:S04]  /*26660*/  STL [R1+0x1b4], R4 ;  /* 0x0001b40401007387 */ /* 0x0001e80000100800 */
[----:B-1----:R-:W4:Y:S04]  /*26670*/  LDL.LU R22, [R1+0x238] ;  /* 0x0002380001167983 */ /* 0x002f280000300800 */
[----:B------:R-:W4:Y:S01]  /*26680*/  LDL.LU R18, [R1+0x278] ;  /* 0x0002780001127983 */ /* 0x000f220000300800 */
[----:B------:R-:W-:-:S03]  /*26690*/  PRMT R21, RZ, 0x7610, R21 ;  /* 0x00007610ff157816 */ /* 0x000fc60000000015 */
[----:B0-----:R-:W4:Y:S04]  /*266a0*/  LDL.LU R4, [R1+0xe60] ;  /* 0x000e600001047983 */ /* 0x001f280000300800 */
[----:B------:R-:W4:Y:S01]  /*266b0*/  LDL.LU R5, [R1+0xe5c] ;  /* 0x000e5c0001057983 */ /* 0x000f220000300800 */
[----:B--2---:R-:W-:-:S04]  /*266c0*/  IMAD.X R24, R9, 0x1, R24, P3 ;  /* 0x0000000109187824 */ /* 0x004fc800018e0618 */
[----:B------:R-:W-:-:S05]  /*266d0*/  IMAD.MOV.U32 R10, RZ, RZ, R24 ;  /* 0x000000ffff0a7224 */ /* 0x000fca00078e0018 */
[----:B------:R-:W-:-:S04]  /*266e0*/  @!P4 LOP3.LUT R11, R11, R10, RZ, 0x3c, !PT ;  /* 0x0000000a0b0bc212 */ /* 0x000fc800078e3cff */
[----:B------:R-:W-:-:S04]  /*266f0*/  @!P4 LOP3.LUT R10, R11, R10, RZ, 0x3c, !PT ;  /* 0x0000000a0b0ac212 */ /* 0x000fc800078e3cff */
[----:B------:R-:W-:-:S05]  /*26700*/  @!P4 LOP3.LUT R11, R11, R10, RZ, 0x3c, !PT ;  /* 0x0000000a0b0bc212 */ /* 0x000fca00078e3cff */
[----:B------:R0:W2:Y:S01]  /*26710*/  @!P4 LDG.E.U8 R21, desc[UR22][R10.64] ;  /* 0x000000160a15c981 */ /* 0x0000a2000c1e1100 */
[----:B---3--:R-:W-:-:S05]  /*26720*/  IADD3 R17, P2, PT, R8, R17, RZ ;  /* 0x0000001108117210 */ /* 0x008fca0007f5e0ff */
[----:B------:R-:W-:Y:S04]  /*26730*/  STL [R1+0x1f8], R17 ;  /* 0x0001f81101007387 */ /* 0x000fe80000100800 */
[----:B----4-:R1:W-:Y:S04]  /*26740*/  STL [R1+0xac], R6 ;  /* 0x0000ac0601007387 */ /* 0x0103e80000100800 */
[----:B-1----:R-:W3:Y:S01]  /*26750*/  LDL.LU R6, [R1+0xe58] ;  /* 0x000e580001067983 */ /* 0x002ee20000300800 */
[----:B------:R-:W-:Y:S02]  /*26760*/  IMAD.X R20, R9, 0x1, R20, P2 ;  /* 0x0000000109147824 */ /* 0x000fe400010e0614 */
[----:B0-----:R-:W-:Y:S01]  /*26770*/  @!P4 IMAD.MOV.U32 R10, RZ, RZ, R17 ;  /* 0x000000ffff0ac224 */ /* 0x001fe200078e0011 */
[----:B------:R0:W-:Y:S01]  /*26780*/  STL [R1+0x1d4], R24 ;  /* 0x0001d41801007387 */ /* 0x0001e20000100800 */
[----:B------:R-:W-:-:S03]  /*26790*/  @!P4 IMAD.MOV.U32 R11, RZ, RZ, R20 ;  /* 0x000000ffff0bc224 */ /* 0x000fc600078e0014 */
[----:B0-----:R-:W4:Y:S04]  /*267a0*/  LDL.LU R24, [R1+0xe54] ;  /* 0x000e540001187983 */ /* 0x001f280000300800 */
[----:B------:R-:W4:Y:S04]  /*267b0*/  LDL.LU R19, [R1+0x234] ;  /* 0x0002340001137983 */ /* 0x000f280000300800 */
[----:B------:R-:W-:Y:S04]  /*267c0*/  STL [R1+0x1f4], R20 ;  /* 0x0001f41401007387 */ /* 0x000fe80000100800 */
[----:B--2---:R0:W-:Y:S04]  /*267d0*/  STL [R1+0xb8], R21 ;  /* 0x0000b81501007387 */ /* 0x0041e80000100800 */
[----:B0-----:R-:W2:Y:S01]  /*267e0*/  LDL.LU R21, [R1+0x274] ;  /* 0x0002740001157983 */ /* 0x001ea20000300800 */
[----:B---3--:R-:W-:-:S06]  /*267f0*/  PRMT R6, RZ, 0x7610, R6 ;  /* 0x00007610ff067816 */ /* 0x008fcc0000000006 */
[----:B------:R0:W3:Y:S04]  /*26800*/  @!P4 LDG.E.U8 R6, desc[UR22][R10.64] ;  /* 0x000000160a06c981 */ /* 0x0000e8000c1e1100 */
[----:B------:R-:W2:Y:S01]  /*26810*/  LDL.LU R11, [R1+0x214] ;  /* 0x00021400010b7983 */ /* 0x000ea20000300800 */
[C---:B------:R-:W-:Y:S02]  /*26820*/  IADD3 R25, P2, PT, R8.reuse, R25, RZ ;  /* 0x0000001908197210 */ /* 0x040fe40007f5e0ff */
[----:B------:R-:W-:Y:S02]  /*26830*/  IADD3 R22, P3, PT, R8, R22, RZ ;  /* 0x0000001608167210 */ /* 0x000fe40007f7e0ff */
[----:B----4-:R-:W-:Y:S01]  /*26840*/  PRMT R24, RZ, 0x7610, R24 ;  /* 0x00007610ff187816 */ /* 0x010fe20000000018 */
[----:B0-----:R-:W-:-:S02]  /*26850*/  @!P4 IMAD.MOV.U32 R10, RZ, RZ, R25 ;  /* 0x000000ffff0ac224 */ /* 0x001fc400078e0019 */
[C---:B------:R-:W-:Y:S01]  /*26860*/  IMAD.X R19, R9.reuse, 0x1, R19, P3 ;  /* 0x0000000109137824 */ /* 0x040fe200018e0613 */
[----:B------:R-:W-:Y:S01]  /*26870*/  PRMT R5, RZ, 0x7610, R5 ;  /* 0x00007610ff057816 */ /* 0x000fe20000000005 */
[----:B---3--:R0:W-:Y:S04]  /*26880*/  STL [R1+0xc0], R6 ;  /* 0x0000c00601007387 */ /* 0x0081e80000100800 */
[----:B0-----:R-:W3:Y:S01]  /*26890*/  LDL.LU R6, [R1+0x298] ;  /* 0x0002980001067983 */ /* 0x001ee20000300800 */
[----:B--2---:R-:W-:-:S03]  /*268a0*/  IMAD.X R11, R9, 0x1, R11, P2 ;  /* 0x00000001090b7824 */ /* 0x004fc600010e060b */
[----:B------:R-:W-:Y:S04]  /*268b0*/  STL [R1+0x218], R25 ;  /* 0x0002181901007387 */ /* 0x000fe80000100800 */
[----:B------:R-:W2:Y:S04]  /*268c0*/  LDL.LU R17, [R1+0x2b8] ;  /* 0x0002b80001117983 */ /* 0x000ea80000300800 */
[----:B------:R-:W4:Y:S04]  /*268d0*/  LDL.LU R20, [R1+0x2d8] ;  /* 0x0002d80001147983 */ /* 0x000f280000300800 */
[----:B------:R-:W-:Y:S04]  /*268e0*/  STL [R1+0x238], R22 ;  /* 0x0002381601007387 */ /* 0x000fe80000100800 */
[----:B------:R0:W-:Y:S04]  /*268f0*/  STL [R1+0x214], R11 ;  /* 0x0002140b01007387 */ /* 0x0001e80000100800 */
[----:B------:R1:W2:Y:S02]  /*26900*/  @!P4 LDG.E.U8 R24, desc[UR22][R10.64] ;  /* 0x000000160a18c981 */ /* 0x0002a4000c1e1100 */
[----:B-1----:R-:W-:-:S02]  /*26910*/  IMAD.MOV.U32 R10, RZ, RZ, R19 ;  /* 0x000000ffff0a7224 */ /* 0x002fc400078e0013 */
[----:B0-----:R-:W-:-:S05]  /*26920*/  IMAD.MOV.U32 R11, RZ, RZ, R22 ;  /* 0x000000ffff0b7224 */ /* 0x001fca00078e0016 */
[----:B------:R-:W-:-:S04]  /*26930*/  @!P4 LOP3.LUT R11, R11, R10, RZ, 0x3c, !PT ;  /* 0x0000000a0b0bc212 */ /* 0x000fc800078e3cff */
[----:B------:R-:W-:-:S04]  /*26940*/  @!P4 LOP3.LUT R10, R11, R10, RZ, 0x3c, !PT ;  /* 0x0000000a0b0ac212 */ /* 0x000fc800078e3cff */
[----:B------:R-:W-:-:S05]  /*26950*/  @!P4 LOP3.LUT R11, R11, R10, RZ, 0x3c, !PT ;  /* 0x0000000a0b0bc212 */ /* 0x000fca00078e3cff */
[----:B------:R0:W2:Y:S01]  /*26960*/  @!P4 LDG.E.U8 R5, desc[UR22][R10.64] ;  /* 0x000000160a05c981 */ /* 0x0000a2000c1e1100 */
[----:B------:R-:W-:Y:S02]  /*26970*/  IADD3 R18, P2, PT, R8, R18, RZ ;  /* 0x0000001208127210 */ /* 0x000fe40007f5e0ff */
[----:B------:R-:W-:-:S03]  /*26980*/  PRMT R4, RZ, 0x7610, R4 ;  /* 0x00007610ff047816 */ /* 0x000fc60000000004 */
[----:B------:R-:W-:Y:S01]  /*26990*/  IMAD.X R21, R9, 0x1, R21, P2 ;  /* 0x0000000109157824 */ /* 0x000fe200010e0615 */
[----:B------:R-:W-:Y:S04]  /*269a0*/  STL [R1+0x278], R18 ;  /* 0x0002781201007387 */ /* 0x000fe80000100800 */
[----:B------:R-:W3:Y:S01]  /*269b0*/  LDL.LU R25, [R1+0x2b4] ;  /* 0x0002b40001197983 */ /* 0x000ee20000300800 */
[----:B0-----:R-:W-:Y:S02]  /*269c0*/  IMAD.MOV.U32 R11, RZ, RZ, R21 ;  /* 0x000000ffff0b7224 */ /* 0x001fe400078e0015 */
[----:B------:R-:W-:Y:S01]  /*269d0*/  @!P4 IMAD.MOV.U32 R10, RZ, RZ, R18 ;  /* 0x000000ffff0ac224 */ /* 0x000fe200078e0012 */
[----:B------:R0:W-:Y:S04]  /*269e0*/  STL [R1+0x234], R19 ;  /* 0x0002341301007387 */ /* 0x0001e80000100800 */
[----:B------:R1:W3:Y:S04]  /*269f0*/  @!P4 LDG.E.U8 R4, desc[UR22][R10.64] ;  /* 0x000000160a04c981 */ /* 0x0002e8000c1e1100 */
[----:B0-----:R-:W3:Y:S04]  /*26a00*/  LDL.LU R19, [R1+0xe50] ;  /* 0x000e500001137983 */ /* 0x001ee80000300800 */
[----:B------:R-:W3:Y:S04]  /*26a10*/  LDL.LU R22, [R1+0xe4c] ;  /* 0x000e4c0001167983 */ /* 0x000ee80000300800 */
[----:B--2---:R0:W-:Y:S04]  /*26a20*/  STL [R1+0xd4], R5 ;  /* 0x0000d40501007387 */ /* 0x0041e80000100800 */
[----:B0-----:R-:W2:Y:S04]  /*26a30*/  LDL.LU R5, [R1+0xe48] ;  /* 0x000e480001057983 */ /* 0x001ea80000300800 */
[----:B------:R0:W-:Y:S04]  /*26a40*/  STL [R1+0x274], R21 ;  /* 0x0002741501007387 */ /* 0x0001e80000100800 */
[----:B0-----:R-:W4:Y:S04]  /*26a50*/  LDL.LU R21, [R1+0x2d4] ;  /* 0x0002d40001157983 */ /* 0x001f280000300800 */
[----:B------:R-:W4:Y:S01]  /*26a60*/  LDL.LU R11, [R1+0x294] ;  /* 0x00029400010b7983 */ /* 0x000f220000300800 */
[----:B---3--:R-:W-:-:S05]  /*26a70*/  IADD3 R6, P2, PT, R8, R6, RZ ;  /* 0x0000000608067210 */ /* 0x008fca0007f5e0ff */
[----:B-1----:R-:W-:Y:S01]  /*26a80*/  @!P4 IMAD.MOV.U32 R10, RZ, RZ, R6 ;  /* 0x000000ffff0ac224 */ /* 0x002fe200078e0006 */
[----:B--2---:R-:W-:Y:S01]  /*26a90*/  PRMT R5, RZ, 0x7610, R5 ;  /* 0x00007610ff057816 */ /* 0x004fe20000000005 */
[----:B----4-:R-:W-:-:S05]  /*26aa0*/  IMAD.X R11, R9, 0x1, R11, P2 ;  /* 0x00000001090b7824 */ /* 0x010fca00010e060b */
[----:B------:R-:W2:Y:S01]  /*26ab0*/  @!P4 LDG.E.U8 R5, desc[UR22][R10.64] ;  /* 0x000000160a05c981 */ /* 0x000ea2000c1e1100 */
[C---:B------:R-:W-:Y:S02]  /*26ac0*/  IADD3 R17, P3, PT, R8.reuse, R17, RZ ;  /* 0x0000001108117210 */ /* 0x040fe40007f7e0ff */
[----:B------:R-:W-:Y:S01]  /*26ad0*/  IADD3 R20, P2, PT, R8, R20, RZ ;  /* 0x0000001408147210 */ /* 0x000fe20007f5e0ff */
[----:B------:R0:W-:Y:S02]  /*26ae0*/  STL [R1+0xd8], R4 ;  /* 0x0000d80401007387 */ /* 0x0001e40000100800 */
[----:B------:R-:W-:Y:S02]  /*26af0*/  IMAD.X R25, R9, 0x1, R25, P3 ;  /* 0x0000000109197824 */ /* 0x000fe400018e0619 */
[----:B0-----:R-:W3:Y:S04]  /*26b00*/  LDL.LU R4, [R1+0x2f8] ;  /* 0x0002f80001047983 */ /* 0x001ee80000300800 */
[----:B------:R0:W-:Y:S04]  /*26b10*/  STL [R1+0x298], R6 ;  /* 0x0002980601007387 */ /* 0x0001e80000100800 */
[----:B------:R-:W4:Y:S04]  /*26b20*/  LDL.LU R18, [R1+0x318] ;  /* 0x0003180001127983 */ /* 0x000f280000300800 */
[----:B------:R-:W-:Y:S04]  /*26b30*/  STL [R1+0x2b8], R17 ;  /* 0x0002b81101007387 */ /* 0x000fe80000100800 */
[----:B------:R-:W-:Y:S04]  /*26b40*/  STL [R1+0x294], R11 ;  /* 0x0002940b01007387 */ /* 0x000fe80000100800 */
[----:B------:R-:W-:Y:S04]  /*26b50*/  STL [R1+0x2d8], R20 ;  /* 0x0002d81401007387 */ /* 0x000fe80000100800 */
[----:B0-----:R-:W4:Y:S04]  /*26b60*/  LDL.LU R6, [R1+0x338] ;  /* 0x0003380001067983 */ /* 0x001f280000300800 */
[----:B------:R-:W-:Y:S04]  /*26b70*/  STL [R1+0x2b4], R25 ;  /* 0x0002b41901007387 */ /* 0x000fe80000100800 */
[----:B--2---:R0:W-:Y:S04]  /*26b80*/  STL [R1+0xd0], R5 ;  /* 0x0000d00501007387 */ /* 0x0041e80000100800 */
[----:B0-----:R-:W2:Y:S01]  /*26b90*/  LDL.LU R5, [R1+0xe44] ;  /* 0x000e440001057983 */ /* 0x001ea20000300800 */
[----:B------:R-:W-:Y:S01]  /*26ba0*/  PRMT R22, RZ, 0x7610, R22 ;  /* 0x00007610ff167816 */ /* 0x000fe20000000016 */
[----:B------:R-:W-:-:S02]  /*26bb0*/  IMAD.MOV.U32 R11, RZ, RZ, R25 ;  /* 0x000000ffff0b7224 */ /* 0x000fc400078e0019 */
[----:B------:R-:W-:Y:S01]  /*26bc0*/  @!P4 IMAD.MOV.U32 R10, RZ, RZ, R17 ;  /* 0x000000ffff0ac224 */ /* 0x000fe200078e0011 */
[----:B------:R-:W4:Y:S01]  /*26bd0*/  LDL.LU R25, [R1+0xe40] ;  /* 0x000e400001197983 */ /* 0x000f220000300800 */
[----:B------:R-:W-:Y:S01]  /*26be0*/  IMAD.X R21, R9, 0x1, R21, P2 ;  /* 0x0000000109157824 */ /* 0x000fe200010e0615 */
[----:B---3--:R-:W-:Y:S02]  /*26bf0*/  IADD3 R4, P2, PT, R8, R4, RZ ;  /* 0x0000000408047210 */ /* 0x008fe40007f5e0ff */
[----:B------:R0:W3:Y:S04]  /*26c00*/  @!P4 LDG.E.U8 R22, desc[UR22][R10.64] ;  /* 0x000000160a16c981 */ /* 0x0000e8000c1e1100 */
[----:B------:R-:W3:Y:S01]  /*26c10*/  LDL.LU R17, [R1+0x314] ;  /* 0x0003140001117983 */ /* 0x000ee20000300800 */
[----:B0-----:R-:W-:-:S02]  /*26c20*/  @!P4 IMAD.MOV.U32 R10, RZ, RZ, R20 ;  /* 0x000000ffff0ac224 */ /* 0x001fc400078e0014 */
[----:B------:R-:W-:Y:S01]  /*26c30*/  @!P4 IMAD.MOV.U32 R11, RZ, RZ, R21 ;  /* 0x000000ffff0bc224 */ /* 0x000fe200078e0015 */
[----:B------:R0:W-:Y:S04]  /*26c40*/  STL [R1+0x2d4], R21 ;  /* 0x0002d41501007387 */ /* 0x0001e80000100800 */
[----:B0-----:R-:W3:Y:S04]  /*26c50*/  LDL.LU R21, [R1+0x334] ;  /* 0x0003340001157983 */ /* 0x001ee80000300800 */
[----:B------:R-:W-:Y:S01]  /*26c60*/  STL [R1+0x2f8], R4 ;  /* 0x0002f80401007387 */ /* 0x000fe20000100800 */
[----:B--2---:R-:W-:-:S06]  /*26c70*/  PRMT R5, RZ, 0x7610, R5 ;  /* 0x00007610ff057816 */ /* 0x004fcc0000000005 */
[----:B------:R0:W2:Y:S04]  /*26c80*/  @!P4 LDG.E.U8 R5, desc[UR22][R10.64] ;  /* 0x000000160a05c981 */ /* 0x0000a8000c1e1100 */
[----:B------:R-:W2:Y:S01]  /*26c90*/  LDL.LU R10, [R1+0x2f4] ;  /* 0x0002f400010a7983 */ /* 0x000ea20000300800 */
[----:B0-----:R-:W-:Y:S01]  /*26ca0*/  IMAD.MOV.U32 R11, RZ, RZ, R4 ;  /* 0x000000ffff0b7224 */ /* 0x001fe200078e0004 */
[----:B----4-:R-:W-:Y:S02]  /*26cb0*/  IADD3 R18, P3, PT, R8, R18, RZ ;  /* 0x0000001208127210 */ /* 0x010fe40007f7e0ff */
[----:B------:R-:W4:Y:S04]  /*26cc0*/  LDL.LU R20, [R1+0x358] ;  /* 0x0003580001147983 */ /* 0x000f280000300800 */
[----:B---3--:R0:W-:Y:S01]  /*26cd0*/  STL [R1+0xcc], R22 ;  /* 0x0000cc1601007387 */ /* 0x0081e20000100800 */
[----:B------:R-:W-:-:S03]  /*26ce0*/  PRMT R25, RZ, 0x7610, R25 ;  /* 0x00007610ff197816 */ /* 0x000fc60000000019 */
[----:B0-----:R-:W3:Y:S04]  /*26cf0*/  LDL.LU R22, [R1+0x374] ;  /* 0x0003740001167983 */ /* 0x001ee80000300800 */
[----:B--2---:R0:W-:Y:S01]  /*26d00*/  STL [R1+0xbc], R5 ;  /* 0x0000bc0501007387 */ /* 0x0041e20000100800 */
[----:B------:R-:W-:-:S03]  /*26d10*/  IMAD.X R10, R9, 0x1, R10, P2 ;  /* 0x00000001090a7824 */ /* 0x000fc600010e060a */
[----:B0-----:R-:W2:Y:S02]  /*26d20*/  LDL.LU R5, [R1+0x378] ;  /* 0x0003780001057983 */ /* 0x001ea40000300800 */
[-C--:B------:R-:W-:Y:S02]  /*26d30*/  @!P4 LOP3.LUT R11, R11, R10.reuse, RZ, 0x3c, !PT ;  /* 0x0000000a0b0bc212 */ /* 0x080fe400078e3cff */
[----:B------:R-:W2:Y:S04]  /*26d40*/  LDL.LU R4, [R1+0x398] ;  /* 0x0003980001047983 */ /* 0x000ea80000300800 */
[----:B------:R-:W-:Y:S04]  /*26d50*/  STL [R1+0x318], R18 ;  /* 0x0003181201007387 */ /* 0x000fe80000100800 */
[----:B------:R0:W-:Y:S02]  /*26d60*/  STL [R1+0x2f4], R10 ;  /* 0x0002f40a01007387 */ /* 0x0001e40000100800 */
[----:B0-----:R-:W-:-:S04]  /*26d70*/  @!P4 LOP3.LUT R10, R11, R10, RZ, 0x3c, !PT ;  /* 0x0000000a0b0ac212 */ /* 0x001fc800078e3cff */
[----:B------:R-:W-:-:S05]  /*26d80*/  @!P4 LOP3.LUT R11, R11, R10, RZ, 0x3c, !PT ;  /* 0x0000000a0b0bc212 */ /* 0x000fca00078e3cff */
[----:B------:R0:W2:Y:S01]  /*26d90*/  @!P4 LDG.E.U8 R25, desc[UR22][R10.64] ;  /* 0x000000160a19c981 */ /* 0x0000a2000c1e1100 */
[----:B------:R-:W-:-:S05]  /*26da0*/  IADD3 R6, P2, PT, R8, R6, RZ ;  /* 0x0000000608067210 */ /* 0x000fca0007f5e0ff */
[----:B------:R-:W-:Y:S01]  /*26db0*/  STL [R1+0x338], R6 ;  /* 0x0003380601007387 */ /* 0x000fe20000100800 */
[C---:B------:R-:W-:Y:S01]  /*26dc0*/  IMAD.X R17, R9.reuse, 0x1, R17, P3 ;  /* 0x0000000109117824 */ /* 0x040fe200018e0611 */
[----:B------:R-:W-:Y:S01]  /*26dd0*/  PRMT R19, RZ, 0x7610, R19 ;  /* 0x00007610ff137816 */ /* 0x000fe20000000013 */
[----:B0-----:R-:W-:Y:S02]  /*26de0*/  @!P4 IMAD.MOV.U32 R10, RZ, RZ, R18 ;  /* 0x000000ffff0ac224 */ /* 0x001fe400078e0012 */
[----:B------:R-:W-:Y:S02]  /*26df0*/  @!P4 IMAD.MOV.U32 R11, RZ, RZ, R17 ;  /* 0x000000ffff0bc224 */ /* 0x000fe400078e0011 */
[----:B------:R-:W-:-:S03]  /*26e00*/  IMAD.X R21, R9, 0x1, R21, P2 ;  /* 0x0000000109157824 */ /* 0x000fc600010e0615 */
[----:B------:R0:W3:Y:S04]  /*26e10*/  @!P4 LDG.E.U8 R19, desc[UR22][R10.64] ;  /* 0x000000160a13c981 */ /* 0x0000e8000c1e1100 */
[----:B--2---:R1:W-:Y:S04]  /*26e20*/  STL [R1+0xa8], R25 ;  /* 0x0000a81901007387 */ /* 0x0043e80000100800 */
[----:B-1----:R-:W2:Y:S01]  /*26e30*/  LDL.LU R25, [R1+0xe3c] ;  /* 0x000e3c0001197983 */ /* 0x002ea20000300800 */
[----:B0-----:R-:W-:Y:S02]  /*26e40*/  IMAD.MOV.U32 R10, RZ, RZ, R21 ;  /* 0x000000ffff0a7224 */ /* 0x001fe400078e0015 */
[----:B------:R-:W-:-:S05]  /*26e50*/  IMAD.MOV.U32 R11, RZ, RZ, R6 ;  /* 0x000000ffff0b7224 */ /* 0x000fca00078e0006 */
[----:B------:R-:W-:-:S04]  /*26e60*/  @!P4 LOP3.LUT R11, R11, R10, RZ, 0x3c, !PT ;  /* 0x0000000a0b0bc212 */ /* 0x000fc800078e3cff */
[----:B------:R-:W-:-:S04]  /*26e70*/  @!P4 LOP3.LUT R10, R11, R10, RZ, 0x3c, !PT ;  /* 0x0000000a0b0ac212 */ /* 0x000fc800078e3cff */
[----:B------:R-:W-:Y:S02]  /*26e80*/  @!P4 LOP3.LUT R11, R11, R10, RZ, 0x3c, !PT ;  /* 0x0000000a0b0bc212 */ /* 0x000fe400078e3cff */
[----:B--2---:R-:W-:-:S06]  /*26e90*/  PRMT R25, RZ, 0x7610, R25 ;  /* 0x00007610ff197816 */ /* 0x004fcc0000000019 */
[----:B------:R0:W2:Y:S04]  /*26ea0*/  @!P4 LDG.E.U8 R25, desc[UR22][R10.64] ;  /* 0x000000160a19c981 */ /* 0x0000a8000c1e1100 */
[----:B------:R1:W-:Y:S01]  /*26eb0*/  STL [R1+0x314], R17 ;  /* 0x0003141101007387 */ /* 0x0003e20000100800 */
[----:B----4-:R-:W-:-:S03]  /*26ec0*/  IADD3 R20, P3, PT, R8, R20, RZ ;  /* 0x0000001408147210 */ /* 0x010fc60007f7e0ff */
[----:B-1----:R-:W4:Y:S04]  /*26ed0*/  LDL.LU R17, [R1+0xe38] ;  /* 0x000e380001117983 */ /* 0x002f280000300800 */
[----:B------:R-:W4:Y:S04]  /*26ee0*/  LDL.LU R18, [R1+0xe34] ;  /* 0x000e340001127983 */ /* 0x000f280000300800 */
[----:B---3--:R1:W-:Y:S01]  /*26ef0*/  STL [R1+0xa4], R19 ;  /* 0x0000a41301007387 */ /* 0x0083e20000100800 */
[----:B0-----:R-:W-:-:S03]  /*26f00*/  IMAD.MOV.U32 R11, RZ, RZ, R20 ;  /* 0x000000ffff0b7224 */ /* 0x001fc600078e0014 */
[----:B-1----:R-:W3:Y:S04]  /*26f10*/  LDL.LU R19, [R1+0xe30] ;  /* 0x000e300001137983 */ /* 0x002ee80000300800 */
[----:B------:R0:W-:Y:S04]  /*26f20*/  STL [R1+0x334], R21 ;  /* 0x0003341501007387 */ /* 0x0001e80000100800 */
[----:B0-----:R-:W3:Y:S04]  /*26f30*/  LDL.LU R21, [R1+0xe2c] ;  /* 0x000e2c0001157983 */ /* 0x001ee80000300800 */
[----:B------:R-:W4:Y:S04]  /*26f40*/  LDL.LU R6, [R1+0x3b8] ;  /* 0x0003b80001067983 */ /* 0x000f280000300800 */
[----:B--2---:R0:W-:Y:S04]  /*26f50*/  STL [R1+0xa0], R25 ;  /* 0x0000a01901007387 */ /* 0x0041e80000100800 */
[----:B0-----:R-:W2:Y:S04]  /*26f60*/  LDL.LU R25, [R1+0xe28] ;  /* 0x000e280001197983 */ /* 0x001ea80000300800 */
[----:B------:R0:W-:Y:S04]  /*26f70*/  STL [R1+0x358], R20 ;  /* 0x0003581401007387 */ /* 0x0001e80000100800 */
[----:B0-----:R-:W4:Y:S04]  /*26f80*/  LDL.LU R20, [R1+0xe24] ;  /* 0x000e240001147983 */ /* 0x001f280000300800 */
[----:B------:R-:W4:Y:S01]  /*26f90*/  LDL.LU R10, [R1+0x354] ;  /* 0x00035400010a7983 */ /* 0x000f220000300800 */
[----:B------:R-:W-:-:S05]  /*26fa0*/  IADD3 R5, P2, PT, R8, R5, RZ ;  /* 0x0000000508057210 */ /* 0x000fca0007f5e0ff */
[----:B------:R-:W-:Y:S01]  /*26fb0*/  STL [R1+0x378], R5 ;  /* 0x0003780501007387 */ /* 0x000fe20000100800 */
[C---:B------:R-:W-:Y:S01]  /*26fc0*/  IMAD.X R22, R9.reuse, 0x1, R22, P2 ;  /* 0x0000000109167824 */ /* 0x040fe200010e0616 */
[----:B---3--:R-:W-:Y:S02]  /*26fd0*/  PRMT R21, RZ, 0x7610, R21 ;  /* 0x00007610ff157816 */ /* 0x008fe40000000015 */
[----:B--2---:R-:W-:Y:S01]  /*26fe0*/  PRMT R25, RZ, 0x7610, R25 ;  /* 0x00007610ff197816 */ /* 0x004fe20000000019 */
[----:B----4-:R-:W-:-:S05]  /*26ff0*/  IMAD.X R10, R9, 0x1, R10, P3 ;  /* 0x00000001090a7824 */ /* 0x010fca00018e060a */
[-C--:B------:R-:W-:Y:S01]  /*27000*/  @!P4 LOP3.LUT R11, R11, R10.reuse, RZ, 0x3c, !PT ;  /* 0x0000000a0b0bc212 */ /* 0x080fe200078e3cff */
[----:B------:R0:W-:Y:S03]  /*27010*/  STL [R1+0x354], R10 ;  /* 0x0003540a01007387 */ /* 0x0001e60000100800 */
[----:B0-----:R-:W-:-:S04]  /*27020*/  @!P4 LOP3.LUT R10, R11, R10, RZ, 0x3c, !PT ;  /* 0x0000000a0b0ac212 */ /* 0x001fc800078e3cff */
[----:B------:R-:W-:-:S05]  /*27030*/  @!P4 LOP3.LUT R11, R11, R10, RZ, 0x3c, !PT ;  /* 0x0000000a0b0bc212 */ /* 0x000fca00078e3cff */
[----:B------:R0:W2:Y:S02]  /*27040*/  @!P4 LDG.E.U8 R21, desc[UR22][R10.64] ;  /* 0x000000160a15c981 */ /* 0x0000a4000c1e1100 */
[----:B0-----:R-:W-:Y:S02]  /*27050*/  @!P4 IMAD.MOV.U32 R10, RZ, RZ, R5 ;  /* 0x000000ffff0ac224 */ /* 0x001fe400078e0005 */
[----:B------:R-:W-:-:S05]  /*27060*/  @!P4 IMAD.MOV.U32 R11, RZ, RZ, R22 ;  /* 0x000000ffff0bc224 */ /* 0x000fca00078e0016 */
[----:B------:R-:W3:Y:S01]  /*27070*/  @!P4 LDG.E.U8 R25, desc[UR22][R10.64] ;  /* 0x000000160a19c981 */ /* 0x000ee2000c1e1100 */
[----:B------:R-:W-:-:S03]  /*27080*/  IADD3 R4, P2, PT, R8, R4, RZ ;  /* 0x0000000408047210 */ /* 0x000fc60007f5e0ff */
[----:B------:R-:W-:Y:S04]  /*27090*/  STL [R1+0x374], R22 ;  /* 0x0003741601007387 */ /* 0x000fe80000100800 */
[----:B--2---:R0:W-:Y:S04]  /*270a0*/  STL [R1+0x9c], R21 ;  /* 0x00009c1501007387 */ /* 0x0041e80000100800 */
[----:B0-----:R-:W2:Y:S04]  /*270b0*/  LDL.LU R21, [R1+0xe20] ;  /* 0x000e200001157983 */ /* 0x001ea80000300800 */
[----:B------:R-:W4:Y:S04]  /*270c0*/  LDL.LU R22, [R1+0xe1c] ;  /* 0x000e1c0001167983 */ /* 0x000f280000300800 */
[----:B------:R-:W2:Y:S04]  /*270d0*/  LDL.LU R5, [R1+0xe18] ;  /* 0x000e180001057983 */ /* 0x000ea80000300800 */
[----:B------:R-:W-:Y:S04]  /*270e0*/  STL [R1+0x398], R4 ;  /* 0x0003980401007387 */ /* 0x000fe80000100800 */
[----:B---3--:R0:W-:Y:S04]  /*270f0*/  STL [R1+0x98], R25 ;  /* 0x0000981901007387 */ /* 0x0081e80000100800 */
[----:B0-----:R-:W3:Y:S04]  /*27100*/  LDL.LU R25, [R1+0xe14] ;  /* 0x000e140001197983 */ /* 0x001ee80000300800 */
[----:B------:R-:W2:Y:S01]  /*27110*/  LDL.LU R11, [R1+0x394] ;  /* 0x00039400010b7983 */ /* 0x000ea20000300800 */
[----:B------:R-:W-:Y:S01]  /*27120*/  @!P4 IMAD.MOV.U32 R10, RZ, RZ, R4 ;  /* 0x000000ffff0ac224 */ /* 0x000fe200078e0004 */
[----:B---3--:R-:W-:Y:S01]  /*27130*/  PRMT R25, RZ, 0x7610, R25 ;  /* 0x00007610ff197816 */ /* 0x008fe20000000019 */
[----:B--2---:R-:W-:-:S05]  /*27140*/  IMAD.X R11, R9, 0x1, R11, P2 ;  /* 0x00000001090b7824 */ /* 0x004fca00010e060b */
[----:B------:R-:W2:Y:S04]  /*27150*/  @!P4 LDG.E.U8 R25, desc[UR22][R10.64] ;  /* 0x000000160a19c981 */ /* 0x000ea8000c1e1100 */
[----:B------:R-:W-:Y:S04]  /*27160*/  STL [R1+0x394], R11 ;  /* 0x0003940b01007387 */ /* 0x000fe80000100800 */
[----:B------:R-:W3:Y:S04]  /*27170*/  LDL.LU R4, [R1+0xe10] ;  /* 0x000e100001047983 */ /* 0x000ee80000300800 */
[----:B--2---:R0:W-:Y:S04]  /*27180*/  STL [R1+0x94], R25 ;  /* 0x0000941901007387 */ /* 0x0041e80000100800 */
[----:B0-----:R-:W2:Y:S04]  /*27190*/  LDL.LU R25, [R1+0xe0c] ;  /* 0x000e0c0001197983 */ /* 0x001ea80000300800 */
[----:B------:R-:W2:Y:S01]  /*271a0*/  LDL.LU R11, [R1+0x3b4] ;  /* 0x0003b400010b7983 */ /* 0x000ea20000300800 */
[----:B------:R-:W-:-:S02]  /*271b0*/  IADD3 R6, P2, PT, R8, R6, RZ ;  /* 0x0000000608067210 */ /* 0x000fc40007f5e0ff */
[----:B------:R-:W-:-:S03]  /*271c0*/  PRMT R5, RZ, 0x7610, R5 ;  /* 0x00007610ff057816 */ /* 0x000fc60000000005 */
[----:B------:R-:W-:Y:S02]  /*271d0*/  @!P4 IMAD.MOV.U32 R10, RZ, RZ, R6 ;  /* 0x000000ffff0ac224 */ /* 0x000fe400078e0006 */
[----:B--2---:R-:W-:-:S05]  /*271e0*/  IMAD.X R11, R9, 0x1, R11, P2 ;  /* 0x00000001090b7824 */ /* 0x004fca00010e060b */
[----:B------:R-:W2:Y:S04]  /*271f0*/  @!P4 LDG.E.U8 R5, desc[UR22][R10.64] ;  /* 0x000000160a05c981 */ /* 0x000ea8000c1e1100 */
[----:B------:R0:W-:Y:S04]  /*27200*/  STL [R1+0x3b8], R6 ;  /* 0x0003b80601007387 */ /* 0x0001e80000100800 */
[----:B------:R-:W-:Y:S04]  /*27210*/  STL [R1+0x3b4], R11 ;  /* 0x0003b40b01007387 */ /* 0x000fe80000100800 */
[----:B0-----:R-:W3:Y:S04]  /*27220*/  LDL.LU R6, [R1+0xe08] ;  /* 0x000e080001067983 */ /* 0x001ee80000300800 */
[----:B--2---:R0:W-:Y:S04]  /*27230*/  STL [R1+0x90], R5 ;  /* 0x0000900501007387 */ /* 0x0041e80000100800 */
[----:B0-----:R-:W2:Y:S04]  /*27240*/  LDL.LU R5, [R1+0xe04] ;  /* 0x000e040001057983 */ /* 0x001ea80000300800 */
[----:B------:R-:W2:Y:S04]  /*27250*/  LDL.LU R10, [R1+0x3d4] ;  /* 0x0003d400010a7983 */ /* 0x000ea80000300800 */
[----:B------:R-:W2:Y:S01]  /*27260*/  LDL.LU R11, [R1+0x3d8] ;  /* 0x0003d800010b7983 */ /* 0x000ea20000300800 */
[----:B---3--:R-:W-:-:S02]  /*27270*/  PRMT R4, RZ, 0x7610, R4 ;  /* 0x00007610ff047816 */ /* 0x008fc40000000004 */
[----:B--2---:R-:W-:-:S05]  /*27280*/  IADD3 R11, P2, PT, R8, R11, RZ ;  /* 0x0000000b080b7210 */ /* 0x004fca0007f5e0ff */
[----:B------:R-:W-:Y:S01]  /*27290*/  IMAD.X R10, R9, 0x1, R10, P2 ;  /* 0x00000001090a7824 */ /* 0x000fe200010e060a */
[----:B------:R0:W-:Y:S04]  /*272a0*/  STL [R1+0x3d8], R11 ;  /* 0x0003d80b01007387 */ /* 0x0001e80000100800 */
[----:B------:R1:W-:Y:S01]  /*272b0*/  STL [R1+0x3d4], R10 ;  /* 0x0003d40a01007387 */ /* 0x0003e20000100800 */
[----:B0-----:R-:W-:-:S04]  /*272c0*/  @!P4 LOP3.LUT R11, R11, R10, RZ, 0x3c, !PT ;  /* 0x0000000a0b0bc212 */ /* 0x001fc800078e3cff */
[----:B-1----:R-:W-:-:S04]  /*272d0*/  @!P4 LOP3.LUT R10, R11, R10, RZ, 0x3c, !PT ;  /* 0x0000000a0b0ac212 */ /* 0x002fc800078e3cff */
[----:B------:R-:W-:-:S05]  /*272e0*/  @!P4 LOP3.LUT R11, R11, R10, RZ, 0x3c, !PT ;  /* 0x0000000a0b0bc212 */ /* 0x000fca00078e3cff */
[----:B------:R-:W2:Y:S04]  /*272f0*/  @!P4 LDG.E.U8 R4, desc[UR22][R10.64] ;  /* 0x000000160a04c981 */ /* 0x000ea8000c1e1100 */
[----:B--2---:R0:W-:Y:S04]  /*27300*/  STL [R1+0x8c], R4 ;  /* 0x00008c0401007387 */ /* 0x0041e80000100800 */
[----:B0-----:R-:W2:Y:S04]  /*27310*/  LDL.LU R4, [R1+0xe00] ;  /* 0x000e000001047983 */ /* 0x001ea80000300800 */
[----:B------:R-:W3:Y:S04]  /*27320*/  LDL.LU R10, [R1+0x3f4] ;  /* 0x0003f400010a7983 */ /* 0x000ee80000300800 */
[----:B------:R-:W2:Y:S01]  /*27330*/  LDL.LU R11, [R1+0x3f8] ;  /* 0x0003f800010b7983 */ /* 0x000ea20000300800 */
[----:B----4-:R-:W-:-:S02]  /*27340*/  PRMT R22, RZ, 0x7610, R22 ;  /* 0x00007610ff167816 */ /* 0x010fc40000000016 */
[----:B--2---:R-:W-:-:S05]  /*27350*/  IADD3 R11, P2, PT, R8, R11, RZ ;  /* 0x0000000b080b7210 */ /* 0x004fca0007f5e0ff */
[----:B---3--:R-:W-:Y:S01]  /*27360*/  IMAD.X R10, R9, 0x1, R10, P2 ;  /* 0x00000001090a7824 */ /* 0x008fe200010e060a */
        /* <DEDUP_REMOVED lines=9> */
[----:B------:R-:W4:Y:S01]  /*27400*/  LDL.LU R11, [R1+0x418] ;  /* 0x00041800010b7983 */ /* 0x000f220000300800 */
[----:B------:R-:W-:-:S02]  /*27410*/  PRMT R21, RZ, 0x7610, R21 ;  /* 0x00007610ff157816 */ /* 0x000fc40000000015 */
[----:B----4-:R-:W-:-:S05]  /*27420*/  IADD3 R11, P2, PT, R8, R11, RZ ;  /* 0x0000000b080b7210 */ /* 0x010fca0007f5e0ff */
[----:B---3--:R-:W-:Y:S01]  /*27430*/  IMAD.X R10, R9, 0x1, R10, P2 ;  /* 0x00000001090a7824 */ /* 0x008fe200010e060a */
[----:B------:R0:W-:Y:S04]  /*27440*/  STL [R1+0x418], R11 ;  /* 0x0004180b01007387 */ /* 0x0001e80000100800 */
[----:B------:R1:W-:Y:S01]  /*27450*/  STL [R1+0x414], R10 ;  /* 0x0004140a01007387 */ /* 0x0003e20000100800 */
[----:B0-----:R-:W-:-:S04]  /*27460*/  @!P4 LOP3.LUT R11, R11, R10, RZ, 0x3c, !PT ;  /* 0x0000000a0b0bc212 */ /* 0x001fc800078e3cff */
[----:B-1----:R-:W-:-:S04]  /*27470*/  @!P4 LOP3.LUT R10, R11, R10, RZ, 0x3c, !PT ;  /* 0x0000000a0b0ac212 */ /* 0x002fc800078e3cff */
[----:B------:R-:W-:-:S05]  /*27480*/  @!P4 LOP3.LUT R11, R11, R10, RZ, 0x3c, !PT ;  /* 0x0000000a0b0bc212 */ /* 0x000fca00078e3cff */
[----:B------:R-:W3:Y:S04]  /*27490*/  @!P4 LDG.E.U8 R21, desc[UR22][R10.64] ;  /* 0x000000160a15c981 */ /* 0x000ee8000c1e1100 */
[----:B---3--:R0:W-:Y:S04]  /*274a0*/  STL [R1+0x84], R21 ;  /* 0x0000841501007387 */ /* 0x0081e80000100800 */
[----:B0-----:R-:W3:Y:S04]  /*274b0*/  LDL.LU R21, [R1+0xdf8] ;  /* 0x000df80001157983 */ /* 0x001ee80000300800 */
[----:B------:R-:W4:Y:S04]  /*274c0*/  LDL.LU R10, [R1+0x434] ;  /* 0x00043400010a7983 */ /* 0x000f280000300800 */
[----:B------:R-:W2:Y:S01]  /*274d0*/  LDL.LU R11, [R1+0x438] ;  /* 0x00043800010b7983 */ /* 0x000ea20000300800 */
[----:B------:R-:W-:-:S02]  /*274e0*/  PRMT R20, RZ, 0x7610, R20 ;  /* 0x00007610ff147816 */ /* 0x000fc40000000014 */
[----:B--2---:R-:W-:-:S05]  /*274f0*/  IADD3 R11, P2, PT, R8, R11, RZ ;  /* 0x0000000b080b7210 */ /* 0x004fca0007f5e0ff */
[----:B----4-:R-:W-:Y:S01]  /*27500*/  IMAD.X R10, R9, 0x1, R10, P2 ;  /* 0x00000001090a7824 */ /* 0x010fe200010e060a */
        /* <DEDUP_REMOVED lines=305> */
[----:B------:R-:W4:Y:S04]  /*28820*/  LDL.LU R10, [R1+0x734] ;  /* 0x00073400010a7983 */ /* 0x000f280000300800 */
[----:B------:R-:W3:Y:S01]  /*28830*/  LDL.LU R11, [R1+0x738] ;  /* 0x00073800010b7983 */ /* 0x000ee20000300800 */
[----:B------:R-:W-:-:S03]  /*28840*/  PRMT R62, RZ, 0x7610, R62 ;  /* 0x00007610ff3e7816 */ /* 0x000fc6000000003e */
[----:B--2---:R0:W-:Y:S04]  /*28850*/  STL [R1+0x24], R25 ;  /* 0x0000241901007387 */ /* 0x0041e80000100800 */
[----:B0-----:R-:W2:Y:S01]  /*28860*/  LDL.LU R25, [R1+0x798] ;  /* 0x0007980001197983 */ /* 0x001ea20000300800 */
[----:B---3--:R-:W-:-:S05]  /*28870*/  IADD3 R11, P2, PT, R8, R11, RZ ;  /* 0x0000000b080b7210 */ /* 0x008fca0007f5e0ff */
[----:B----4-:R-:W-:Y:S01]  /*28880*/  IMAD.X R10, R9, 0x1, R10, P2 ;  /* 0x00000001090a7824 */ /* 0x010fe200010e060a */
        /* <DEDUP_REMOVED lines=19> */
[----:B--2---:R-:W-:Y:S04]  /*289c0*/  STL [R1+0x1c], R6 ;  /* 0x00001c0601007387 */ /* 0x004fe80000100800 */
[----:B------:R-:W2:Y:S04]  /*289d0*/  LDL.LU R10, [R1+0x774] ;  /* 0x00077400010a7983 */ /* 0x000ea80000300800 */
[----:B------:R-:W4:Y:S01]  /*289e0*/  LDL.LU R11, [R1+0x778] ;  /* 0x00077800010b7983 */ /* 0x000f220000300800 */
[----:B------:R-:W-:-:S02]  /*289f0*/  PRMT R5, RZ, 0x7610, R5 ;  /* 0x00007610ff057816 */ /* 0x000fc40000000005 */
[----:B----4-:R-:W-:-:S05]  /*28a00*/  IADD3 R11, P2, PT, R8, R11, RZ ;  /* 0x0000000b080b7210 */ /* 0x010fca0007f5e0ff */
[----:B--2---:R-:W-:Y:S01]  /*28a10*/  IMAD.X R10, R9, 0x1, R10, P2 ;  /* 0x00000001090a7824 */ /* 0x004fe200010e060a */
[----:B------:R0:W-:Y:S04]  /*28a20*/  STL [R1+0x778], R11 ;  /* 0x0007780b01007387 */ /* 0x0001e80000100800 */
[----:B------:R1:W-:Y:S01]  /*28a30*/  STL [R1+0x774], R10 ;  /* 0x0007740a01007387 */ /* 0x0003e20000100800 */
[----:B0-----:R-:W-:-:S04]  /*28a40*/  @!P4 LOP3.LUT R11, R11, R10, RZ, 0x3c, !PT ;  /* 0x0000000a0b0bc212 */ /* 0x001fc800078e3cff */
[----:B-1----:R-:W-:-:S04]  /*28a50*/  @!P4 LOP3.LUT R10, R11, R10, RZ, 0x3c, !PT ;  /* 0x0000000a0b0ac212 */ /* 0x002fc800078e3cff */
[----:B------:R-:W-:-:S05]  /*28a60*/  @!P4 LOP3.LUT R11, R11, R10, RZ, 0x3c, !PT ;  /* 0x0000000a0b0bc212 */ /* 0x000fca00078e3cff */
[----:B------:R-:W2:Y:S01]  /*28a70*/  @!P4 LDG.E.U8 R5, desc[UR22][R10.64] ;  /* 0x000000160a05c981 */ /* 0x000ea2000c1e1100 */
[----:B------:R-:W-:-:S03]  /*28a80*/  IADD3 R25, P2, PT, R8, R25, RZ ;  /* 0x0000001908197210 */ /* 0x000fc60007f5e0ff */
[----:B--2---:R-:W-:Y:S04]  /*28a90*/  STL [R1+0x18], R5 ;  /* 0x0000180501007387 */ /* 0x004fe80000100800 */
[----:B------:R-:W2:Y:S01]  /*28aa0*/  LDL.LU R11, [R1+0x794] ;  /* 0x00079400010b7983 */ /* 0x000ea20000300800 */
[----:B------:R-:W-:Y:S01]  /*28ab0*/  PRMT R3, RZ, 0x7610, R3 ;  /* 0x00007610ff037816 */ /* 0x000fe20000000003 */
[----:B------:R-:W-:Y:S02]  /*28ac0*/  @!P4 IMAD.MOV.U32 R10, RZ, RZ, R25 ;  /* 0x000000ffff0ac224 */ /* 0x000fe400078e0019 */
[----:B------:R0:W-:Y:S01]  /*28ad0*/  STL [R1+0x798], R25 ;  /* 0x0007981901007387 */ /* 0x0001e20000100800 */
[----:B--2---:R-:W-:-:S05]  /*28ae0*/  IMAD.X R11, R9, 0x1, R11, P2 ;  /* 0x00000001090b7824 */ /* 0x004fca00010e060b */
[----:B------:R1:W-:Y:S04]  /*28af0*/  STL [R1+0x794], R11 ;  /* 0x0007940b01007387 */ /* 0x0003e80000100800 */
[----:B0-----:R-:W2:Y:S04]  /*28b00*/  LDL.LU R25, [R1+0x818] ;  /* 0x0008180001197983 */ /* 0x001ea80000300800 */
[----:B------:R-:W4:Y:S04]  /*28b10*/  @!P4 LDG.E.U8 R3, desc[UR22][R10.64] ;  /* 0x000000160a03c981 */ /* 0x000f28000c1e1100 */
[----:B------:R-:W2:Y:S04]  /*28b20*/  LDL.LU R10, [R1+0x7b4] ;  /* 0x0007b400010a7983 */ /* 0x000ea80000300800 */
[----:B-1----:R-:W2:Y:S01]  /*28b30*/  LDL.LU R11, [R1+0x7b8] ;  /* 0x0007b800010b7983 */ /* 0x002ea20000300800 */
[----:B------:R-:W-:-:S03]  /*28b40*/  PRMT R2, RZ, 0x7610, R2 ;  /* 0x00007610ff027816 */ /* 0x000fc60000000002 */
[----:B----4-:R-:W-:Y:S01]  /*28b50*/  STL [R1+0xd2c], R3 ;  /* 0x000d2c0301007387 */ /* 0x010fe20000100800 */
        /* <DEDUP_REMOVED lines=21> */
[----:B---3--:R-:W-:Y:S04]  /*28cb0*/  STL [R1+0xc], R4 ;  /* 0x00000c0401007387 */ /* 0x008fe80000100800 */
        /* <DEDUP_REMOVED lines=10> */
[----:B------:R0:W3:Y:S01]  /*28d60*/  @!P4 LDG.E.U8 R3, desc[UR22][R10.64] ;  /* 0x000000160a03c981 */ /* 0x0000e2000c1e1100 */
[----:B------:R-:W-:Y:S02]  /*28d70*/  IADD3 R25, P2, PT, R8, R25, RZ ;  /* 0x0000001908197210 */ /* 0x000fe40007f5e0ff */
[----:B------:R-:W-:-:S03]  /*28d80*/  PRMT R22, RZ, 0x7610, R22 ;  /* 0x00007610ff167816 */ /* 0x000fc60000000016 */
[----:B--2---:R-:W-:Y:S02]  /*28d90*/  IMAD.X R2, R9, 0x1, R2, P2 ;  /* 0x0000000109027824 */ /* 0x004fe400010e0602 */
[----:B0-----:R-:W-:Y:S02]  /*28da0*/  @!P4 IMAD.MOV.U32 R10, RZ, RZ, R25 ;  /* 0x000000ffff0ac224 */ /* 0x001fe400078e0019 */
[----:B------:R-:W-:-:S05]  /*28db0*/  @!P4 IMAD.MOV.U32 R11, RZ, RZ, R2 ;  /* 0x000000ffff0bc224 */ /* 0x000fca00078e0002 */
[----:B------:R-:W2:Y:S04]  /*28dc0*/  @!P4 LDG.E.U8 R22, desc[UR22][R10.64] ;  /* 0x000000160a16c981 */ /* 0x000ea8000c1e1100 */
[----:B---3--:R0:W-:Y:S04]  /*28dd0*/  STL [R1+0x8], R3 ;  /* 0x0000080301007387 */ /* 0x0081e80000100800 */
[----:B0-----:R-:W3:Y:S04]  /*28de0*/  LDL.LU R3, [R1+0x858] ;  /* 0x0008580001037983 */ /* 0x001ee80000300800 */
[----:B------:R0:W-:Y:S04]  /*28df0*/  STL [R1+0x818], R25 ;  /* 0x0008181901007387 */ /* 0x0001e80000100800 */
[----:B------:R1:W-:Y:S04]  /*28e00*/  STL [R1+0x814], R2 ;  /* 0x0008140201007387 */ /* 0x0003e80000100800 */
[----:B0-----:R-:W4:Y:S04]  /*28e10*/  LDL.LU R25, [R1+0x874] ;  /* 0x0008740001197983 */ /* 0x001f280000300800 */
[----:B-1----:R-:W3:Y:S04]  /*28e20*/  LDL.LU R2, [R1+0x878] ;  /* 0x0008780001027983 */ /* 0x002ee80000300800 */
[----:B------:R-:W3:Y:S04]  /*28e30*/  LDL.LU R10, [R1+0x834] ;  /* 0x00083400010a7983 */ /* 0x000ee80000300800 */
[----:B------:R-:W3:Y:S04]  /*28e40*/  LDL.LU R11, [R1+0x838] ;  /* 0x00083800010b7983 */ /* 0x000ee80000300800 */
[----:B--2---:R0:W-:Y:S01]  /*28e50*/  STL [R1+0xd34], R22 ;  /* 0x000d341601007387 */ /* 0x0041e20000100800 */
[----:B------:R-:W-:-:S02]  /*28e60*/  PRMT R21, RZ, 0x7610, R21 ;  /* 0x00007610ff157816 */ /* 0x000fc40000000015 */
[----:B---3--:R-:W-:-:S05]  /*28e70*/  IADD3 R11, P2, PT, R8, R11, RZ ;  /* 0x0000000b080b7210 */ /* 0x008fca0007f5e0ff */
[----:B------:R-:W-:Y:S01]  /*28e80*/  IMAD.X R10, R9, 0x1, R10, P2 ;  /* 0x00000001090a7824 */ /* 0x000fe200010e060a */
[----:B------:R1:W-:Y:S04]  /*28e90*/  STL [R1+0x838], R11 ;  /* 0x0008380b01007387 */ /* 0x0003e80000100800 */
[----:B------:R2:W-:Y:S04]  /*28ea0*/  STL [R1+0x834], R10 ;  /* 0x0008340a01007387 */ /* 0x0005e80000100800 */
[----:B0-----:R-:W3:Y:S01]  /*28eb0*/  LDL.LU R22, [R1+0x898] ;  /* 0x0008980001167983 */ /* 0x001ee20000300800 */
[----:B-1----:R-:W-:-:S04]  /*28ec0*/  @!P4 LOP3.LUT R11, R11, R10, RZ, 0x3c, !PT ;  /* 0x0000000a0b0bc212 */ /* 0x002fc800078e3cff */
[----:B--2---:R-:W-:-:S04]  /*28ed0*/  @!P4 LOP3.LUT R10, R11, R10, RZ, 0x3c, !PT ;  /* 0x0000000a0b0ac212 */ /* 0x004fc800078e3cff */
[----:B------:R-:W-:-:S05]  /*28ee0*/  @!P4 LOP3.LUT R11, R11, R10, RZ, 0x3c, !PT ;  /* 0x0000000a0b0bc212 */ /* 0x000fca00078e3cff */
[----:B------:R0:W2:Y:S04]  /*28ef0*/  @!P4 LDG.E.U8 R21, desc[UR22][R10.64] ;  /* 0x000000160a15c981 */ /* 0x0000a8000c1e1100 */
[----:B------:R-:W3:Y:S01]  /*28f00*/  LDL.LU R11, [R1+0x854] ;  /* 0x00085400010b7983 */ /* 0x000ee20000300800 */
[----:B------:R-:W-:Y:S02]  /*28f10*/  IADD3 R3, P2, PT, R8, R3, RZ ;  /* 0x0000000308037210 */ /* 0x000fe40007f5e0ff */
[----:B------:R-:W-:-:S03]  /*28f20*/  PRMT R20, RZ, 0x7610, R20 ;  /* 0x00007610ff147816 */ /* 0x000fc60000000014 */
[----:B0-----:R-:W-:Y:S01]  /*28f30*/  @!P4 IMAD.MOV.U32 R10, RZ, RZ, R3 ;  /* 0x000000ffff0ac224 */ /* 0x001fe200078e0003 */
[----:B------:R-:W-:Y:S01]  /*28f40*/  PRMT R19, RZ, 0x7610, R19 ;  /* 0x00007610ff137816 */ /* 0x000fe20000000013 */
[----:B--2---:R0:W-:Y:S01]  /*28f50*/  STL [R1+0xd38], R21 ;  /* 0x000d381501007387 */ /* 0x0041e20000100800 */
[C---:B---3--:R-:W-:Y:S01]  /*28f60*/  IMAD.X R11, R9.reuse, 0x1, R11, P2 ;  /* 0x00000001090b7824 */ /* 0x048fe200010e060b */
[C---:B------:R-:W-:Y:S02]  /*28f70*/  IADD3 R2, P2, PT, R8.reuse, R2, RZ ;  /* 0x0000000208027210 */ /* 0x040fe40007f5e0ff */
[----:B0-----:R-:W2:Y:S03]  /*28f80*/  LDL.LU R21, [R1+0x894] ;  /* 0x0008940001157983 */ /* 0x001ea60000300800 */
[----:B----4-:R-:W-:Y:S01]  /*28f90*/  IMAD.X R25, R9, 0x1, R25, P2 ;  /* 0x0000000109197824 */ /* 0x010fe200010e0619 */
[----:B------:R0:W3:Y:S04]  /*28fa0*/  @!P4 LDG.E.U8 R20, desc[UR22][R10.64] ;  /* 0x000000160a14c981 */ /* 0x0000e8000c1e1100 */
[----:B------:R1:W-:Y:S04]  /*28fb0*/  STL [R1+0x858], R3 ;  /* 0x0008580301007387 */ /* 0x0003e80000100800 */
[----:B------:R4:W-:Y:S01]  /*28fc0*/  STL [R1+0x854], R11 ;  /* 0x0008540b01007387 */ /* 0x0009e20000100800 */
[----:B0-----:R-:W-:Y:S01]  /*28fd0*/  @!P4 IMAD.MOV.U32 R10, RZ, RZ, R2 ;  /* 0x000000ffff0ac224 */ /* 0x001fe200078e0002 */
[----:B------:R-:W-:-:S02]  /*28fe0*/  IADD3 R22, P2, PT, R8, R22, RZ ;  /* 0x0000001608167210 */ /* 0x000fc40007f5e0ff */
[----:B-1----:R-:W3:Y:S01]  /*28ff0*/  LDL.LU R3, [R1+0x8b8] ;  /* 0x0008b80001037983 */ /* 0x002ee20000300800 */
[----:B----4-:R-:W-:-:S05]  /*29000*/  @!P4 IMAD.MOV.U32 R11, RZ, RZ, R25 ;  /* 0x000000ffff0bc224 */ /* 0x010fca00078e0019 */
[----:B------:R0:W4:Y:S01]  /*29010*/  @!P4 LDG.E.U8 R19, desc[UR22][R10.64] ;  /* 0x000000160a13c981 */ /* 0x000122000c1e1100 */
[----:B------:R-:W-:Y:S01]  /*29020*/  PRMT R18, RZ, 0x7610, R18 ;  /* 0x00007610ff127816 */ /* 0x000fe20000000012 */
[----:B0-----:R-:W-:Y:S02]  /*29030*/  @!P4 IMAD.MOV.U32 R10, RZ, RZ, R22 ;  /* 0x000000ffff0ac224 */ /* 0x001fe400078e0016 */
[----:B--2---:R-:W-:Y:S01]  /*29040*/  IMAD.X R21, R9, 0x1, R21, P2 ;  /* 0x0000000109157824 */ /* 0x004fe200010e0615 */
[----:B---3--:R0:W-:Y:S03]  /*29050*/  STL [R1+0xd3c], R20 ;  /* 0x000d3c1401007387 */ /* 0x0081e60000100800 */
[----:B------:R-:W-:-:S05]  /*29060*/  @!P4 IMAD.MOV.U32 R11, RZ, RZ, R21 ;  /* 0x000000ffff0bc224 */ /* 0x000fca00078e0015 */
[----:B------:R1:W2:Y:S04]  /*29070*/  @!P4 LDG.E.U8 R18, desc[UR22][R10.64] ;  /* 0x000000160a12c981 */ /* 0x0002a8000c1e1100 */
[----:B0-----:R-:W3:Y:S04]  /*29080*/  LDL.LU R20, [R1+0x8b4] ;  /* 0x0008b40001147983 */ /* 0x001ee80000300800 */
[----:B------:R-:W-:Y:S04]  /*29090*/  STL [R1+0x878], R2 ;  /* 0x0008780201007387 */ /* 0x000fe80000100800 */
[----:B------:R0:W-:Y:S04]  /*290a0*/  STL [R1+0x874], R25 ;  /* 0x0008741901007387 */ /* 0x0001e80000100800 */
[----:B0-----:R-:W2:Y:S04]  /*290b0*/  LDL.LU R25, [R1+0x8d4] ;  /* 0x0008d40001197983 */ /* 0x001ea80000300800 */
[----:B------:R-:W2:Y:S04]  /*290c0*/  LDL.LU R2, [R1+0x8d8] ;  /* 0x0008d80001027983 */ /* 0x000ea80000300800 */
[----:B----4-:R-:W-:Y:S04]  /*290d0*/  STL [R1+0xd40], R19 ;  /* 0x000d401301007387 */ /* 0x010fe80000100800 */
[----:B------:R0:W-:Y:S04]  /*290e0*/  STL [R1+0x898], R22 ;  /* 0x0008981601007387 */ /* 0x0001e80000100800 */
[----:B------:R4:W-:Y:S04]  /*290f0*/  STL [R1+0x894], R21 ;  /* 0x0008941501007387 */ /* 0x0009e80000100800 */
[----:B0-----:R-:W2:Y:S04]  /*29100*/  LDL.LU R22, [R1+0x8f4] ;  /* 0x0008f40001167983 */ /* 0x001ea80000300800 */
[----:B----4-:R-:W4:Y:S01]  /*29110*/  LDL.LU R21, [R1+0x8f8] ;  /* 0x0008f80001157983 */ /* 0x010f220000300800 */
[----:B------:R-:W-:-:S02]  /*29120*/  IADD3 R3, P2, PT, R8, R3, RZ ;  /* 0x0000000308037210 */ /* 0x000fc40007f5e0ff */
[----:B------:R-:W-:-:S03]  /*29130*/  PRMT R17, RZ, 0x7610, R17 ;  /* 0x00007610ff117816 */ /* 0x000fc60000000011 */
[----:B-1----:R-:W-:Y:S01]  /*29140*/  @!P4 IMAD.MOV.U32 R10, RZ, RZ, R3 ;  /* 0x000000ffff0ac224 */ /* 0x002fe200078e0003 */
[----:B------:R-:W-:Y:S02]  /*29150*/  PRMT R16, RZ, 0x7610, R16 ;  /* 0x00007610ff107816 */ /* 0x000fe40000000010 */
[----:B------:R-:W-:Y:S01]  /*29160*/  PRMT R15, RZ, 0x7610, R15 ;  /* 0x00007610ff0f7816 */ /* 0x000fe2000000000f */
[----:B---3--:R-:W-:-:S04]  /*29170*/  IMAD.X R20, R9, 0x1, R20, P2 ;  /* 0x0000000109147824 */ /* 0x008fc800010e0614 */
[----:B------:R-:W-:Y:S01]  /*29180*/  @!P4 IMAD.MOV.U32 R11, RZ, RZ, R20 ;  /* 0x000000ffff0bc224 */ /* 0x000fe200078e0014 */
[----:B--2---:R-:W-:Y:S04]  /*29190*/  STL [R1+0xd44], R18 ;  /* 0x000d441201007387 */ /* 0x004fe80000100800 */
[----:B------:R0:W2:Y:S01]  /*291a0*/  @!P4 LDG.E.U8 R17, desc[UR22][R10.64] ;  /* 0x000000160a11c981 */ /* 0x0000a2000c1e1100 */
[----:B------:R-:W-:-:S05]  /*291b0*/  IADD3 R2, P2, PT, R8, R2, RZ ;  /* 0x0000000208027210 */ /* 0x000fca0007f5e0ff */
[----:B------:R-:W-:Y:S01]  /*291c0*/  IMAD.X R25, R9, 0x1, R25, P2 ;  /* 0x0000000109197824 */ /* 0x000fe200010e0619 */
[----:B------:R-:W-:Y:S01]  /*291d0*/  STL [R1+0x8b8], R3 ;  /* 0x0008b80301007387 */ /* 0x000fe20000100800 */
[----:B0-----:R-:W-:Y:S02]  /*291e0*/  @!P4 IMAD.MOV.U32 R10, RZ, RZ, R2 ;  /* 0x000000ffff0ac224 */ /* 0x001fe400078e0002 */
[----:B------:R-:W-:Y:S01]  /*291f0*/  @!P4 IMAD.MOV.U32 R11, RZ, RZ, R25 ;  /* 0x000000ffff0bc224 */ /* 0x000fe200078e0019 */
[----:B------:R0:W-:Y:S04]  /*29200*/  STL [R1+0x8b4], R20 ;  /* 0x0008b41401007387 */ /* 0x0001e80000100800 */
[----:B------:R1:W3:Y:S04]  /*29210*/  @!P4 LDG.E.U8 R16, desc[UR22][R10.64] ;  /* 0x000000160a10c981 */ /* 0x0002e8000c1e1100 */
[----:B0-----:R-:W3:Y:S01]  /*29220*/  LDL.LU R20, [R1+0x914] ;  /* 0x0009140001147983 */ /* 0x001ee20000300800 */
[----:B----4-:R-:W-:-:S03]  /*29230*/  IADD3 R21, P2, PT, R8, R21, RZ ;  /* 0x0000001508157210 */ /* 0x010fc60007f5e0ff */
[----:B------:R-:W4:Y:S02]  /*29240*/  LDL.LU R3, [R1+0x918] ;  /* 0x0009180001037983 */ /* 0x000f240000300800 */
[----:B------:R-:W-:Y:S02]  /*29250*/  IMAD.X R22, R9, 0x1, R22, P2 ;  /* 0x0000000109167824 */ /* 0x000fe400010e0616 */
[----:B-1----:R-:W-:Y:S02]  /*29260*/  @!P4 IMAD.MOV.U32 R10, RZ, RZ, R21 ;  /* 0x000000ffff0ac224 */ /* 0x002fe400078e0015 */
[----:B------:R-:W-:-:S05]  /*29270*/  @!P4 IMAD.MOV.U32 R11, RZ, RZ, R22 ;  /* 0x000000ffff0bc224 */ /* 0x000fca00078e0016 */
[----:B------:R0:W4:Y:S01]  /*29280*/  @!P4 LDG.E.U8 R15, desc[UR22][R10.64] ;  /* 0x000000160a0fc981 */ /* 0x000122000c1e1100 */
[----:B------:R-:W-:-:S03]  /*29290*/  PRMT R14, RZ, 0x7610, R14 ;  /* 0x00007610ff0e7816 */ /* 0x000fc6000000000e */
[----:B--2---:R-:W-:Y:S04]  /*292a0*/  STL [R1+0xd48], R17 ;  /* 0x000d481101007387 */ /* 0x004fe80000100800 */
[----:B------:R1:W-:Y:S04]  /*292b0*/  STL [R1+0x8d8], R2 ;  /* 0x0008d80201007387 */ /* 0x0003e80000100800 */
[----:B------:R-:W-:Y:S04]  /*292c0*/  STL [R1+0x8d4], R25 ;  /* 0x0008d41901007387 */ /* 0x000fe80000100800 */
[----:B------:R-:W2:Y:S04]  /*292d0*/  LDL.LU R19, [R1+0x934] ;  /* 0x0009340001137983 */ /* 0x000ea80000300800 */
[----:B-1----:R-:W2:Y:S04]  /*292e0*/  LDL.LU R2, [R1+0x938] ;  /* 0x0009380001027983 */ /* 0x002ea80000300800 */
[----:B---3--:R1:W-:Y:S04]  /*292f0*/  STL [R1+0xd4c], R16 ;  /* 0x000d4c1001007387 */ /* 0x0083e80000100800 */
[----:B------:R-:W-:Y:S01]  /*29300*/  STL [R1+0x8f8], R21 ;  /* 0x0008f81501007387 */ /* 0x000fe20000100800 */
[----:B----4-:R-:W-:-:S03]  /*29310*/  IADD3 R3, P2, PT, R8, R3, RZ ;  /* 0x0000000308037210 */ /* 0x010fc60007f5e0ff */
[----:B------:R-:W-:Y:S04]  /*29320*/  STL [R1+0x8f4], R22 ;  /* 0x0008f41601007387 */ /* 0x000fe80000100800 */
[----:B------:R-:W3:Y:S01]  /*29330*/  LDL.LU R18, [R1+0x94c] ;  /* 0x00094c0001127983 */ /* 0x000ee20000300800 */
[----:B------:R-:W-:-:S03]  /*29340*/  IMAD.X R20, R9, 0x1, R20, P2 ;  /* 0x0000000109147824 */ /* 0x000fc600010e0614 */
[----:B------:R-:W4:Y:S01]  /*29350*/  LDL.LU R17, [R1+0x950] ;  /* 0x0009500001117983 */ /* 0x000f220000300800 */
[----:B0-----:R-:W-:Y:S02]  /*29360*/  @!P4 IMAD.MOV.U32 R10, RZ, RZ, R3 ;  /* 0x000000ffff0ac224 */ /* 0x001fe400078e0003 */
[----:B------:R-:W-:Y:S01]  /*29370*/  @!P4 IMAD.MOV.U32 R11, RZ, RZ, R20 ;  /* 0x000000ffff0bc224 */ /* 0x000fe200078e0014 */
[----:B------:R0:W-:Y:S04]  /*29380*/  STL [R1+0xd50], R15 ;  /* 0x000d500f01007387 */ /* 0x0001e80000100800 */
[----:B------:R0:W-:Y:S04]  /*29390*/  STL [R1+0x918], R3 ;  /* 0x0009180301007387 */ /* 0x0001e80000100800 */
[----:B------:R-:W-:Y:S04]  /*293a0*/  STL [R1+0x914], R20 ;  /* 0x0009141401007387 */ /* 0x000fe80000100800 */
[----:B-1----:R-:W3:Y:S04]  /*293b0*/  LDL.LU R16, [R1+0x964] ;  /* 0x0009640001107983 */ /* 0x002ee80000300800 */
[----:B0-----:R-:W3:Y:S04]  /*293c0*/  LDL.LU R15, [R1+0x968] ;  /* 0x00096800010f7983 */ /* 0x001ee80000300800 */
[----:B------:R0:W3:Y:S01]  /*293d0*/  @!P4 LDG.E.U8 R14, desc[UR22][R10.64] ;  /* 0x000000160a0ec981 */ /* 0x0000e2000c1e1100 */
[----:B------:R-:W-:-:S02]  /*293e0*/  PRMT R13, RZ, 0x7610, R13 ;  /* 0x00007610ff0d7816 */ /* 0x000fc4000000000d */
[----:B------:R-:W-:Y:S01]  /*293f0*/  PRMT R12, RZ, 0x7610, R12 ;  /* 0x00007610ff0c7816 */ /* 0x000fe2000000000c */
[----:B------:R-:W-:Y:S01]  /*29400*/  IMAD.MOV.U32 R3, RZ, RZ, R24 ;  /* 0x000000ffff037224 */ /* 0x000fe200078e0018 */
[----:B--2---:R-:W-:-:S05]  /*29410*/  IADD3 R2, P2, PT, R8, R2, RZ ;  /* 0x0000000208027210 */ /* 0x004fca0007f5e0ff */
[----:B------:R-:W-:Y:S02]  /*29420*/  IMAD.X R19, R9, 0x1, R19, P2 ;  /* 0x0000000109137824 */ /* 0x000fe400010e0613 */
[----:B0-----:R-:W-:Y:S02]  /*29430*/  @!P4 IMAD.MOV.U32 R10, RZ, RZ, R2 ;  /* 0x000000ffff0ac224 */ /* 0x001fe400078e0002 */
[----:B------:R-:W-:-:S05]  /*29440*/  @!P4 IMAD.MOV.U32 R11, RZ, RZ, R19 ;  /* 0x000000ffff0bc224 */ /* 0x000fca00078e0013 */
[----:B------:R0:W2:Y:S01]  /*29450*/  @!P4 LDG.E.U8 R13, desc[UR22][R10.64] ;  /* 0x000000160a0dc981 */ /* 0x0000a2000c1e1100 */
[----:B----4-:R-:W-:-:S05]  /*29460*/  IADD3 R17, P2, PT, R8, R17, RZ ;  /* 0x0000001108117210 */ /* 0x010fca0007f5e0ff */
[----:B---3--:R-:W-:Y:S02]  /*29470*/  IMAD.X R18, R9, 0x1, R18, P2 ;  /* 0x0000000109127824 */ /* 0x008fe400010e0612 */
[----:B0-----:R-:W-:Y:S02]  /*29480*/  @!P4 IMAD.MOV.U32 R10, RZ, RZ, R17 ;  /* 0x000000ffff0ac224 */ /* 0x001fe400078e0011 */
[----:B------:R-:W-:-:S05]  /*29490*/  @!P4 IMAD.MOV.U32 R11, RZ, RZ, R18 ;  /* 0x000000ffff0bc224 */ /* 0x000fca00078e0012 */
[----:B------:R0:W3:Y:S01]  /*294a0*/  @!P4 LDG.E.U8 R12, desc[UR22][R10.64] ;  /* 0x000000160a0cc981 */ /* 0x0000e2000c1e1100 */
[----:B------:R-:W-:-:S03]  /*294b0*/  IADD3 R15, P2, PT, R8, R15, RZ ;  /* 0x0000000f080f7210 */ /* 0x000fc60007f5e0ff */
[----:B------:R1:W-:Y:S02]  /*294c0*/  STL [R1+0xd54], R14 ;  /* 0x000d540e01007387 */ /* 0x0003e40000100800 */
[----:B------:R-:W-:Y:S02]  /*294d0*/  IMAD.X R16, R9, 0x1, R16, P2 ;  /* 0x0000000109107824 */ /* 0x000fe400010e0610 */
[----:B------:R4:W-:Y:S04]  /*294e0*/  STL [R1+0x938], R2 ;  /* 0x0009380201007387 */ /* 0x0009e80000100800 */
[----:B------:R-:W-:Y:S01]  /*294f0*/  STL [R1+0x934], R19 ;  /* 0x0009341301007387 */ /* 0x000fe20000100800 */
[----:B0-----:R-:W-:-:S03]  /*29500*/  PRMT R11, RZ, 0x7610, R11 ;  /* 0x00007610ff0b7816 */ /* 0x001fc6000000000b */
[----:B-1----:R-:W3:Y:S01]  /*29510*/  LDL.LU R14, [R1+0x97c] ;  /* 0x00097c00010e7983 */ /* 0x002ee20000300800 */
[----:B------:R-:W-:-:S03]  /*29520*/  @!P4 IMAD.MOV.U32 R24, RZ, RZ, R15 ;  /* 0x000000ffff18c224 */ /* 0x000fc600078e000f */
[----:B----4-:R-:W4:Y:S01]  /*29530*/  LDL.LU R2, [R1+0x980] ;  /* 0x0009800001027983 */ /* 0x010f220000300800 */
[----:B------:R-:W-:-:S05]  /*29540*/  @!P4 IMAD.MOV.U32 R25, RZ, RZ, R16 ;  /* 0x000000ffff19c224 */ /* 0x000fca00078e0010 */
[----:B------:R-:W4:Y:S01]  /*29550*/  @!P4 LDG.E.U8 R11, desc[UR22][R24.64] ;  /* 0x00000016180bc981 */ /* 0x000f22000c1e1100 */
[----:B------:R-:W-:-:S03]  /*29560*/  PRMT R10, RZ, 0x7610, R10 ;  /* 0x00007610ff0a7816 */ /* 0x000fc6000000000a */
[----:B--2---:R-:W-:Y:S04]  /*29570*/  STL [R1+0xd58], R13 ;  /* 0x000d580d01007387 */ /* 0x004fe80000100800 */
[----:B------:R0:W-:Y:S04]  /*29580*/  STL [R1+0x950], R17 ;  /* 0x0009501101007387 */ /* 0x0001e80000100800 */
[----:B------:R-:W-:Y:S04]  /*29590*/  STL [R1+0x94c], R18 ;  /* 0x00094c1201007387 */ /* 0x000fe80000100800 */
[----:B---3--:R-:W-:Y:S04]  /*295a0*/  STL [R1+0xd5c], R12 ;  /* 0x000d5c0c01007387 */ /* 0x008fe80000100800 */
[----:B------:R-:W-:Y:S04]  /*295b0*/  STL [R1+0x968], R15 ;  /* 0x0009680f01007387 */ /* 0x000fe80000100800 */
[----:B------:R1:W-:Y:S04]  /*295c0*/  STL [R1+0x964], R16 ;  /* 0x0009641001007387 */ /* 0x0003e80000100800 */
[----:B0-----:R-:W2:Y:S04]  /*295d0*/  LDL.LU R17, [R1+0x19c] ;  /* 0x00019c0001117983 */ /* 0x001ea80000300800 */
[----:B------:R-:W3:Y:S01]  /*295e0*/  LDL.LU R13, [R1+0x1a0] ;  /* 0x0001a000010d7983 */ /* 0x000ee20000300800 */
[----:B----4-:R-:W-:-:S05]  /*295f0*/  IADD3 R2, P2, PT, R8, R2, RZ ;  /* 0x0000000208027210 */ /* 0x010fca0007f5e0ff */
[----:B------:R-:W-:Y:S01]  /*29600*/  IMAD.X R14, R9, 0x1, R14, P2 ;  /* 0x00000001090e7824 */ /* 0x000fe200010e060e */
[----:B------:R-:W-:Y:S01]  /*29610*/  STL [R1+0xd60], R11 ;  /* 0x000d600b01007387 */ /* 0x000fe20000100800 */
[----:B------:R-:W-:Y:S02]  /*29620*/  @!P4 IMAD.MOV.U32 R24, RZ, RZ, R2 ;  /* 0x000000ffff18c224 */ /* 0x000fe400078e0002 */
[----:B------:R-:W-:Y:S01]  /*29630*/  @!P4 IMAD.MOV.U32 R25, RZ, RZ, R14 ;  /* 0x000000ffff19c224 */ /* 0x000fe200078e000e */
[----:B------:R0:W-:Y:S04]  /*29640*/  STL [R1+0x980], R2 ;  /* 0x0009800201007387 */ /* 0x0001e80000100800 */
[----:B------:R4:W-:Y:S04]  /*29650*/  STL [R1+0x97c], R14 ;  /* 0x00097c0e01007387 */ /* 0x0009e80000100800 */
[----:B-1----:R-:W2:Y:S04]  /*29660*/  LDL.LU R16, [R1+0x1bc] ;  /* 0x0001bc0001107983 */ /* 0x002ea80000300800 */
[----:B0-----:R-:W2:Y:S04]  /*29670*/  LDL.LU R2, [R1+0x1c0] ;  /* 0x0001c00001027983 */ /* 0x001ea80000300800 */
[----:B------:R0:W2:Y:S04]  /*29680*/  @!P4 LDG.E.U8 R10, desc[UR22][R24.64] ;  /* 0x00000016180ac981 */ /* 0x0000a8000c1e1100 */
[----:B------:R-:W2:Y:S04]  /*29690*/  LDL.LU R15, [R1+0x1dc] ;  /* 0x0001dc00010f7983 */ /* 0x000ea80000300800 */
[----:B----4-:R-:W4:Y:S01]  /*296a0*/  LDL.LU R14, [R1+0x1e0] ;  /* 0x0001e000010e7983 */ /* 0x010f220000300800 */
[----:B------:R-:W-:-:S02]  /*296b0*/  PRMT R7, RZ, 0x7610, R7 ;  /* 0x00007610ff077816 */ /* 0x000fc40000000007 */
[----:B------:R-:W-:Y:S02]  /*296c0*/  PRMT R0, RZ, 0x7610, R0 ;  /* 0x00007610ff007816 */ /* 0x000fe40000000000 */
[----:B------:R-:W-:Y:S02]  /*296d0*/  PRMT R92, RZ, 0x7610, R92 ;  /* 0x00007610ff5c7816 */ /* 0x000fe4000000005c */
[----:B---3--:R-:W-:-:S05]  /*296e0*/  IADD3 R13, P2, PT, R8, R13, RZ ;  /* 0x0000000d080d7210 */ /* 0x008fca0007f5e0ff */
[----:B--2---:R-:W-:Y:S02]  /*296f0*/  IMAD.X R17, R9, 0x1, R17, P2 ;  /* 0x0000000109117824 */ /* 0x004fe400010e0611 */
[----:B0-----:R-:W-:Y:S02]  /*29700*/  @!P4 IMAD.MOV.U32 R24, RZ, RZ, R13 ;  /* 0x000000ffff18c224 */ /* 0x001fe400078e000d */
[----:B------:R-:W-:-:S05]  /*29710*/  @!P4 IMAD.MOV.U32 R25, RZ, RZ, R17 ;  /* 0x000000ffff19c224 */ /* 0x000fca00078e0011 */
[----:B------:R0:W2:Y:S01]  /*29720*/  @!P4 LDG.E.U8 R7, desc[UR22][R24.64] ;  /* 0x000000161807c981 */ /* 0x0000a2000c1e1100 */
[----:B------:R-:W-:-:S03]  /*29730*/  IADD3 R2, P2, PT, R8, R2, RZ ;  /* 0x0000000208027210 */ /* 0x000fc60007f5e0ff */
[----:B------:R-:W-:Y:S02]  /*29740*/  STL [R1+0xd64], R10 ;  /* 0x000d640a01007387 */ /* 0x000fe40000100800 */
[----:B------:R-:W-:Y:S02]  /*29750*/  IMAD.X R16, R9, 0x1, R16, P2 ;  /* 0x0000000109107824 */ /* 0x000fe400010e0610 */
[----:B------:R1:W-:Y:S04]  /*29760*/  STL [R1+0x1a0], R13 ;  /* 0x0001a00d01007387 */ /* 0x0003e80000100800 */
[----:B------:R-:W-:Y:S01]  /*29770*/  STL [R1+0x19c], R17 ;  /* 0x00019c1101007387 */ /* 0x000fe20000100800 */
[----:B----4-:R-:W-:Y:S01]  /*29780*/  IADD3 R14, P2, PT, R8, R14, RZ ;  /* 0x0000000e080e7210 */ /* 0x010fe20007f5e0ff */
[----:B0-----:R-:W-:-:S02]  /*29790*/  @!P4 IMAD.MOV.U32 R24, RZ, RZ, R2 ;  /* 0x000000ffff18c224 */ /* 0x001fc400078e0002 */
[----:B-1----:R-:W3:Y:S01]  /*297a0*/  LDL.LU R13, [R1+0x1fc] ;  /* 0x0001fc00010d7983 */ /* 0x002ee20000300800 */
[----:B------:R-:W-:-:S03]  /*297b0*/  @!P4 IMAD.MOV.U32 R25, RZ, RZ, R16 ;  /* 0x000000ffff19c224 */ /* 0x000fc600078e0010 */
[----:B------:R-:W4:Y:S01]  /*297c0*/  LDL.LU R11, [R1+0x200] ;  /* 0x00020000010b7983 */ /* 0x000f220000300800 */
[----:B------:R-:W-:-:S03]  /*297d0*/  IMAD.X R15, R9, 0x1, R15, P2 ;  /* 0x00000001090f7824 */ /* 0x000fc600010e060f */
[----:B------:R0:W3:Y:S02]  /*297e0*/  @!P4 LDG.E.U8 R0, desc[UR22][R24.64] ;  /* 0x000000161800c981 */ /* 0x0000e4000c1e1100 */
[----:B0-----:R-:W-:Y:S02]  /*297f0*/  @!P4 IMAD.MOV.U32 R24, RZ, RZ, R14 ;  /* 0x000000ffff18c224 */ /* 0x001fe400078e000e */
[----:B------:R-:W-:-:S05]  /*29800*/  @!P4 IMAD.MOV.U32 R25, RZ, RZ, R15 ;  /* 0x000000ffff19c224 */ /* 0x000fca00078e000f */
[----:B------:R0:W3:Y:S01]  /*29810*/  @!P4 LDG.E.U8 R92, desc[UR22][R24.64] ;  /* 0x00000016185cc981 */ /* 0x0000e2000c1e1100 */
[----:B------:R-:W-:-:S03]  /*29820*/  PRMT R90, RZ, 0x7610, R90 ;  /* 0x00007610ff5a7816 */ /* 0x000fc6000000005a */
[----:B--2---:R-:W-:Y:S04]  /*29830*/  STL [R1+0xd68], R7 ;  /* 0x000d680701007387 */ /* 0x004fe80000100800 */
[----:B------:R1:W-:Y:S04]  /*29840*/  STL [R1+0x1c0], R2 ;  /* 0x0001c00201007387 */ /* 0x0003e80000100800 */
[----:B------:R-:W-:Y:S04]  /*29850*/  STL [R1+0x1bc], R16 ;  /* 0x0001bc1001007387 */ /* 0x000fe80000100800 */
[----:B-1----:R-:W2:Y:S01]  /*29860*/  LDL.LU R2, [R1+0x220] ;  /* 0x0002200001027983 */ /* 0x002ea20000300800 */
[----:B----4-:R-:W-:-:S05]  /*29870*/  IADD3 R11, P2, PT, R8, R11, RZ ;  /* 0x0000000b080b7210 */ /* 0x010fca0007f5e0ff */
[----:B---3--:R-:W-:Y:S01]  /*29880*/  IMAD.X R13, R9, 0x1, R13, P2 ;  /* 0x00000001090d7824 */ /* 0x008fe200010e060d */
[----:B------:R1:W-:Y:S01]  /*29890*/  STL [R1+0xd6c], R0 ;  /* 0x000d6c0001007387 */ /* 0x0003e20000100800 */
[----:B0-----:R-:W-:Y:S02]  /*298a0*/  @!P4 IMAD.MOV.U32 R24, RZ, RZ, R11 ;  /* 0x000000ffff18c224 */ /* 0x001fe400078e000b */
[----:B------:R-:W-:Y:S01]  /*298b0*/  @!P4 IMAD.MOV.U32 R25, RZ, RZ, R13 ;  /* 0x000000ffff19c224 */ /* 0x000fe200078e000d */
[----:B------:R-:W-:Y:S04]  /*298c0*/  STL [R1+0x1e0], R14 ;  /* 0x0001e00e01007387 */ /* 0x000fe80000100800 */
[----:B------:R-:W-:Y:S04]  /*298d0*/  STL [R1+0x1dc], R15 ;  /* 0x0001dc0f01007387 */ /* 0x000fe80000100800 */
[----:B-1----:R-:W3:Y:S04]  /*298e0*/  LDL.LU R0, [R1+0x21c] ;  /* 0x00021c0001007983 */ /* 0x002ee80000300800 */
[----:B------:R-:W4:Y:S04]  /*298f0*/  LDL.LU R10, [R1+0x260] ;  /* 0x00026000010a7983 */ /* 0x000f280000300800 */
[----:B------:R-:W-:Y:S04]  /*29900*/  STL [R1+0xd70], R92 ;  /* 0x000d705c01007387 */ /* 0x000fe80000100800 */
[----:B------:R0:W4:Y:S04]  /*29910*/  @!P4 LDG.E.U8 R90, desc[UR22][R24.64] ;  /* 0x00000016185ac981 */ /* 0x000128000c1e1100 */
[----:B------:R-:W-:Y:S04]  /*29920*/  STL [R1+0x200], R11 ;  /* 0x0002000b01007387 */ /* 0x000fe80000100800 */
[----:B------:R1:W-:Y:S04]  /*29930*/  STL [R1+0x1fc], R13 ;  /* 0x0001fc0d01007387 */ /* 0x0003e80000100800 */
[----:B-1----:R-:W4:Y:S04]  /*29940*/  LDL.LU R13, [R1+0x25c] ;  /* 0x00025c00010d7983 */ /* 0x002f280000300800 */
[----:B------:R-:W4:Y:S04]  /*29950*/  LDL.LU R11, [R1+0x27c] ;  /* 0x00027c00010b7983 */ /* 0x000f280000300800 */
[----:B------:R-:W4:Y:S01]  /*29960*/  LDL.LU R7, [R1+0x280] ;  /* 0x0002800001077983 */ /* 0x000f220000300800 */
[----:B------:R-:W-:-:S02]  /*29970*/  PRMT R88, RZ, 0x7610, R88 ;  /* 0x00007610ff587816 */ /* 0x000fc40000000058 */
[----:B------:R-:W-:Y:S02]  /*29980*/  PRMT R86, RZ, 0x7610, R86 ;  /* 0x00007610ff567816 */ /* 0x000fe40000000056 */
[----:B------:R-:W-:Y:S02]  /*29990*/  PRMT R84, RZ, 0x7610, R84 ;  /* 0x00007610ff547816 */ /* 0x000fe40000000054 */
[----:B--2---:R-:W-:-:S05]  /*299a0*/  IADD3 R2, P2, PT, R8, R2, RZ ;  /* 0x0000000208027210 */ /* 0x004fca0007f5e0ff */
[----:B0-----:R-:W-:Y:S02]  /*299b0*/  @!P4 IMAD.MOV.U32 R24, RZ, RZ, R2 ;  /* 0x000000ffff18c224 */ /* 0x001fe400078e0002 */
[----:B---3--:R-:W-:Y:S01]  /*299c0*/  IMAD.X R0, R9, 0x1, R0, P2 ;  /* 0x0000000109007824 */ /* 0x008fe200010e0600 */
[----:B----4-:R-:W-:-:S03]  /*299d0*/  IADD3 R10, P2, PT, R8, R10, RZ ;  /* 0x0000000a080a7210 */ /* 0x010fc60007f5e0ff */
[----:B------:R-:W-:-:S05]  /*299e0*/  @!P4 IMAD.MOV.U32 R25, RZ, RZ, R0 ;  /* 0x000000ffff19c224 */ /* 0x000fca00078e0000 */
[----:B------:R0:W2:Y:S04]  /*299f0*/  @!P4 LDG.E.U8 R88, desc[UR22][R24.64] ;  /* 0x000000161858c981 */ /* 0x0000a8000c1e1100 */
[----:B------:R-:W-:Y:S04]  /*29a00*/  STL [R1+0xd74], R90 ;  /* 0x000d745a01007387 */ /* 0x000fe80000100800 */
[----:B------:R1:W-:Y:S04]  /*29a10*/  STL [R1+0x220], R2 ;  /* 0x0002200201007387 */ /* 0x0003e80000100800 */
[----:B------:R3:W-:Y:S01]  /*29a20*/  STL [R1+0x21c], R0 ;  /* 0x00021c0001007387 */ /* 0x0007e20000100800 */
[----:B0-----:R-:W-:-:S03]  /*29a30*/  @!P4 IMAD.MOV.U32 R24, RZ, RZ, R10 ;  /* 0x000000ffff18c224 */ /* 0x001fc600078e000a */
[----:B-1----:R-:W4:Y:S01]  /*29a40*/  LDL.LU R2, [R1+0x29c] ;  /* 0x00029c0001027983 */ /* 0x002f220000300800 */
[----:B------:R-:W-:-:S03]  /*29a50*/  IMAD.X R13, R9, 0x1, R13, P2 ;  /* 0x00000001090d7824 */ /* 0x000fc600010e060d */
[----:B---3--:R-:W3:Y:S01]  /*29a60*/  LDL.LU R0, [R1+0x2a0] ;  /* 0x0002a00001007983 */ /* 0x008ee20000300800 */
[----:B------:R-:W-:-:S05]  /*29a70*/  @!P4 IMAD.MOV.U32 R25, RZ, RZ, R13 ;  /* 0x000000ffff19c224 */ /* 0x000fca00078e000d */
[----:B------:R0:W4:Y:S01]  /*29a80*/  @!P4 LDG.E.U8 R86, desc[UR22][R24.64] ;  /* 0x000000161856c981 */ /* 0x000122000c1e1100 */
[----:B------:R-:W-:-:S05]  /*29a90*/  IADD3 R7, P2, PT, R8, R7, RZ ;  /* 0x0000000708077210 */ /* 0x000fca0007f5e0ff */
[----:B------:R-:W-:Y:S02]  /*29aa0*/  IMAD.X R11, R9, 0x1, R11, P2 ;  /* 0x00000001090b7824 */ /* 0x000fe400010e060b */
[----:B0-----:R-:W-:Y:S02]  /*29ab0*/  @!P4 IMAD.MOV.U32 R24, RZ, RZ, R7 ;  /* 0x000000ffff18c224 */ /* 0x001fe400078e0007 */
[----:B------:R-:W-:-:S05]  /*29ac0*/  @!P4 IMAD.MOV.U32 R25, RZ, RZ, R11 ;  /* 0x000000ffff19c224 */ /* 0x000fca00078e000b */
[----:B------:R0:W4:Y:S01]  /*29ad0*/  @!P4 LDG.E.U8 R84, desc[UR22][R24.64] ;  /* 0x000000161854c981 */ /* 0x000122000c1e1100 */
[----:B------:R-:W-:-:S03]  /*29ae0*/  PRMT R82, RZ, 0x7610, R82 ;  /* 0x00007610ff527816 */ /* 0x000fc60000000052 */
[----:B--2---:R-:W-:Y:S04]  /*29af0*/  STL [R1+0xd78], R88 ;  /* 0x000d785801007387 */ /* 0x004fe80000100800 */
[----:B------:R-:W-:Y:S04]  /*29b00*/  STL [R1+0x260], R10 ;  /* 0x0002600a01007387 */ /* 0x000fe80000100800 */
[----:B------:R1:W-:Y:S04]  /*29b10*/  STL [R1+0x25c], R13 ;  /* 0x00025c0d01007387 */ /* 0x0003e80000100800 */
[----:B-1----:R-:W2:Y:S01]  /*29b20*/  LDL.LU R13, [R1+0x2bc] ;  /* 0x0002bc00010d7983 */ /* 0x002ea20000300800 */
[----:B---3--:R-:W-:-:S03]  /*29b30*/  IADD3 R0, P2, PT, R8, R0, RZ ;  /* 0x0000000008007210 */ /* 0x008fc60007f5e0ff */
[----:B------:R-:W3:Y:S02]  /*29b40*/  LDL.LU R10, [R1+0x2c0] ;  /* 0x0002c000010a7983 */ /* 0x000ee40000300800 */
[----:B----4-:R-:W-:Y:S02]  /*29b50*/  IMAD.X R2, R9, 0x1, R2, P2 ;  /* 0x0000000109027824 */ /* 0x010fe400010e0602 */
[----:B------:R-:W-:Y:S01]  /*29b60*/  STL [R1+0xd7c], R86 ;  /* 0x000d7c5601007387 */ /* 0x000fe20000100800 */
[----:B0-----:R-:W-:Y:S02]  /*29b70*/  @!P4 IMAD.MOV.U32 R24, RZ, RZ, R0 ;  /* 0x000000ffff18c224 */ /* 0x001fe400078e0000 */
[----:B------:R-:W-:Y:S01]  /*29b80*/  @!P4 IMAD.MOV.U32 R25, RZ, RZ, R2 ;  /* 0x000000ffff19c224 */ /* 0x000fe200078e0002 */
[----:B------:R-:W-:Y:S04]  /*29b90*/  STL [R1+0x280], R7 ;  /* 0x0002800701007387 */ /* 0x000fe80000100800 */
[----:B------:R0:W-:Y:S04]  /*29ba0*/  STL [R1+0x27c], R11 ;  /* 0x00027c0b01007387 */ /* 0x0001e80000100800 */
[----:B------:R1:W4:Y:S04]  /*29bb0*/  @!P4 LDG.E.U8 R82, desc[UR22][R24.64] ;  /* 0x000000161852c981 */ /* 0x000328000c1e1100 */
[----:B0-----:R-:W4:Y:S04]  /*29bc0*/  LDL.LU R11, [R1+0x2dc] ;  /* 0x0002dc00010b7983 */ /* 0x001f280000300800 */
[----:B------:R-:W4:Y:S04]  /*29bd0*/  LDL.LU R7, [R1+0x2e0] ;  /* 0x0002e00001077983 */ /* 0x000f280000300800 */
[----:B------:R-:W-:Y:S04]  /*29be0*/  STL [R1+0xd80], R84 ;  /* 0x000d805401007387 */ /* 0x000fe80000100800 */
[----:B------:R-:W-:Y:S04]  /*29bf0*/  STL [R1+0x2a0], R0 ;  /* 0x0002a00001007387 */ /* 0x000fe80000100800 */
[----:B------:R0:W-:Y:S04]  /*29c00*/  STL [R1+0x29c], R2 ;  /* 0x00029c0201007387 */ /* 0x0001e80000100800 */
[----:B0-----:R-:W4:Y:S04]  /*29c10*/  LDL.LU R2, [R1+0x2fc] ;  /* 0x0002fc0001027983 */ /* 0x001f280000300800 */
[----:B------:R-:W4:Y:S01]  /*29c20*/  LDL.LU R0, [R1+0x300] ;  /* 0x0003000001007983 */ /* 0x000f220000300800 */
[----:B------:R-:W-:-:S03]  /*29c30*/  PRMT R80, RZ, 0x7610, R80 ;  /* 0x00007610ff507816 */ /* 0x000fc60000000050 */
[----:B------:R-:W4:Y:S01]  /*29c40*/  LDL.LU R15, [R1+0x31c] ;  /* 0x00031c00010f7983 */ /* 0x000f220000300800 */
[----:B------:R-:W-:Y:S02]  /*29c50*/  PRMT R78, RZ, 0x7610, R78 ;  /* 0x00007610ff4e7816 */ /* 0x000fe4000000004e */
[----:B------:R-:W-:Y:S02]  /*29c60*/  PRMT R76, RZ, 0x7610, R76 ;  /* 0x00007610ff4c7816 */ /* 0x000fe4000000004c */
[----:B---3--:R-:W-:-:S05]  /*29c70*/  IADD3 R10, P2, PT, R8, R10, RZ ;  /* 0x0000000a080a7210 */ /* 0x008fca0007f5e0ff */
[----:B--2---:R-:W-:Y:S02]  /*29c80*/  IMAD.X R13, R9, 0x1, R13, P2 ;  /* 0x00000001090d7824 */ /* 0x004fe400010e060d */
[----:B-1----:R-:W-:Y:S02]  /*29c90*/  @!P4 IMAD.MOV.U32 R24, RZ, RZ, R10 ;  /* 0x000000ffff18c224 */ /* 0x002fe400078e000a */
[----:B------:R-:W-:-:S05]  /*29ca0*/  @!P4 IMAD.MOV.U32 R25, RZ, RZ, R13 ;  /* 0x000000ffff19c224 */ /* 0x000fca00078e000d */
[----:B------:R0:W2:Y:S04]  /*29cb0*/  @!P4 LDG.E.U8 R80, desc[UR22][R24.64] ;  /* 0x000000161850c981 */ /* 0x0000a8000c1e1100 */
[----:B----4-:R-:W-:Y:S04]  /*29cc0*/  STL [R1+0xd84], R82 ;  /* 0x000d845201007387 */ /* 0x010fe80000100800 */
[----:B------:R1:W-:Y:S01]  /*29cd0*/  STL [R1+0x2c0], R10 ;  /* 0x0002c00a01007387 */ /* 0x0003e20000100800 */
[----:B------:R-:W-:-:S03]  /*29ce0*/  IADD3 R7, P2, PT, R8, R7, RZ ;  /* 0x0000000708077210 */ /* 0x000fc60007f5e0ff */
[----:B------:R-:W-:Y:S04]  /*29cf0*/  STL [R1+0x2bc], R13 ;  /* 0x0002bc0d01007387 */ /* 0x000fe80000100800 */
[----:B-1----:R-:W3:Y:S01]  /*29d00*/  LDL.LU R10, [R1+0x320] ;  /* 0x00032000010a7983 */ /* 0x002ee20000300800 */
[----:B------:R-:W-:Y:S02]  /*29d10*/  IMAD.X R11, R9, 0x1, R11, P2 ;  /* 0x00000001090b7824 */ /* 0x000fe400010e060b */
[----:B0-----:R-:W-:Y:S02]  /*29d20*/  @!P4 IMAD.MOV.U32 R24, RZ, RZ, R7 ;  /* 0x000000ffff18c224 */ /* 0x001fe400078e0007 */
        /* <DEDUP_REMOVED lines=14> */
[----:B------:R-:W-:Y:S02]  /*29e10*/  IMAD.X R15, R9, 0x1, R15, P2 ;  /* 0x00000001090f7824 */ /* 0x000fe400010e060f */
[----:B------:R-:W2:Y:S01]  /*29e20*/  LDL.LU R14, [R1+0x35c] ;  /* 0x00035c00010e7983 */ /* 0x000ea20000300800 */
[----:B0-----:R-:W-:Y:S02]  /*29e30*/  @!P4 IMAD.MOV.U32 R24, RZ, RZ, R10 ;  /* 0x000000ffff18c224 */ /* 0x001fe400078e000a */
[----:B------:R-:W-:Y:S01]  /*29e40*/  @!P4 IMAD.MOV.U32 R25, RZ, RZ, R15 ;  /* 0x000000ffff19c224 */ /* 0x000fe200078e000f */
[----:B----4-:R-:W-:Y:S04]  /*29e50*/  STL [R1+0xd8c], R78 ;  /* 0x000d8c4e01007387 */ /* 0x010fe80000100800 */
[----:B------:R-:W-:Y:S04]  /*29e60*/  STL [R1+0x300], R0 ;  /* 0x0003000001007387 */ /* 0x000fe80000100800 */
[----:B------:R0:W-:Y:S04]  /*29e70*/  STL [R1+0x2fc], R2 ;  /* 0x0002fc0201007387 */ /* 0x0001e80000100800 */
[----:B------:R-:W4:Y:S04]  /*29e80*/  LDL.LU R13, [R1+0x360] ;  /* 0x00036000010d7983 */ /* 0x000f280000300800 */
[----:B------:R1:W4:Y:S04]  /*29e90*/  @!P4 LDG.E.U8 R74, desc[UR22][R24.64] ;  /* 0x00000016184ac981 */ /* 0x000328000c1e1100 */
[----:B0-----:R-:W4:Y:S04]  /*29ea0*/  LDL.LU R2, [R1+0x37c] ;  /* 0x00037c0001027983 */ /* 0x001f280000300800 */
[----:B------:R-:W4:Y:S04]  /*29eb0*/  LDL.LU R0, [R1+0x380] ;  /* 0x0003800001007983 */ /* 0x000f280000300800 */
[----:B------:R-:W-:Y:S04]  /*29ec0*/  STL [R1+0xd90], R76 ;  /* 0x000d904c01007387 */ /* 0x000fe80000100800 */
[----:B------:R0:W-:Y:S04]  /*29ed0*/  STL [R1+0x320], R10 ;  /* 0x0003200a01007387 */ /* 0x0001e80000100800 */
[----:B------:R-:W-:Y:S04]  /*29ee0*/  STL [R1+0x31c], R15 ;  /* 0x00031c0f01007387 */ /* 0x000fe80000100800 */
[----:B0-----:R-:W4:Y:S04]  /*29ef0*/  LDL.LU R10, [R1+0x3a0] ;  /* 0x0003a000010a7983 */ /* 0x001f280000300800 */
[----:B------:R-:W4:Y:S01]  /*29f00*/  LDL.LU R16, [R1+0x39c] ;  /* 0x00039c0001107983 */ /* 0x000f220000300800 */
[----:B------:R-:W-:-:S02]  /*29f10*/  PRMT R72, RZ, 0x7610, R72 ;  /* 0x00007610ff487816 */ /* 0x000fc40000000048 */
[----:B------:R-:W-:Y:S02]  /*29f20*/  PRMT R70, RZ, 0x7610, R70 ;  /* 0x00007610ff467816 */ /* 0x000fe40000000046 */
[----:B------:R-:W-:Y:S02]  /*29f30*/  PRMT R68, RZ, 0x7610, R68 ;  /* 0x00007610ff447816 */ /* 0x000fe40000000044 */
[----:B---3--:R-:W-:-:S05]  /*29f40*/  IADD3 R7, P2, PT, R8, R7, RZ ;  /* 0x0000000708077210 */ /* 0x008fca0007f5e0ff */
[----:B--2---:R-:W-:Y:S02]  /*29f50*/  IMAD.X R11, R9, 0x1, R11, P2 ;  /* 0x00000001090b7824 */ /* 0x004fe400010e060b */
[----:B-1----:R-:W-:Y:S02]  /*29f60*/  @!P4 IMAD.MOV.U32 R24, RZ, RZ, R7 ;  /* 0x000000ffff18c224 */ /* 0x002fe400078e0007 */
[----:B------:R-:W-:-:S05]  /*29f70*/  @!P4 IMAD.MOV.U32 R25, RZ, RZ, R11 ;  /* 0x000000ffff19c224 */ /* 0x000fca00078e000b */
[----:B------:R0:W2:Y:S01]  /*29f80*/  @!P4 LDG.E.U8 R72, desc[UR22][R24.64] ;  /* 0x000000161848c981 */ /* 0x0000a2000c1e1100 */
[----:B----4-:R-:W-:-:S03]  /*29f90*/  IADD3 R13, P2, PT, R8, R13, RZ ;  /* 0x0000000d080d7210 */ /* 0x010fc60007f5e0ff */
[----:B------:R-:W-:Y:S02]  /*29fa0*/  STL [R1+0xd94], R74 ;  /* 0x000d944a01007387 */ /* 0x000fe40000100800 */
[----:B------:R-:W-:Y:S02]  /*29fb0*/  IMAD.X R14, R9, 0x1, R14, P2 ;  /* 0x00000001090e7824 */ /* 0x000fe400010e060e */
[----:B------:R-:W-:Y:S04]  /*29fc0*/  STL [R1+0x340], R7 ;  /* 0x0003400701007387 */ /* 0x000fe80000100800 */
[----:B------:R1:W-:Y:S01]  /*29fd0*/  STL [R1+0x33c], R11 ;  /* 0x00033c0b01007387 */ /* 0x0003e20000100800 */
[----:B------:R-:W-:Y:S01]  /*29fe0*/  IADD3 R0, P2, PT, R8, R0, RZ ;  /* 0x0000000008007210 */ /* 0x000fe20007f5e0ff */
[----:B0-----:R-:W-:-:S02]  /*29ff0*/  @!P4 IMAD.MOV.U32 R24, RZ, RZ, R13 ;  /* 0x000000ffff18c224 */ /* 0x001fc400078e000d */
[----:B------:R-:W-:Y:S01]  /*2a000*/  @!P4 IMAD.MOV.U32 R25, RZ, RZ, R14 ;  /* 0x000000ffff19c224 */ /* 0x000fe200078e000e */
[----:B-1----:R-:W3:Y:S04]  /*2a010*/  LDL.LU R11, [R1+0x3bc] ;  /* 0x0003bc00010b7983 */ /* 0x002ee80000300800 */
[----:B------:R-:W4:Y:S01]  /*2a020*/  LDL.LU R7, [R1+0x3c0] ;  /* 0x0003c00001077983 */ /* 0x000f220000300800 */
[----:B------:R-:W-:-:S03]  /*2a030*/  IMAD.X R2, R9, 0x1, R2, P2 ;  /* 0x0000000109027824 */ /* 0x000fc600010e0602 */
[----:B------:R0:W-:Y:S04]  /*2a040*/  STL [R1+0x360], R13 ;  /* 0x0003600d01007387 */ /* 0x0001e80000100800 */
[----:B------:R1:W-:Y:S04]  /*2a050*/  STL [R1+0x35c], R14 ;  /* 0x00035c0e01007387 */ /* 0x0003e80000100800 */
[----:B------:R-:W2:Y:S04]  /*2a060*/  LDL.LU R15, [R1+0x3dc] ;  /* 0x0003dc00010f7983 */ /* 0x000ea80000300800 */
[----:B0-----:R-:W2:Y:S01]  /*2a070*/  LDL.LU R13, [R1+0x3e0] ;  /* 0x0003e000010d7983 */ /* 0x001ea20000300800 */
[----:B------:R-:W-:-:S03]  /*2a080*/  IADD3 R10, P2, PT, R8, R10, RZ ;  /* 0x0000000a080a7210 */ /* 0x000fc60007f5e0ff */
[----:B------:R0:W-:Y:S04]  /*2a090*/  STL [R1+0x380], R0 ;  /* 0x0003800001007387 */ /* 0x0001e80000100800 */
[----:B------:R0:W2:Y:S04]  /*2a0a0*/  @!P4 LDG.E.U8 R70, desc[UR22][R24.64] ;  /* 0x000000161846c981 */ /* 0x0000a8000c1e1100 */
[----:B------:R0:W-:Y:S04]  /*2a0b0*/  STL [R1+0x37c], R2 ;  /* 0x00037c0201007387 */ /* 0x0001e80000100800 */
[----:B-1----:R-:W2:Y:S01]  /*2a0c0*/  LDL.LU R14, [R1+0x3fc] ;  /* 0x0003fc00010e7983 */ /* 0x002ea20000300800 */
[----:B0-----:R-:W-:-:S03]  /*2a0d0*/  @!P4 IMAD.MOV.U32 R24, RZ, RZ, R0 ;  /* 0x000000ffff18c224 */ /* 0x001fc600078e0000 */
[----:B------:R-:W2:Y:S01]  /*2a0e0*/  LDL.LU R0, [R1+0x400] ;  /* 0x0004000001007983 */ /* 0x000ea20000300800 */
[----:B------:R-:W-:Y:S02]  /*2a0f0*/  @!P4 IMAD.MOV.U32 R25, RZ, RZ, R2 ;  /* 0x000000ffff19c224 */ /* 0x000fe400078e0002 */
[----:B------:R-:W-:Y:S01]  /*2a100*/  IMAD.X R16, R9, 0x1, R16, P2 ;  /* 0x0000000109107824 */ /* 0x000fe200010e0610 */
[----:B------:R-:W2:Y:S04]  /*2a110*/  LDL.LU R2, [R1+0x420] ;  /* 0x0004200001027983 */ /* 0x000ea80000300800 */
[----:B------:R0:W2:Y:S04]  /*2a120*/  @!P4 LDG.E.U8 R68, desc[UR22][R24.64] ;  /* 0x000000161844c981 */ /* 0x0000a8000c1e1100 */
[----:B------:R1:W-:Y:S04]  /*2a130*/  STL [R1+0x3a0], R10 ;  /* 0x0003a00a01007387 */ /* 0x0003e80000100800 */
[----:B------:R-:W-:Y:S01]  /*2a140*/  STL [R1+0x39c], R16 ;  /* 0x00039c1001007387 */ /* 0x000fe20000100800 */
[----:B0-----:R-:W-:-:S03]  /*2a150*/  @!P4 IMAD.MOV.U32 R24, RZ, RZ, R10 ;  /* 0x000000ffff18c224 */ /* 0x001fc600078e000a */
[----:B-1----:R-:W2:Y:S01]  /*2a160*/  LDL.LU R10, [R1+0x41c] ;  /* 0x00041c00010a7983 */ /* 0x002ea20000300800 */
[----:B------:R-:W0:Y:S01]  /*2a170*/  S2R R18, SR_TID.X ;  /* 0x0000000000127919 */ /* 0x000e220000002100 */
[----:B------:R-:W1:Y:S01]  /*2a180*/  S2R R4, SR_TID.X ;  /* 0x0000000000047919 */ /* 0x000e620000002100 */
[----:B------:R-:W-:Y:S01]  /*2a190*/  PRMT R66, RZ, 0x7610, R66 ;  /* 0x00007610ff427816 */ /* 0x000fe20000000042 */
[----:B------:R-:W-:Y:S01]  /*2a1a0*/  @!P4 IMAD.MOV.U32 R25, RZ, RZ, R16 ;  /* 0x000000ffff19c224 */ /* 0x000fe200078e0010 */
[----:B------:R-:W-:-:S04]  /*2a1b0*/  PRMT R64, RZ, 0x7610, R64 ;  /* 0x00007610ff407816 */ /* 0x000fc80000000040 */
[----:B------:R0:W2:Y:S02]  /*2a1c0*/  @!P4 LDG.E.U8 R66, desc[UR22][R24.64] ;  /* 0x000000161842c981 */ /* 0x0000a4000c1e1100 */
[----:B0-----:R-:W-:Y:S02]  /*2a1d0*/  LOP3.LUT R12, R18, 0x7f, RZ, 0xc0, !PT ;  /* 0x0000007f120c7812 */ /* 0x001fe400078ec0ff */
[----:B-1----:R-:W-:-:S03]  /*2a1e0*/  LOP3.LUT R4, R4, 0x7f, RZ, 0xc0, !PT ;  /* 0x0000007f04047812 */ /* 0x002fc600078ec0ff */
[----:B------:R-:W-:Y:S04]  /*2a1f0*/  STS.U8 [R12+UR9+0x12000], R60 ;  /* 0x0120003c0c007988 */ /* 0x000fe80008000009 */
[----:B------:R-:W-:Y:S01]  /*2a200*/  STS.U8 [R12+UR9+0x12400], R59 ;  /* 0x0124003b0c007988 */ /* 0x000fe20008000009 */
[----:B------:R-:W-:-:S03]  /*2a210*/  LOP3.LUT R4, R4, 0x10, RZ, 0x3c, !PT ;  /* 0x0000001004047812 */ /* 0x000fc600078e3cff */
        /* <DEDUP_REMOVED lines=13> */
[----:B------:R0:W-:Y:S01]  /*2a2f0*/  STS.U8 [R4+UR9+0x13c80], R45 ;  /* 0x013c802d04007988 */ /* 0x0001e20008000009 */
[----:B------:R-:W-:-:S03]  /*2a300*/  PRMT R62, RZ, 0x7610, R62 ;  /* 0x00007610ff3e7816 */ /* 0x000fc6000000003e */
[----:B0-----:R-:W2:Y:S01]  /*2a310*/  LDL.LU R4, [R1+0x440] ;  /* 0x0004400001047983 */ /* 0x001ea20000300800 */
[----:B------:R-:W-:Y:S02]  /*2a320*/  PRMT R60, RZ, 0x7610, R60 ;  /* 0x00007610ff3c7816 */ /* 0x000fe4000000003c */
[----:B----4-:R-:W-:-:S05]  /*2a330*/  IADD3 R7, P2, PT, R8, R7, RZ ;  /* 0x0000000708077210 */ /* 0x010fca0007f5e0ff */
[----:B---3--:R-:W-:Y:S01]  /*2a340*/  IMAD.X R11, R9, 0x1, R11, P2 ;  /* 0x00000001090b7824 */ /* 0x008fe200010e060b */
[----:B------:R-:W-:Y:S01]  /*2a350*/  STL [R1+0x3c0], R7 ;  /* 0x0003c00701007387 */ /* 0x000fe20000100800 */
[----:B------:R-:W-:Y:S02]  /*2a360*/  @!P4 IMAD.MOV.U32 R24, RZ, RZ, R7 ;  /* 0x000000ffff18c224 */ /* 0x000fe400078e0007 */
[----:B------:R-:W-:Y:S01]  /*2a370*/  @!P4 IMAD.MOV.U32 R25, RZ, RZ, R11 ;  /* 0x000000ffff19c224 */ /* 0x000fe200078e000b */
[----:B------:R0:W-:Y:S04]  /*2a380*/  STL [R1+0x3bc], R11 ;  /* 0x0003bc0b01007387 */ /* 0x0001e80000100800 */
[----:B------:R1:W3:Y:S01]  /*2a390*/  @!P4 LDG.E.U8 R64, desc[UR22][R24.64] ;  /* 0x000000161840c981 */ /* 0x0002e2000c1e1100 */
[----:B--2---:R-:W-:-:S03]  /*2a3a0*/  IADD3 R13, P2, PT, R8, R13, RZ ;  /* 0x0000000d080d7210 */ /* 0x004fc60007f5e0ff */
[----:B0-----:R-:W2:Y:S02]  /*2a3b0*/  LDL.LU R11, [R1+0x43c] ;  /* 0x00043c00010b7983 */ /* 0x001ea40000300800 */
[----:B------:R-:W-:Y:S02]  /*2a3c0*/  IMAD.X R15, R9, 0x1, R15, P2 ;  /* 0x00000001090f7824 */ /* 0x000fe400010e060f */
[----:B------:R-:W4:Y:S01]  /*2a3d0*/  LDL.LU R7, [R1+0x460] ;  /* 0x0004600001077983 */ /* 0x000f220000300800 */
[----:B-1----:R-:W-:Y:S02]  /*2a3e0*/  @!P4 IMAD.MOV.U32 R24, RZ, RZ, R13 ;  /* 0x000000ffff18c224 */ /* 0x002fe400078e000d */
[----:B------:R-:W-:Y:S01]  /*2a3f0*/  @!P4 IMAD.MOV.U32 R25, RZ, RZ, R15 ;  /* 0x000000ffff19c224 */ /* 0x000fe200078e000f */
[----:B------:R-:W-:Y:S04]  /*2a400*/  STL [R1+0x3e0], R13 ;  /* 0x0003e00d01007387 */ /* 0x000fe80000100800 */
[----:B------:R0:W-:Y:S01]  /*2a410*/  STL [R1+0x3dc], R15 ;  /* 0x0003dc0f01007387 */ /* 0x0001e20000100800 */
[----:B------:R-:W-:-:S03]  /*2a420*/  IADD3 R0, P2, PT, R8, R0, RZ ;  /* 0x0000000008007210 */ /* 0x000fc60007f5e0ff */
[----:B------:R1:W3:Y:S02]  /*2a430*/  @!P4 LDG.E.U8 R62, desc[UR22][R24.64] ;  /* 0x00000016183ec981 */ /* 0x0002e4000c1e1100 */
[----:B------:R-:W-:Y:S02]  /*2a440*/  IMAD.X R14, R9, 0x1, R14, P2 ;  /* 0x00000001090e7824 */ /* 0x000fe400010e060e */
[----:B0-----:R-:W3:Y:S01]  /*2a450*/  LDL.LU R15, [R1+0x45c] ;  /* 0x00045c00010f7983 */ /* 0x001ee20000300800 */
[----:B------:R-:W-:-:S03]  /*2a460*/  IADD3 R2, P2, PT, R8, R2, RZ ;  /* 0x0000000208027210 */ /* 0x000fc60007f5e0ff */
[----:B------:R-:W3:Y:S01]  /*2a470*/  LDL.LU R13, [R1+0x480] ;  /* 0x00048000010d7983 */ /* 0x000ee20000300800 */
[----:B-1----:R-:W-:Y:S02]  /*2a480*/  @!P4 IMAD.MOV.U32 R24, RZ, RZ, R0 ;  /* 0x000000ffff18c224 */ /* 0x002fe400078e0000 */
[----:B------:R-:W-:Y:S01]  /*2a490*/  @!P4 IMAD.MOV.U32 R25, RZ, RZ, R14 ;  /* 0x000000ffff19c224 */ /* 0x000fe200078e000e */
[----:B------:R-:W-:Y:S04]  /*2a4a0*/  STL [R1+0x400], R0 ;  /* 0x0004000001007387 */ /* 0x000fe80000100800 */
[----:B------:R0:W-:Y:S01]  /*2a4b0*/  STL [R1+0x3fc], R14 ;  /* 0x0003fc0e01007387 */ /* 0x0001e20000100800 */
[----:B------:R-:W-:-:S03]  /*2a4c0*/  IMAD.X R10, R9, 0x1, R10, P2 ;  /* 0x00000001090a7824 */ /* 0x000fc600010e060a */
[----:B------:R1:W3:Y:S04]  /*2a4d0*/  @!P4 LDG.E.U8 R60, desc[UR22][R24.64] ;  /* 0x00000016183cc981 */ /* 0x0002e8000c1e1100 */
[----:B0-----:R-:W3:Y:S04]  /*2a4e0*/  LDL.LU R14, [R1+0x47c] ;  /* 0x00047c00010e7983 */ /* 0x001ee80000300800 */
[----:B------:R-:W3:Y:S01]  /*2a4f0*/  LDL.LU R0, [R1+0x4a0] ;  /* 0x0004a00001007983 */ /* 0x000ee20000300800 */
[----:B-1----:R-:W-:-:S03]  /*2a500*/  @!P4 IMAD.MOV.U32 R24, RZ, RZ, R2 ;  /* 0x000000ffff18c224 */ /* 0x002fc600078e0002 */
[----:B------:R0:W-:Y:S04]  /*2a510*/  STL [R1+0x420], R2 ;  /* 0x0004200201007387 */ /* 0x0001e80000100800 */
[----:B------:R1:W-:Y:S04]  /*2a520*/  STL [R1+0x41c], R10 ;  /* 0x00041c0a01007387 */ /* 0x0003e80000100800 */
[----:B0-----:R-:W3:Y:S01]  /*2a530*/  LDL.LU R2, [R1+0x49c] ;  /* 0x00049c0001027983 */ /* 0x001ee20000300800 */
[----:B------:R-:W-:Y:S01]  /*2a540*/  PRMT R58, RZ, 0x7610, R58 ;  /* 0x00007610ff3a7816 */ /* 0x000fe2000000003a */
[----:B------:R-:W-:-:S02]  /*2a550*/  @!P4 IMAD.MOV.U32 R25, RZ, RZ, R10 ;  /* 0x000000ffff19c224 */ /* 0x000fc400078e000a */
[----:B-1----:R-:W3:Y:S01]  /*2a560*/  LDL.LU R10, [R1+0x4c0] ;  /* 0x0004c000010a7983 */ /* 0x002ee20000300800 */
[----:B------:R-:W-:-:S03]  /*2a570*/  PRMT R56, RZ, 0x7610, R56 ;  /* 0x00007610ff387816 */ /* 0x000fc60000000038 */
[----:B------:R0:W3:Y:S01]  /*2a580*/  @!P4 LDG.E.U8 R58, desc[UR22][R24.64] ;  /* 0x00000016183ac981 */ /* 0x0000e2000c1e1100 */
[----:B------:R-:W-:Y:S02]  /*2a590*/  PRMT R54, RZ, 0x7610, R54 ;  /* 0x00007610ff367816 */ /* 0x000fe40000000036 */
[----:B------:R-:W-:Y:S02]  /*2a5a0*/  PRMT R52, RZ, 0x7610, R52 ;  /* 0x00007610ff347816 */ /* 0x000fe40000000034 */
[----:B------:R-:W-:-:S05]  /*2a5b0*/  IADD3 R4, P2, PT, R8, R4, RZ ;  /* 0x0000000408047210 */ /* 0x000fca0007f5e0ff */
[----:B------:R-:W-:Y:S01]  /*2a5c0*/  STL [R1+0x440], R4 ;  /* 0x0004400401007387 */ /* 0x000fe20000100800 */
[----:B0-----:R-:W-:Y:S02]  /*2a5d0*/  @!P4 IMAD.MOV.U32 R24, RZ, RZ, R4 ;  /* 0x000000ffff18c224 */ /* 0x001fe400078e0004 */
[----:B--2---:R-:W-:Y:S01]  /*2a5e0*/  IMAD.X R11, R9, 0x1, R11, P2 ;  /* 0x00000001090b7824 */ /* 0x004fe200010e060b */
[----:B----4-:R-:W-:-:S04]  /*2a5f0*/  IADD3 R7, P2, PT, R8, R7, RZ ;  /* 0x0000000708077210 */ /* 0x010fc80007f5e0ff */
[----:B------:R0:W-:Y:S01]  /*2a600*/  STL [R1+0x43c], R11 ;  /* 0x00043c0b01007387 */ /* 0x0001e20000100800 */
[----:B------:R-:W-:-:S05]  /*2a610*/  @!P4 IMAD.MOV.U32 R25, RZ, RZ, R11 ;  /* 0x000000ffff19c224 */ /* 0x000fca00078e000b */
[----:B------:R1:W2:Y:S04]  /*2a620*/  @!P4 LDG.E.U8 R56, desc[UR22][R24.64] ;  /* 0x000000161838c981 */ /* 0x0002a8000c1e1100 */
[----:B0-----:R-:W4:Y:S04]  /*2a630*/  LDL.LU R11, [R1+0x4bc] ;  /* 0x0004bc00010b7983 */ /* 0x001f280000300800 */
[----:B------:R-:W2:Y:S01]  /*2a640*/  LDL.LU R4, [R1+0x4e0] ;  /* 0x0004e00001047983 */ /* 0x000ea20000300800 */
[----:B---3--:R-:W-:Y:S01]  /*2a650*/  IMAD.X R15, R9, 0x1, R15, P2 ;  /* 0x00000001090f7824 */ /* 0x008fe200010e060f */
[----:B------:R-:W-:-:S02]  /*2a660*/  IADD3 R13, P2, PT, R8, R13, RZ ;  /* 0x0000000d080d7210 */ /* 0x000fc40007f5e0ff */
[----:B------:R0:W-:Y:S01]  /*2a670*/  STL [R1+0x460], R7 ;  /* 0x0004600701007387 */ /* 0x0001e20000100800 */
[----:B-1----:R-:W-:Y:S02]  /*2a680*/  @!P4 IMAD.MOV.U32 R24, RZ, RZ, R7 ;  /* 0x000000ffff18c224 */ /* 0x002fe400078e0007 */
[----:B------:R-:W-:Y:S01]  /*2a690*/  @!P4 IMAD.MOV.U32 R25, RZ, RZ, R15 ;  /* 0x000000ffff19c224 */ /* 0x000fe200078e000f */
[----:B------:R1:W-:Y:S04]  /*2a6a0*/  STL [R1+0x45c], R15 ;  /* 0x00045c0f01007387 */ /* 0x0003e80000100800 */
[----:B------:R3:W2:Y:S04]  /*2a6b0*/  @!P4 LDG.E.U8 R54, desc[UR22][R24.64] ;  /* 0x000000161836c981 */ /* 0x0006a8000c1e1100 */
[----:B0-----:R-:W2:Y:S04]  /*2a6c0*/  LDL.LU R7, [R1+0x4dc] ;  /* 0x0004dc0001077983 */ /* 0x001ea80000300800 */
[----:B-1----:R-:W2:Y:S01]  /*2a6d0*/  LDL.LU R15, [R1+0x500] ;  /* 0x00050000010f7983 */ /* 0x002ea20000300800 */
[----:B------:R-:W-:Y:S01]  /*2a6e0*/  IMAD.X R14, R9, 0x1, R14, P2 ;  /* 0x00000001090e7824 */ /* 0x000fe200010e060e */
[----:B------:R-:W-:-:S02]  /*2a6f0*/  IADD3 R0, P2, PT, R8, R0, RZ ;  /* 0x0000000008007210 */ /* 0x000fc40007f5e0ff */
[----:B------:R0:W-:Y:S01]  /*2a700*/  STL [R1+0x480], R13 ;  /* 0x0004800d01007387 */ /* 0x0001e20000100800 */
[----:B---3--:R-:W-:Y:S02]  /*2a710*/  @!P4 IMAD.MOV.U32 R24, RZ, RZ, R13 ;  /* 0x000000ffff18c224 */ /* 0x008fe400078e000d */
[----:B------:R-:W-:Y:S01]  /*2a720*/  @!P4 IMAD.MOV.U32 R25, RZ, RZ, R14 ;  /* 0x000000ffff19c224 */ /* 0x000fe200078e000e */
[----:B------:R1:W-:Y:S04]  /*2a730*/  STL [R1+0x47c], R14 ;  /* 0x00047c0e01007387 */ /* 0x0003e80000100800 */
[----:B------:R-:W3:Y:S04]  /*2a740*/  LDL.LU R16, [R1+0x4fc] ;  /* 0x0004fc0001107983 */ /* 0x000ee80000300800 */
[----:B0-----:R-:W3:Y:S01]  /*2a750*/  LDL.LU R13, [R1+0x520] ;  /* 0x00052000010d7983 */ /* 0x001ee20000300800 */
[----:B------:R-:W-:-:S03]  /*2a760*/  IMAD.X R2, R9, 0x1, R2, P2 ;  /* 0x0000000109027824 */ /* 0x000fc600010e0602 */
[----:B------:R-:W-:Y:S04]  /*2a770*/  STL [R1+0x4a0], R0 ;  /* 0x0004a00001007387 */ /* 0x000fe80000100800 */
[----:B------:R0:W3:Y:S04]  /*2a780*/  @!P4 LDG.E.U8 R52, desc[UR22][R24.64] ;  /* 0x000000161834c981 */ /* 0x0000e8000c1e1100 */
[----:B------:R0:W-:Y:S04]  /*2a790*/  STL [R1+0x49c], R2 ;  /* 0x00049c0201007387 */ /* 0x0001e80000100800 */
[----:B-1----:R-:W3:Y:S01]  /*2a7a0*/  LDL.LU R14, [R1+0x51c] ;  /* 0x00051c00010e7983 */ /* 0x002ee20000300800 */
[----:B0-----:R-:W-:-:S02]  /*2a7b0*/  @!P4 IMAD.MOV.U32 R25, RZ, RZ, R2 ;  /* 0x000000ffff19c224 */ /* 0x001fc400078e0002 */
[----:B------:R-:W-:Y:S01]  /*2a7c0*/  @!P4 IMAD.MOV.U32 R24, RZ, RZ, R0 ;  /* 0x000000ffff18c224 */ /* 0x000fe200078e0000 */
[----:B------:R-:W3:Y:S04]  /*2a7d0*/  LDL.LU R2, [R1+0x53c] ;  /* 0x00053c0001027983 */ /* 0x000ee80000300800 */
[----:B------:R-:W3:Y:S01]  /*2a7e0*/  LDL.LU R0, [R1+0x540] ;  /* 0x0005400001007983 */ /* 0x000ee20000300800 */
[----:B------:R-:W0:Y:S01]  /*2a7f0*/  S2R R5, SR_TID.X ;  /* 0x0000000000057919 */ /* 0x000e220000002100 */
[----:B------:R-:W1:Y:S01]  /*2a800*/  S2R R6, SR_TID.X ;  /* 0x0000000000067919 */ /* 0x000e620000002100 */
[----:B------:R-:W-:Y:S02]  /*2a810*/  IADD3 R10, P2, PT, R8, R10, RZ ;  /* 0x0000000a080a7210 */ /* 0x000fe40007f5e0ff */
[----:B------:R-:W-:-:S02]  /*2a820*/  PRMT R50, RZ, 0x7610, R50 ;  /* 0x00007610ff327816 */ /* 0x000fc40000000032 */
[----:B------:R-:W-:Y:S01]  /*2a830*/  PRMT R48, RZ, 0x7610, R48 ;  /* 0x00007610ff307816 */ /* 0x000fe20000000030 */
[----:B------:R-:W-:Y:S04]  /*2a840*/  STL [R1+0x4c0], R10 ;  /* 0x0004c00a01007387 */ /* 0x000fe80000100800 */
[----:B------:R0:W3:Y:S02]  /*2a850*/  @!P4 LDG.E.U8 R50, desc[UR22][R24.64] ;  /* 0x000000161832c981 */ /* 0x0000e4000c1e1100 */
[----:B0-----:R-:W-:Y:S01]  /*2a860*/  @!P4 IMAD.MOV.U32 R24, RZ, RZ, R10 ;  /* 0x000000ffff18c224 */ /* 0x001fe200078e000a */
[----:B------:R-:W-:Y:S02]  /*2a870*/  LOP3.LUT R5, R5, 0x7f, RZ, 0xc0, !PT ;  /* 0x0000007f05057812 */ /* 0x000fe400078ec0ff */
[----:B-1----:R-:W-:-:S02]  /*2a880*/  LOP3.LUT R6, R6, 0x7f, RZ, 0xc0, !PT ;  /* 0x0000007f06067812 */ /* 0x002fc400078ec0ff */
[----:B------:R-:W-:Y:S02]  /*2a890*/  LOP3.LUT R5, R5, 0x20, RZ, 0x3c, !PT ;  /* 0x0000002005057812 */ /* 0x000fe400078e3cff */
        /* <DEDUP_REMOVED lines=10> */
[----:B0-----:R-:W-:-:S02]  /*2a940*/  PRMT R23, RZ, 0x7610, R23 ;  /* 0x00007610ff177816 */ /* 0x001fc40000000017 */
[----:B------:R-:W-:Y:S04]  /*2a950*/  STS.U8 [R6+UR9+0x12180], R27 ;  /* 0x0121801b06007988 */ /* 0x000fe80008000009 */
[----:B------:R-:W-:Y:S04]  /*2a960*/  STS.U8 [R6+UR9+0x12980], R26 ;  /* 0x0129801a06007988 */ /* 0x000fe80008000009 */
[----:B------:R-:W-:Y:S04]  /*2a970*/  STS.U8 [R6+UR9+0x12d80], R29 ;  /* 0x012d801d06007988 */ /* 0x000fe80008000009 */
[----:B------:R-:W-:Y:S01]  /*2a980*/  STS.U8 [R6+UR9+0x13180], R28 ;  /* 0x0131801c06007988 */ /* 0x000fe20008000009 */
[----:B----4-:R-:W-:Y:S01]  /*2a990*/  IMAD.X R11, R9, 0x1, R11, P2 ;  /* 0x00000001090b7824 */ /* 0x010fe200010e060b */
[----:B--2---:R-:W-:-:S04]  /*2a9a0*/  IADD3 R4, P2, PT, R8, R4, RZ ;  /* 0x0000000408047210 */ /* 0x004fc80007f5e0ff */
[----:B------:R0:W-:Y:S01]  /*2a9b0*/  STL [R1+0x4bc], R11 ;  /* 0x0004bc0b01007387 */ /* 0x0001e20000100800 */
[----:B------:R-:W-:-:S05]  /*2a9c0*/  @!P4 IMAD.MOV.U32 R25, RZ, RZ, R11 ;  /* 0x000000ffff19c224 */ /* 0x000fca00078e000b */
[----:B------:R1:W2:Y:S04]  /*2a9d0*/  @!P4 LDG.E.U8 R48, desc[UR22][R24.64] ;  /* 0x000000161830c981 */ /* 0x0002a8000c1e1100 */
[----:B0-----:R-:W4:Y:S04]  /*2a9e0*/  LDL.LU R11, [R1+0x55c] ;  /* 0x00055c00010b7983 */ /* 0x001f280000300800 */
[----:B------:R-:W2:Y:S01]  /*2a9f0*/  LDL.LU R10, [R1+0x560] ;  /* 0x00056000010a7983 */ /* 0x000ea20000300800 */
[----:B------:R-:W-:-:S03]  /*2aa00*/  IMAD.X R7, R9, 0x1, R7, P2 ;  /* 0x0000000109077824 */ /* 0x000fc600010e0607 */
[----:B------:R-:W-:Y:S01]  /*2aa10*/  STL [R1+0x4e0], R4 ;  /* 0x0004e00401007387 */ /* 0x000fe20000100800 */
[----:B------:R-:W-:-:S03]  /*2aa20*/  IADD3 R15, P2, PT, R8, R15, RZ ;  /* 0x0000000f080f7210 */ /* 0x000fc60007f5e0ff */
[----:B------:R0:W-:Y:S01]  /*2aa30*/  STL [R1+0x4dc], R7 ;  /* 0x0004dc0701007387 */ /* 0x0001e20000100800 */
[----:B-1----:R-:W-:Y:S02]  /*2aa40*/  @!P4 IMAD.MOV.U32 R25, RZ, RZ, R7 ;  /* 0x000000ffff19c224 */ /* 0x002fe400078e0007 */
[----:B------:R-:W-:Y:S02]  /*2aa50*/  @!P4 IMAD.MOV.U32 R24, RZ, RZ, R4 ;  /* 0x000000ffff18c224 */ /* 0x000fe400078e0004 */
[----:B------:R-:W-:-:S03]  /*2aa60*/  @!P4 IMAD.MOV.U32 R26, RZ, RZ, R15 ;  /* 0x000000ffff1ac224 */ /* 0x000fc600078e000f */
[----:B------:R1:W4:Y:S04]  /*2aa70*/  @!P4 LDG.E.U8 R23, desc[UR22][R24.64] ;  /* 0x000000161817c981 */ /* 0x000328000c1e1100 */
[----:B0-----:R-:W4:Y:S01]  /*2aa80*/  LDL.LU R7, [R1+0x57c] ;  /* 0x00057c0001077983 */ /* 0x001f220000300800 */
[----:B---3--:R-:W-:-:S03]  /*2aa90*/  IMAD.X R16, R9, 0x1, R16, P2 ;  /* 0x0000000109107824 */ /* 0x008fc600010e0610 */
[----:B------:R-:W3:Y:S01]  /*2aaa0*/  LDL.LU R4, [R1+0x580] ;  /* 0x0005800001047983 */ /* 0x000ee20000300800 */
[----:B------:R-:W-:Y:S01]  /*2aab0*/  IADD3 R13, P2, PT, R8, R13, RZ ;  /* 0x0000000d080d7210 */ /* 0x000fe20007f5e0ff */
[----:B------:R-:W-:Y:S01]  /*2aac0*/  @!P4 IMAD.MOV.U32 R27, RZ, RZ, R16 ;  /* 0x000000ffff1bc224 */ /* 0x000fe200078e0010 */
[----:B-1----:R-:W-:Y:S01]  /*2aad0*/  PRMT R24, RZ, 0x7610, R24 ;  /* 0x00007610ff187816 */ /* 0x002fe20000000018 */
[----:B------:R-:W-:Y:S04]  /*2aae0*/  STL [R1+0x500], R15 ;  /* 0x0005000f01007387 */ /* 0x000fe80000100800 */
[----:B------:R-:W-:Y:S04]  /*2aaf0*/  STL [R1+0x4fc], R16 ;  /* 0x0004fc1001007387 */ /* 0x000fe80000100800 */
[----:B------:R-:W3:Y:S04]  /*2ab00*/  LDL.LU R5, [R1+0x5a0] ;  /* 0x0005a00001057983 */ /* 0x000ee80000300800 */
[----:B------:R0:W3:Y:S01]  /*2ab10*/  @!P4 LDG.E.U8 R24, desc[UR22][R26.64] ;  /* 0x000000161a18c981 */ /* 0x0000e2000c1e1100 */
[----:B------:R-:W-:-:S03]  /*2ab20*/  IMAD.X R14, R9, 0x1, R14, P2 ;  /* 0x00000001090e7824 */ /* 0x000fc600010e060e */
[----:B------:R-:W-:Y:S01]  /*2ab30*/  STL [R1+0x520], R13 ;  /* 0x0005200d01007387 */ /* 0x000fe20000100800 */
[----:B------:R-:W-:-:S03]  /*2ab40*/  IADD3 R0, P2, PT, R8, R0, RZ ;  /* 0x0000000008007210 */ /* 0x000fc60007f5e0ff */
[----:B------:R1:W-:Y:S01]  /*2ab50*/  STL [R1+0x51c], R14 ;  /* 0x00051c0e01007387 */ /* 0x0003e20000100800 */
[----:B0-----:R-:W-:Y:S02]  /*2ab60*/  @!P4 IMAD.MOV.U32 R27, RZ, RZ, R14 ;  /* 0x000000ffff1bc224 */ /* 0x001fe400078e000e */
[----:B------:R-:W-:Y:S02]  /*2ab70*/  IMAD.X R2, R9, 0x1, R2, P2 ;  /* 0x0000000109027824 */ /* 0x000fe400010e0602 */
[----:B------:R-:W-:Y:S02]  /*2ab80*/  @!P4 IMAD.MOV.U32 R28, RZ, RZ, R0 ;  /* 0x000000ffff1cc224 */ /* 0x000fe400078e0000 */
[----:B------:R-:W-:Y:S01]  /*2ab90*/  @!P4 IMAD.MOV.U32 R29, RZ, RZ, R2 ;  /* 0x000000ffff1dc224 */ /* 0x000fe200078e0002 */
[----:B-1----:R-:W3:Y:S04]  /*2aba0*/  LDL.LU R14, [R1+0x59c] ;  /* 0x00059c00010e7983 */ /* 0x002ee80000300800 */
[----:B------:R-:W-:Y:S04]  /*2abb0*/  STL [R1+0x540], R0 ;  /* 0x0005400001007387 */ /* 0x000fe80000100800 */
[----:B------:R0:W-:Y:S04]  /*2abc0*/  STL [R1+0x53c], R2 ;  /* 0x00053c0201007387 */ /* 0x0001e80000100800 */
[----:B0-----:R-:W3:Y:S04]  /*2abd0*/  LDL.LU R2, [R1+0x5bc] ;  /* 0x0005bc0001027983 */ /* 0x001ee80000300800 */
[----:B------:R-:W3:Y:S01]  /*2abe0*/  LDL.LU R0, [R1+0x5c0] ;  /* 0x0005c00001007983 */ /* 0x000ee20000300800 */
[----:B------:R-:W0:Y:S01]  /*2abf0*/  S2R R22, SR_TID.X ;  /* 0x0000000000167919 */ /* 0x000e220000002100 */
[----:B------:R-:W-:Y:S01]  /*2ac00*/  PRMT R25, RZ, 0x7610, R25 ;  /* 0x00007610ff197816 */ /* 0x000fe20000000019 */
[----:B------:R-:W-:-:S05]  /*2ac10*/  @!P4 IMAD.MOV.U32 R26, RZ, RZ, R13 ;  /* 0x000000ffff1ac224 */ /* 0x000fca00078e000d */
[----:B------:R1:W3:Y:S02]  /*2ac20*/  @!P4 LDG.E.U8 R25, desc[UR22][R26.64] ;  /* 0x000000161a19c981 */ /* 0x0002e4000c1e1100 */
[----:B-1----:R-:W-:Y:S02]  /*2ac30*/  PRMT R26, RZ, 0x7610, R26 ;  /* 0x00007610ff1a7816 */ /* 0x002fe4000000001a */
[----:B------:R-:W-:-:S04]  /*2ac40*/  PRMT R27, RZ, 0x7610, R27 ;  /* 0x00007610ff1b7816 */ /* 0x000fc8000000001b */
[----:B------:R1:W3:Y:S04]  /*2ac50*/  @!P4 LDG.E.U8 R26, desc[UR22][R28.64] ;  /* 0x000000161c1ac981 */ /* 0x0002e8000c1e1100 */
[----:B------:R-:W-:Y:S04]  /*2ac60*/  STS.U8 [R6+UR9+0x13580], R31 ;  /* 0x0135801f06007988 */ /* 0x000fe80008000009 */
[----:B------:R-:W-:Y:S01]  /*2ac70*/  STS.U8 [R6+UR9+0x13980], R30 ;  /* 0x0139801e06007988 */ /* 0x000fe20008000009 */
[----:B0-----:R-:W-:-:S03]  /*2ac80*/  LOP3.LUT R22, R22, 0x7f, RZ, 0xc0, !PT ;  /* 0x0000007f16167812 */ /* 0x001fc600078ec0ff */
[----:B------:R-:W-:Y:S01]  /*2ac90*/  STS.U8 [R6+UR9+0x13d80], R33 ;  /* 0x013d802106007988 */ /* 0x000fe20008000009 */
[----:B--2---:R-:W-:-:S05]  /*2aca0*/  IADD3 R10, P2, PT, R8, R10, RZ ;  /* 0x0000000a080a7210 */ /* 0x004fca0007f5e0ff */
[----:B----4-:R-:W-:Y:S01]  /*2acb0*/  IMAD.X R11, R9, 0x1, R11, P2 ;  /* 0x00000001090b7824 */ /* 0x010fe200010e060b */
[----:B------:R-:W-:Y:S03]  /*2acc0*/  STL [R1+0x560], R10 ;  /* 0x0005600a01007387 */ /* 0x000fe60000100800 */
[----:B-1----:R-:W-:Y:S01]  /*2acd0*/  @!P4 IMAD.MOV.U32 R29, RZ, RZ, R11 ;  /* 0x000000ffff1dc224 */ /* 0x002fe200078e000b */
[----:B------:R0:W-:Y:S04]  /*2ace0*/  STL [R1+0x55c], R11 ;  /* 0x00055c0b01007387 */ /* 0x0001e80000100800 */
[----:B------:R-:W2:Y:S01]  /*2acf0*/  LDL.LU R13, [R1+0x5dc] ;  /* 0x0005dc00010d7983 */ /* 0x000ea20000300800 */
[----:B------:R-:W-:-:S03]  /*2ad00*/  @!P4 IMAD.MOV.U32 R28, RZ, RZ, R10 ;  /* 0x000000ffff1cc224 */ /* 0x000fc600078e000a */
[----:B0-----:R-:W4:Y:S04]  /*2ad10*/  LDL.LU R11, [R1+0x5e0] ;  /* 0x0005e000010b7983 */ /* 0x001f280000300800 */
[----:B------:R0:W2:Y:S01]  /*2ad20*/  @!P4 LDG.E.U8 R27, desc[UR22][R28.64] ;  /* 0x000000161c1bc981 */ /* 0x0000a2000c1e1100 */
[----:B---3--:R-:W-:-:S05]  /*2ad30*/  IADD3 R4, P2, PT, R8, R4, RZ ;  /* 0x0000000408047210 */ /* 0x008fca0007f5e0ff */
[----:B------:R-:W-:Y:S01]  /*2ad40*/  IMAD.X R7, R9, 0x1, R7, P2 ;  /* 0x0000000109077824 */ /* 0x000fe200010e0607 */
[----:B------:R-:W-:Y:S03]  /*2ad50*/  STL [R1+0x580], R4 ;  /* 0x0005800401007387 */ /* 0x000fe60000100800 */
[----:B------:R-:W-:Y:S01]  /*2ad60*/  @!P4 IMAD.MOV.U32 R31, RZ, RZ, R7 ;  /* 0x000000ffff1fc224 */ /* 0x000fe200078e0007 */
[----:B------:R1:W-:Y:S01]  /*2ad70*/  STL [R1+0x57c], R7 ;  /* 0x00057c0701007387 */ /* 0x0003e20000100800 */
[----:B------:R-:W-:-:S03]  /*2ad80*/  IADD3 R5, P2, PT, R8, R5, RZ ;  /* 0x0000000508057210 */ /* 0x000fc60007f5e0ff */
[----:B------:R-:W3:Y:S01]  /*2ad90*/  LDL.LU R15, [R1+0x5fc] ;  /* 0x0005fc00010f7983 */ /* 0x000ee20000300800 */
[----:B0-----:R-:W-:Y:S01]  /*2ada0*/  PRMT R28, RZ, 0x7610, R28 ;  /* 0x00007610ff1c7816 */ /* 0x001fe2000000001c */
[----:B------:R-:W-:Y:S02]  /*2adb0*/  @!P4 IMAD.MOV.U32 R30, RZ, RZ, R4 ;  /* 0x000000ffff1ec224 */ /* 0x000fe400078e0004 */
[----:B-1----:R-:W3:Y:S04]  /*2adc0*/  LDL.LU R7, [R1+0x600] ;  /* 0x0006000001077983 */ /* 0x002ee80000300800 */
[----:B------:R-:W3:Y:S01]  /*2add0*/  LDL.LU R10, [R1+0x620] ;  /* 0x00062000010a7983 */ /* 0x000ee20000300800 */
[----:B------:R-:W-:-:S03]  /*2ade0*/  LOP3.LUT R4, R22, 0x40, RZ, 0x3c, !PT ;  /* 0x0000004016047812 */ /* 0x000fc600078e3cff */
[----:B------:R0:W3:Y:S01]  /*2adf0*/  @!P4 LDG.E.U8 R28, desc[UR22][R30.64] ;  /* 0x000000161e1cc981 */ /* 0x0000e2000c1e1100 */
[----:B------:R-:W-:-:S03]  /*2ae00*/  IMAD.MOV.U32 R22, RZ, RZ, R3 ;  /* 0x000000ffff167224 */ /* 0x000fc600078e0003 */
[----:B------:R-:W-:Y:S01]  /*2ae10*/  STL [R1+0x5a0], R5 ;  /* 0x0005a00501007387 */ /* 0x000fe20000100800 */
[----:B------:R-:W-:Y:S02]  /*2ae20*/  IMAD.X R14, R9, 0x1, R14, P2 ;  /* 0x00000001090e7824 */ /* 0x000fe400010e060e */
[----:B0-----:R-:W-:Y:S02]  /*2ae30*/  @!P4 IMAD.MOV.U32 R30, RZ, RZ, R5 ;  /* 0x000000ffff1ec224 */ /* 0x001fe400078e0005 */
[----:B------:R-:W-:Y:S01]  /*2ae40*/  @!P4 IMAD.MOV.U32 R31, RZ, RZ, R14 ;  /* 0x000000ffff1fc224 */ /* 0x000fe200078e000e */
[----:B------:R0:W-:Y:S04]  /*2ae50*/  STL [R1+0x59c], R14 ;  /* 0x00059c0e01007387 */ /* 0x0001e80000100800 */
[----:B------:R1:W-:Y:S04]  /*2ae60*/  STS.U8 [R4+UR9+0x12200], R32 ;  /* 0x0122002004007988 */ /* 0x0003e80008000009 */
[----:B0-----:R-:W3:Y:S04]  /*2ae70*/  LDL.LU R14, [R1+0x61c] ;  /* 0x00061c00010e7983 */ /* 0x001ee80000300800 */
[----:B------:R-:W3:Y:S01]  /*2ae80*/  LDL.LU R5, [R1+0x63c] ;  /* 0x00063c0001057983 */ /* 0x000ee20000300800 */
[----:B------:R-:W-:-:S03]  /*2ae90*/  IADD3 R0, P2, PT, R8, R0, RZ ;  /* 0x0000000008007210 */ /* 0x000fc60007f5e0ff */
[----:B------:R-:W3:Y:S02]  /*2aea0*/  LDL.LU R3, [R1+0x640] ;  /* 0x0006400001037983 */ /* 0x000ee40000300800 */
[----:B------:R-:W-:Y:S02]  /*2aeb0*/  IMAD.X R2, R9, 0x1, R2, P2 ;  /* 0x0000000109027824 */ /* 0x000fe400010e0602 */
[----:B------:R-:W-:Y:S01]  /*2aec0*/  STL [R1+0x5c0], R0 ;  /* 0x0005c00001007387 */ /* 0x000fe20000100800 */
[----:B-1----:R-:W-:Y:S02]  /*2aed0*/  @!P4 IMAD.MOV.U32 R32, RZ, RZ, R0 ;  /* 0x000000ffff20c224 */ /* 0x002fe400078e0000 */
[----:B------:R-:W-:Y:S01]  /*2aee0*/  @!P4 IMAD.MOV.U32 R33, RZ, RZ, R2 ;  /* 0x000000ffff21c224 */ /* 0x000fe200078e0002 */
[----:B------:R0:W-:Y:S04]  /*2aef0*/  STL [R1+0x5bc], R2 ;  /* 0x0005bc0201007387 */ /* 0x0001e80000100800 */
[----:B0-----:R-:W3:Y:S04]  /*2af00*/  LDL.LU R2, [R1+0x65c] ;  /* 0x00065c0001027983 */ /* 0x001ee80000300800 */
[----:B------:R-:W3:Y:S01]  /*2af10*/  LDL.LU R0, [R1+0x660] ;  /* 0x0006600001007983 */ /* 0x000ee20000300800 */
[----:B------:R-:W-:-:S06]  /*2af20*/  PRMT R29, RZ, 0x7610, R29 ;  /* 0x00007610ff1d7816 */ /* 0x000fcc000000001d */
[----:B------:R0:W3:Y:S02]  /*2af30*/  @!P4 LDG.E.U8 R29, desc[UR22][R30.64] ;  /* 0x000000161e1dc981 */ /* 0x0000e4000c1e1100 */
[----:B0-----:R-:W-:Y:S02]  /*2af40*/  PRMT R30, RZ, 0x7610, R30 ;  /* 0x00007610ff1e7816 */ /* 0x001fe4000000001e */
[----:B------:R-:W-:-:S04]  /*2af50*/  PRMT R31, RZ, 0x7610, R31 ;  /* 0x00007610ff1f7816 */ /* 0x000fc8000000001f */
[----:B------:R0:W3:Y:S04]  /*2af60*/  @!P4 LDG.E.U8 R30, desc[UR22][R32.64] ;  /* 0x00000016201ec981 */ /* 0x0000e8000c1e1100 */
[----:B------:R-:W-:Y:S04]  /*2af70*/  STS.U8 [R4+UR9+0x12600], R35 ;  /* 0x0126002304007988 */ /* 0x000fe80008000009 */
[----:B------:R-:W-:Y:S04]  /*2af80*/  STS.U8 [R4+UR9+0x12a00], R34 ;  /* 0x012a002204007988 */ /* 0x000fe80008000009 */
[----:B------:R-:W-:Y:S01]  /*2af90*/  STS.U8 [R4+UR9+0x12e00], R36 ;  /* 0x012e002404007988 */ /* 0x000fe20008000009 */
[----:B----4-:R-:W-:-:S05]  /*2afa0*/  IADD3 R11, P2, PT, R8, R11, RZ ;  /* 0x0000000b080b7210 */ /* 0x010fca0007f5e0ff */
[----:B--2---:R-:W-:Y:S01]  /*2afb0*/  IMAD.X R13, R9, 0x1, R13, P2 ;  /* 0x00000001090d7824 */ /* 0x004fe200010e060d */
[----:B------:R-:W-:Y:S01]  /*2afc0*/  STL [R1+0x5e0], R11 ;  /* 0x0005e00b01007387 */ /* 0x000fe20000100800 */
[----:B0-----:R-:W-:Y:S02]  /*2afd0*/  @!P4 IMAD.MOV.U32 R32, RZ, RZ, R11 ;  /* 0x000000ffff20c224 */ /* 0x001fe400078e000b */
[----:B------:R-:W-:Y:S01]  /*2afe0*/  @!P4 IMAD.MOV.U32 R33, RZ, RZ, R13 ;  /* 0x000000ffff21c224 */ /* 0x000fe200078e000d */
[----:B------:R0:W-:Y:S04]  /*2aff0*/  STL [R1+0x5dc], R13 ;  /* 0x0005dc0d01007387 */ /* 0x0001e80000100800 */
[----:B------:R1:W2:Y:S04]  /*2b000*/  @!P4 LDG.E.U8 R31, desc[UR22][R32.64] ;  /* 0x00000016201fc981 */ /* 0x0002a8000c1e1100 */
[----:B0-----:R-:W4:Y:S04]  /*2b010*/  LDL.LU R13, [R1+0x67c] ;  /* 0x00067c00010d7983 */ /* 0x001f280000300800 */
[----:B------:R-:W2:Y:S01]  /*2b020*/  LDL.LU R11, [R1+0x680] ;  /* 0x00068000010b7983 */ /* 0x000ea20000300800 */
[----:B---3--:R-:W-:-:S02]  /*2b030*/  IADD3 R7, P2, PT, R8, R7, RZ ;  /* 0x0000000708077210 */ /* 0x008fc40007f5e0ff */
[----:B-1----:R-:W-:-:S03]  /*2b040*/  PRMT R32, RZ, 0x7610, R32 ;  /* 0x00007610ff207816 */ /* 0x002fc60000000020 */
[----:B------:R-:W-:Y:S01]  /*2b050*/  IMAD.X R15, R9, 0x1, R15, P2 ;  /* 0x00000001090f7824 */ /* 0x000fe200010e060f */
[----:B------:R-:W-:Y:S01]  /*2b060*/  IADD3 R10, P2, PT, R8, R10, RZ ;  /* 0x0000000a080a7210 */ /* 0x000fe20007f5e0ff */
[----:B------:R-:W-:Y:S02]  /*2b070*/  @!P4 IMAD.MOV.U32 R34, RZ, RZ, R7 ;  /* 0x000000ffff22c224 */ /* 0x000fe400078e0007 */
[----:B------:R-:W-:Y:S01]  /*2b080*/  @!P4 IMAD.MOV.U32 R35, RZ, RZ, R15 ;  /* 0x000000ffff23c224 */ /* 0x000fe200078e000f */
[----:B------:R-:W-:Y:S01]  /*2b090*/  PRMT R33, RZ, 0x7610, R33 ;  /* 0x00007610ff217816 */ /* 0x000fe20000000021 */
[----:B------:R0:W-:Y:S04]  /*2b0a0*/  STL [R1+0x600], R7 ;  /* 0x0006000701007387 */ /* 0x0001e80000100800 */
[----:B------:R1:W3:Y:S04]  /*2b0b0*/  @!P4 LDG.E.U8 R32, desc[UR22][R34.64] ;  /* 0x000000162220c981 */ /* 0x0002e8000c1e1100 */
[----:B------:R-:W-:Y:S04]  /*2b0c0*/  STL [R1+0x5fc], R15 ;  /* 0x0005fc0f01007387 */ /* 0x000fe80000100800 */
[----:B0-----:R-:W3:Y:S01]  /*2b0d0*/  LDL.LU R7, [R1+0x6a0] ;  /* 0x0006a00001077983 */ /* 0x001ee20000300800 */
[----:B-1----:R-:W-:-:S02]  /*2b0e0*/  @!P4 IMAD.MOV.U32 R34, RZ, RZ, R10 ;  /* 0x000000ffff22c224 */ /* 0x002fc400078e000a */
[C---:B------:R-:W-:Y:S01]  /*2b0f0*/  IMAD.X R14, R9.reuse, 0x1, R14, P2 ;  /* 0x00000001090e7824 */ /* 0x040fe200010e060e */
[----:B------:R0:W-:Y:S03]  /*2b100*/  STL [R1+0x620], R10 ;  /* 0x0006200a01007387 */ /* 0x0001e60000100800 */
[----:B------:R-:W-:Y:S01]  /*2b110*/  @!P4 IMAD.MOV.U32 R35, RZ, RZ, R14 ;  /* 0x000000ffff23c224 */ /* 0x000fe200078e000e */
[----:B------:R-:W-:Y:S01]  /*2b120*/  IADD3 R3, P2, PT, R8, R3, RZ ;  /* 0x0000000308037210 */ /* 0x000fe20007f5e0ff */
[----:B------:R-:W-:Y:S04]  /*2b130*/  STL [R1+0x61c], R14 ;  /* 0x00061c0e01007387 */ /* 0x000fe80000100800 */
[----:B------:R-:W-:Y:S01]  /*2b140*/  IMAD.X R5, R9, 0x1, R5, P2 ;  /* 0x0000000109057824 */ /* 0x000fe200010e0605 */
[----:B0-----:R-:W3:Y:S01]  /*2b150*/  LDL.LU R10, [R1+0x69c] ;  /* 0x00069c00010a7983 */ /* 0x001ee20000300800 */
[----:B------:R-:W-:-:S03]  /*2b160*/  @!P4 IMAD.MOV.U32 R36, RZ, RZ, R3 ;  /* 0x000000ffff24c224 */ /* 0x000fc600078e0003 */
[----:B------:R0:W3:Y:S01]  /*2b170*/  @!P4 LDG.E.U8 R33, desc[UR22][R34.64] ;  /* 0x000000162221c981 */ /* 0x0000e2000c1e1100 */
[----:B------:R-:W-:-:S03]  /*2b180*/  @!P4 IMAD.MOV.U32 R37, RZ, RZ, R5 ;  /* 0x000000ffff25c224 */ /* 0x000fc600078e0005 */
[----:B------:R-:W-:Y:S04]  /*2b190*/  STL [R1+0x640], R3 ;  /* 0x0006400301007387 */ /* 0x000fe80000100800 */
[----:B------:R1:W-:Y:S01]  /*2b1a0*/  STL [R1+0x63c], R5 ;  /* 0x00063c0501007387 */ /* 0x0003e20000100800 */
[----:B0-----:R-:W-:Y:S02]  /*2b1b0*/  PRMT R34, RZ, 0x7610, R34 ;  /* 0x00007610ff227816 */ /* 0x001fe40000000022 */
[----:B------:R-:W-:-:S04]  /*2b1c0*/  IADD3 R0, P2, PT, R8, R0, RZ ;  /* 0x0000000008007210 */ /* 0x000fc80007f5e0ff */
[----:B------:R0:W3:Y:S01]  /*2b1d0*/  @!P4 LDG.E.U8 R34, desc[UR22][R36.64] ;  /* 0x000000162422c981 */ /* 0x0000e2000c1e1100 */
[----:B------:R-:W-:-:S03]  /*2b1e0*/  IMAD.X R2, R9, 0x1, R2, P2 ;  /* 0x0000000109027824 */ /* 0x000fc600010e0602 */
[----:B-1----:R-:W3:Y:S04]  /*2b1f0*/  LDL.LU R5, [R1+0x6bc] ;  /* 0x0006bc0001057983 */ /* 0x002ee80000300800 */
[----:B------:R-:W3:Y:S01]  /*2b200*/  LDL.LU R3, [R1+0x6c0] ;  /* 0x0006c00001037983 */ /* 0x000ee20000300800 */
[----:B0-----:R-:W-:-:S03]  /*2b210*/  @!P4 IMAD.MOV.U32 R37, RZ, RZ, R2 ;  /* 0x000000ffff25c224 */ /* 0x001fc600078e0002 */
[----:B------:R-:W-:Y:S01]  /*2b220*/  STL [R1+0x660], R0 ;  /* 0x0006600001007387 */ /* 0x000fe20000100800 */
[----:B------:R-:W-:-:S03]  /*2b230*/  @!P4 IMAD.MOV.U32 R36, RZ, RZ, R0 ;  /* 0x000000ffff24c224 */ /* 0x000fc600078e0000 */
[----:B------:R0:W-:Y:S04]  /*2b240*/  STL [R1+0x65c], R2 ;  /* 0x00065c0201007387 */ /* 0x0001e80000100800 */
[----:B0-----:R-:W3:Y:S04]  /*2b250*/  LDL.LU R2, [R1+0x6dc] ;  /* 0x0006dc0001027983 */ /* 0x001ee80000300800 */
[----:B------:R-:W3:Y:S01]  /*2b260*/  LDL.LU R0, [R1+0x6e0] ;  /* 0x0006e00001007983 */ /* 0x000ee20000300800 */
[----:B------:R-:W-:-:S06]  /*2b270*/  PRMT R35, RZ, 0x7610, R35 ;  /* 0x00007610ff237816 */ /* 0x000fcc0000000023 */
[----:B------:R0:W3:Y:S02]  /*2b280*/  @!P4 LDG.E.U8 R35, desc[UR22][R36.64] ;  /* 0x000000162423c981 */ /* 0x0000e4000c1e1100 */
[----:B0-----:R-:W-:Y:S02]  /*2b290*/  PRMT R36, RZ, 0x7610, R36 ;  /* 0x00007610ff247816 */ /* 0x001fe40000000024 */
[----:B------:R-:W-:Y:S02]  /*2b2a0*/  PRMT R37, RZ, 0x7610, R37 ;  /* 0x00007610ff257816 */ /* 0x000fe40000000025 */
[----:B--2---:R-:W-:-:S05]  /*2b2b0*/  IADD3 R11, P2, PT, R8, R11, RZ ;  /* 0x0000000b080b7210 */ /* 0x004fca0007f5e0ff */
[----:B----4-:R-:W-:Y:S01]  /*2b2c0*/  IMAD.X R13, R9, 0x1, R13, P2 ;  /* 0x00000001090d7824 */ /* 0x010fe200010e060d */
[----:B------:R0:W-:Y:S04]  /*2b2d0*/  STL [R1+0x680], R11 ;  /* 0x0006800b01007387 */ /* 0x0001e80000100800 */
[----:B------:R1:W-:Y:S04]  /*2b2e0*/  STL [R1+0x67c], R13 ;  /* 0x00067c0d01007387 */ /* 0x0003e80000100800 */
[----:B------:R-:W2:Y:S01]  /*2b2f0*/  LDL.LU R15, [R1+0x6fc] ;  /* 0x0006fc00010f7983 */ /* 0x000ea20000300800 */
[----:B------:R-:W-:-:S03]  /*2b300*/  @!P4 IMAD.MOV.U32 R38, RZ, RZ, R11 ;  /* 0x000000ffff26c224 */ /* 0x000fc600078e000b */
[----:B------:R-:W4:Y:S01]  /*2b310*/  LDL.LU R14, [R1+0x700] ;  /* 0x00070000010e7983 */ /* 0x000f220000300800 */
[----:B------:R-:W-:-:S03]  /*2b320*/  @!P4 IMAD.MOV.U32 R39, RZ, RZ, R13 ;  /* 0x000000ffff27c224 */ /* 0x000fc600078e000d */
[----:B0-----:R-:W2:Y:S01]  /*2b330*/  LDL.LU R11, [R1+0x720] ;  /* 0x00072000010b7983 */ /* 0x001ea20000300800 */
[----:B---3--:R-:W-:-:S03]  /*2b340*/  IADD3 R7, P2, PT, R8, R7, RZ ;  /* 0x0000000708077210 */ /* 0x008fc60007f5e0ff */
[----:B------:R0:W3:Y:S04]  /*2b350*/  @!P4 LDG.E.U8 R36, desc[UR22][R38.64] ;  /* 0x000000162624c981 */ /* 0x0000e8000c1e1100 */
[----:B------:R-:W-:Y:S01]  /*2b360*/  STL [R1+0x6a0], R7 ;  /* 0x0006a00701007387 */ /* 0x000fe20000100800 */
[----:B0-----:R-:W-:Y:S02]  /*2b370*/  @!P4 IMAD.MOV.U32 R38, RZ, RZ, R7 ;  /* 0x000000ffff26c224 */ /* 0x001fe400078e0007 */
[----:B------:R-:W-:-:S04]  /*2b380*/  IMAD.X R10, R9, 0x1, R10, P2 ;  /* 0x00000001090a7824 */ /* 0x000fc800010e060a */
[----:B------:R-:W-:Y:S01]  /*2b390*/  @!P4 IMAD.MOV.U32 R39, RZ, RZ, R10 ;  /* 0x000000ffff27c224 */ /* 0x000fe200078e000a */
[----:B------:R0:W-:Y:S04]  /*2b3a0*/  STL [R1+0x69c], R10 ;  /* 0x00069c0a01007387 */ /* 0x0001e80000100800 */
[----:B-1----:R-:W3:Y:S04]  /*2b3b0*/  LDL.LU R13, [R1+0x71c] ;  /* 0x00071c00010d7983 */ /* 0x002ee80000300800 */
[----:B------:R1:W3:Y:S04]  /*2b3c0*/  @!P4 LDG.E.U8 R37, desc[UR22][R38.64] ;  /* 0x000000162625c981 */ /* 0x0002e8000c1e1100 */
[----:B0-----:R-:W3:Y:S04]  /*2b3d0*/  LDL.LU R10, [R1+0x73c] ;  /* 0x00073c00010a7983 */ /* 0x001ee80000300800 */
[----:B------:R-:W3:Y:S01]  /*2b3e0*/  LDL.LU R7, [R1+0x740] ;  /* 0x0007400001077983 */ /* 0x000ee20000300800 */
[----:B------:R-:W-:-:S05]  /*2b3f0*/  IADD3 R3, P2, PT, R8, R3, RZ ;  /* 0x0000000308037210 */ /* 0x000fca0007f5e0ff */
[----:B------:R-:W-:Y:S01]  /*2b400*/  IMAD.X R5, R9, 0x1, R5, P2 ;  /* 0x0000000109057824 */ /* 0x000fe200010e0605 */
[----:B-1----:R-:W-:Y:S01]  /*2b410*/  PRMT R38, RZ, 0x7610, R38 ;  /* 0x00007610ff267816 */ /* 0x002fe20000000026 */
[----:B------:R-:W-:Y:S01]  /*2b420*/  STL [R1+0x6c0], R3 ;  /* 0x0006c00301007387 */ /* 0x000fe20000100800 */
[----:B------:R-:W-:Y:S02]  /*2b430*/  @!P4 IMAD.MOV.U32 R40, RZ, RZ, R3 ;  /* 0x000000ffff28c224 */ /* 0x000fe400078e0003 */
[----:B------:R-:W-:Y:S01]  /*2b440*/  @!P4 IMAD.MOV.U32 R41, RZ, RZ, R5 ;  /* 0x000000ffff29c224 */ /* 0x000fe200078e0005 */
[----:B------:R0:W-:Y:S04]  /*2b450*/  STL [R1+0x6bc], R5 ;  /* 0x0006bc0501007387 */ /* 0x0001e80000100800 */
[----:B------:R1:W3:Y:S04]  /*2b460*/  @!P4 LDG.E.U8 R38, desc[UR22][R40.64] ;  /* 0x000000162826c981 */ /* 0x0002e8000c1e1100 */
[----:B0-----:R-:W3:Y:S01]  /*2b470*/  LDL.LU R5, [R1+0x75c] ;  /* 0x00075c0001057983 */ /* 0x001ee20000300800 */
        /* <DEDUP_REMOVED lines=12> */
[----:B------:R-:W-:Y:S02]  /*2b540*/  PRMT R41, RZ, 0x7610, R41 ;  /* 0x00007610ff297816 */ /* 0x000fe40000000029 */
[----:B----4-:R-:W-:-:S05]  /*2b550*/  IADD3 R14, P2, PT, R8, R14, RZ ;  /* 0x0000000e080e7210 */ /* 0x010fca0007f5e0ff */
[C---:B--2---:R-:W-:Y:S01]  /*2b560*/  IMAD.X R15, R9.reuse, 0x1, R15, P2 ;  /* 0x00000001090f7824 */ /* 0x044fe200010e060f */
[----:B------:R-:W-:Y:S01]  /*2b570*/  IADD3 R11, P2, PT, R8, R11, RZ ;  /* 0x0000000b080b7210 */ /* 0x000fe20007f5e0ff */
[----:B------:R-:W-:Y:S02]  /*2b580*/  @!P4 IMAD.MOV.U32 R42, RZ, RZ, R14 ;  /* 0x000000ffff2ac224 */ /* 0x000fe400078e000e */
[----:B------:R-:W-:Y:S01]  /*2b590*/  @!P4 IMAD.MOV.U32 R43, RZ, RZ, R15 ;  /* 0x000000ffff2bc224 */ /* 0x000fe200078e000f */
[----:B------:R-:W-:Y:S04]  /*2b5a0*/  STL [R1+0x700], R14 ;  /* 0x0007000e01007387 */ /* 0x000fe80000100800 */
[----:B------:R-:W-:Y:S04]  /*2b5b0*/  STL [R1+0x6fc], R15 ;  /* 0x0006fc0f01007387 */ /* 0x000fe80000100800 */
[----:B------:R-:W-:Y:S04]  /*2b5c0*/  STL [R1+0x720], R11 ;  /* 0x0007200b01007387 */ /* 0x000fe80000100800 */
[----:B------:R0:W2:Y:S01]  /*2b5d0*/  @!P4 LDG.E.U8 R40, desc[UR22][R42.64] ;  /* 0x000000162a28c981 */ /* 0x0000a2000c1e1100 */
[----:B---3--:R-:W-:-:S02]  /*2b5e0*/  IMAD.X R13, R9, 0x1, R13, P2 ;  /* 0x00000001090d7824 */ /* 0x008fc400010e060d */
[----:B0-----:R-:W-:Y:S01]  /*2b5f0*/  @!P4 IMAD.MOV.U32 R42, RZ, RZ, R11 ;  /* 0x000000ffff2ac224 */ /* 0x001fe200078e000b */
[----:B------:R-:W-:Y:S02]  /*2b600*/  IADD3 R7, P2, PT, R8, R7, RZ ;  /* 0x0000000708077210 */ /* 0x000fe40007f5e0ff */
[----:B------:R0:W-:Y:S03]  /*2b610*/  STL [R1+0x71c], R13 ;  /* 0x00071c0d01007387 */ /* 0x0001e60000100800 */
[----:B------:R-:W-:Y:S01]  /*2b620*/  IMAD.X R10, R9, 0x1, R10, P2 ;  /* 0x00000001090a7824 */ /* 0x000fe200010e060a */
[----:B------:R-:W-:Y:S01]  /*2b630*/  STL [R1+0x740], R7 ;  /* 0x0007400701007387 */ /* 0x000fe20000100800 */
[----:B------:R-:W-:-:S03]  /*2b640*/  @!P4 IMAD.MOV.U32 R43, RZ, RZ, R13 ;  /* 0x000000ffff2bc224 */ /* 0x000fc600078e000d */
[----:B------:R1:W-:Y:S04]  /*2b650*/  STL [R1+0x73c], R10 ;  /* 0x00073c0a01007387 */ /* 0x0003e80000100800 */
[----:B0-----:R-:W3:Y:S04]  /*2b660*/  LDL.LU R13, [R1+0x79c] ;  /* 0x00079c00010d7983 */ /* 0x001ee80000300800 */
[----:B------:R-:W4:Y:S01]  /*2b670*/  LDL.LU R11, [R1+0x7a0] ;  /* 0x0007a000010b7983 */ /* 0x000f220000300800 */
[----:B------:R-:W-:-:S03]  /*2b680*/  @!P4 IMAD.MOV.U32 R44, RZ, RZ, R7 ;  /* 0x000000ffff2cc224 */ /* 0x000fc600078e0007 */
[----:B------:R0:W2:Y:S01]  /*2b690*/  @!P4 LDG.E.U8 R41, desc[UR22][R42.64] ;  /* 0x000000162a29c981 */ /* 0x0000a2000c1e1100 */
[----:B------:R-:W-:-:S05]  /*2b6a0*/  IADD3 R3, P2, PT, R8, R3, RZ ;  /* 0x0000000308037210 */ /* 0x000fca0007f5e0ff */
[----:B------:R-:W-:Y:S01]  /*2b6b0*/  IMAD.X R5, R9, 0x1, R5, P2 ;  /* 0x0000000109057824 */ /* 0x000fe200010e0605 */
[----:B0-----:R-:W-:Y:S01]  /*2b6c0*/  PRMT R42, RZ, 0x7610, R42 ;  /* 0x00007610ff2a7816 */ /* 0x001fe2000000002a */
[----:B------:R-:W-:Y:S01]  /*2b6d0*/  STL [R1+0x760], R3 ;  /* 0x0007600301007387 */ /* 0x000fe20000100800 */
[----:B------:R-:W-:-:S03]  /*2b6e0*/  @!P4 IMAD.MOV.U32 R45, RZ, RZ, R10 ;  /* 0x000000ffff2dc224 */ /* 0x000fc600078e000a */
[----:B------:R0:W-:Y:S04]  /*2b6f0*/  STL [R1+0x75c], R5 ;  /* 0x00075c0501007387 */ /* 0x0001e80000100800 */
[----:B-1----:R-:W2:Y:S04]  /*2b700*/  LDL.LU R10, [R1+0x7bc] ;  /* 0x0007bc00010a7983 */ /* 0x002ea80000300800 */
[----:B------:R-:W2:Y:S01]  /*2b710*/  LDL.LU R7, [R1+0x7c0] ;  /* 0x0007c00001077983 */ /* 0x000ea20000300800 */
[----:B------:R-:W-:-:S03]  /*2b720*/  IADD3 R0, P2, PT, R8, R0, RZ ;  /* 0x0000000008007210 */ /* 0x000fc60007f5e0ff */
[----:B------:R1:W2:Y:S02]  /*2b730*/  @!P4 LDG.E.U8 R42, desc[UR22][R44.64] ;  /* 0x000000162c2ac981 */ /* 0x0002a4000c1e1100 */
[----:B------:R-:W-:Y:S02]  /*2b740*/  IMAD.X R2, R9, 0x1, R2, P2 ;  /* 0x0000000109027824 */ /* 0x000fe400010e0602 */
[----:B------:R0:W-:Y:S01]  /*2b750*/  STL [R1+0x780], R0 ;  /* 0x0007800001007387 */ /* 0x0001e20000100800 */
[----:B------:R-:W-:-:S03]  /*2b760*/  @!P4 IMAD.MOV.U32 R46, RZ, RZ, R0 ;  /* 0x000000ffff2ec224 */ /* 0x000fc600078e0000 */
[----:B------:R0:W-:Y:S01]  /*2b770*/  STL [R1+0x77c], R2 ;  /* 0x00077c0201007387 */ /* 0x0001e20000100800 */
[----:B-1----:R-:W-:-:S03]  /*2b780*/  @!P4 IMAD.MOV.U32 R45, RZ, RZ, R5 ;  /* 0x000000ffff2dc224 */ /* 0x002fc600078e0005 */
[----:B0-----:R-:W2:Y:S04]  /*2b790*/  LDL.LU R5, [R1+0x7dc] ;  /* 0x0007dc0001057983 */ /* 0x001ea80000300800 */
[----:B------:R-:W2:Y:S01]  /*2b7a0*/  LDL.LU R0, [R1+0x7e0] ;  /* 0x0007e00001007983 */ /* 0x000ea20000300800 */
[----:B------:R-:W0:Y:S03]  /*2b7b0*/  S2R R21, SR_TID.X ;  /* 0x0000000000157919 */ /* 0x000e260000002100 */
[----:B------:R-:W-:Y:S04]  /*2b7c0*/  STS.U8 [R4+UR9+0x13200], R61 ;  /* 0x0132003d04007988 */ /* 0x000fe80008000009 */
[----:B------:R-:W-:Y:S04]  /*2b7d0*/  STS.U8 [R4+UR9+0x13600], R63 ;  /* 0x0136003f04007988 */ /* 0x000fe80008000009 */
[----:B------:R-:W-:Y:S04]  /*2b7e0*/  STS.U8 [R4+UR9+0x13a00], R67 ;  /* 0x013a004304007988 */ /* 0x000fe80008000009 */
[----:B------:R1:W-:Y:S01]  /*2b7f0*/  STS.U8 [R4+UR9+0x13e00], R65 ;  /* 0x013e004104007988 */ /* 0x0003e20008000009 */
[----:B------:R-:W-:Y:S01]  /*2b800*/  PRMT R43, RZ, 0x7610, R43 ;  /* 0x00007610ff2b7816 */ /* 0x000fe2000000002b */
[----:B------:R-:W-:-:S02]  /*2b810*/  @!P4 IMAD.MOV.U32 R44, RZ, RZ, R3 ;  /* 0x000000ffff2cc224 */ /* 0x000fc400078e0003 */
[----:B------:R-:W-:Y:S01]  /*2b820*/  @!P4 IMAD.MOV.U32 R47, RZ, RZ, R2 ;  /* 0x000000ffff2fc224 */ /* 0x000fe200078e0002 */
[----:B------:R-:W2:Y:S04]  /*2b830*/  LDL.LU R17, [R1+0xc4] ;  /* 0x0000c40001117983 */ /* 0x000ea80000300800 */
[----:B------:R1:W2:Y:S04]  /*2b840*/  @!P4 LDG.E.U8 R43, desc[UR22][R44.64] ;  /* 0x000000162c2bc981 */ /* 0x0002a8000c1e1100 */
[----:B------:R-:W2:Y:S01]  /*2b850*/  LDL.LU R3, [R1+0x7fc] ;  /* 0x0007fc0001037983 */ /* 0x000ea20000300800 */
[----:B0-----:R-:W-:-:S03]  /*2b860*/  LOP3.LUT R21, R21, 0x7f, RZ, 0xc0, !PT ;  /* 0x0000007f15157812 */ /* 0x001fc600078ec0ff */
[----:B------:R-:W2:Y:S01]  /*2b870*/  LDL.LU R2, [R1+0x800] ;  /* 0x0008000001027983 */ /* 0x000ea20000300800 */
[----:B-1----:R-:W-:Y:S02]  /*2b880*/  LOP3.LUT R4, R21, 0x50, RZ, 0x3c, !PT ;  /* 0x0000005015047812 */ /* 0x002fe400078e3cff */
[----:B------:R-:W0:Y:S01]  /*2b890*/  S2R R21, SR_TID.X ;  /* 0x0000000000157919 */ /* 0x000e220000002100 */
[----:B------:R-:W-:Y:S02]  /*2b8a0*/  PRMT R44, RZ, 0x7610, R44 ;  /* 0x00007610ff2c7816 */ /* 0x000fe4000000002c */
[----:B------:R-:W-:Y:S01]  /*2b8b0*/  PRMT R45, RZ, 0x7610, R45 ;  /* 0x00007610ff2d7816 */ /* 0x000fe2000000002d */
[----:B------:R-:W-:Y:S04]  /*2b8c0*/  STS.U8 [R4+UR9+0x12280], R69 ;  /* 0x0122804504007988 */ /* 0x000fe80008000009 */
[----:B------:R1:W2:Y:S04]  /*2b8d0*/  @!P4 LDG.E.U8 R44, desc[UR22][R46.64] ;  /* 0x000000162e2cc981 */ /* 0x0002a8000c1e1100 */
[----:B------:R-:W-:Y:S01]  /*2b8e0*/  STS.U8 [R4+UR9+0x12680], R71 ;  /* 0x0126804704007988 */ /* 0x000fe20008000009 */
[----:B------:R-:W-:-:S03]  /*2b8f0*/  PRMT R49, RZ, 0x7610, R49 ;  /* 0x00007610ff317816 */ /* 0x000fc60000000031 */
[----:B------:R-:W-:Y:S04]  /*2b900*/  STS.U8 [R4+UR9+0x12a80], R75 ;  /* 0x012a804b04007988 */ /* 0x000fe80008000009 */
[----:B------:R-:W-:Y:S04]  /*2b910*/  STS.U8 [R4+UR9+0x12e80], R77 ;  /* 0x012e804d04007988 */ /* 0x000fe80008000009 */
[----:B------:R-:W-:Y:S04]  /*2b920*/  STS.U8 [R4+UR9+0x13280], R79 ;  /* 0x0132804f04007988 */ /* 0x000fe80008000009 */
[----:B------:R-:W-:Y:S01]  /*2b930*/  STS.U8 [R4+UR9+0x13680], R83 ;  /* 0x0136805304007988 */ /* 0x000fe20008000009 */
[----:B0-----:R-:W-:-:S03]  /*2b940*/  LOP3.LUT R21, R21, 0x7f, RZ, 0xc0, !PT ;  /* 0x0000007f15157812 */ /* 0x001fc600078ec0ff */
[----:B------:R-:W-:Y:S04]  /*2b950*/  STS.U8 [R4+UR9+0x13a80], R81 ;  /* 0x013a805104007988 */ /* 0x000fe80008000009 */
[----:B------:R0:W-:Y:S02]  /*2b960*/  STS.U8 [R4+UR9+0x13e80], R73 ;  /* 0x013e804904007988 */ /* 0x0001e40008000009 */
[----:B0-----:R-:W-:Y:S02]  /*2b970*/  LOP3.LUT R4, R21, 0x60, RZ, 0x3c, !PT ;  /* 0x0000006015047812 */ /* 0x001fe400078e3cff */
[----:B----4-:R-:W-:-:S05]  /*2b980*/  IADD3 R11, P2, PT, R8, R11, RZ ;  /* 0x0000000b080b7210 */ /* 0x010fca0007f5e0ff */
[----:B---3--:R-:W-:Y:S01]  /*2b990*/  IMAD.X R13, R9, 0x1, R13, P2 ;  /* 0x00000001090d7824 */ /* 0x008fe200010e060d */
[----:B------:R-:W-:Y:S01]  /*2b9a0*/  STL [R1+0x7a0], R11 ;  /* 0x0007a00b01007387 */ /* 0x000fe20000100800 */
[----:B-1----:R-:W-:Y:S02]  /*2b9b0*/  @!P4 IMAD.MOV.U32 R46, RZ, RZ, R11 ;  /* 0x000000ffff2ec224 */ /* 0x002fe400078e000b */
[----:B------:R-:W-:Y:S01]  /*2b9c0*/  @!P4 IMAD.MOV.U32 R47, RZ, RZ, R13 ;  /* 0x000000ffff2fc224 */ /* 0x000fe200078e000d */
[----:B------:R0:W-:Y:S04]  /*2b9d0*/  STL [R1+0x79c], R13 ;  /* 0x00079c0d01007387 */ /* 0x0001e80000100800 */
[----:B------:R-:W3:Y:S04]  /*2b9e0*/  LDL.LU R19, [R1+0xdc] ;  /* 0x0000dc0001137983 */ /* 0x000ee80000300800 */
[----:B------:R-:W4:Y:S04]  /*2b9f0*/  LDL.LU R20, [R1+0xe0] ;  /* 0x0000e00001147983 */ /* 0x000f280000300800 */
[----:B------:R1:W3:Y:S01]  /*2ba00*/  @!P4 LDG.E.U8 R45, desc[UR22][R46.64] ;  /* 0x000000162e2dc981 */ /* 0x0002e2000c1e1100 */
[----:B--2---:R-:W-:-:S05]  /*2ba10*/  IADD3 R7, P2, PT, R8, R7, RZ ;  /* 0x0000000708077210 */ /* 0x004fca0007f5e0ff */
[----:B------:R-:W-:Y:S01]  /*2ba20*/  IMAD.X R10, R9, 0x1, R10, P2 ;  /* 0x00000001090a7824 */ /* 0x000fe200010e060a */
[----:B------:R2:W-:Y:S01]  /*2ba30*/  STL [R1+0x7c0], R7 ;  /* 0x0007c00701007387 */ /* 0x0005e20000100800 */
[----:B-1----:R-:W-:Y:S02]  /*2ba40*/  @!P4 IMAD.MOV.U32 R46, RZ, RZ, R7 ;  /* 0x000000ffff2ec224 */ /* 0x002fe400078e0007 */
[----:B------:R-:W-:Y:S01]  /*2ba50*/  @!P4 IMAD.MOV.U32 R47, RZ, RZ, R10 ;  /* 0x000000ffff2fc224 */ /* 0x000fe200078e000a */
[----:B------:R-:W-:Y:S04]  /*2ba60*/  STL [R1+0x7bc], R10 ;  /* 0x0007bc0a01007387 */ /* 0x000fe80000100800 */
[----:B0-----:R-:W3:Y:S04]  /*2ba70*/  LDL.LU R13, [R1+0x81c] ;  /* 0x00081c00010d7983 */ /* 0x001ee80000300800 */
[----:B------:R-:W3:Y:S01]  /*2ba80*/  LDL.LU R11, [R1+0x820] ;  /* 0x00082000010b7983 */ /* 0x000ee20000300800 */
[----:B------:R-:W-:-:S03]  /*2ba90*/  IADD3 R0, P2, PT, R8, R0, RZ ;  /* 0x0000000008007210 */ /* 0x000fc60007f5e0ff */
[----:B------:R-:W4:Y:S02]  /*2baa0*/  LDL.LU R21, [R1+0xc8] ;  /* 0x0000c80001157983 */ /* 0x000f240000300800 */
[----:B------:R-:W-:Y:S02]  /*2bab0*/  IMAD.X R5, R9, 0x1, R5, P2 ;  /* 0x0000000109057824 */ /* 0x000fe400010e0605 */
[----:B------:R0:W-:Y:S04]  /*2bac0*/  STL [R1+0x7e0], R0 ;  /* 0x0007e00001007387 */ /* 0x0001e80000100800 */
[----:B------:R1:W4:Y:S04]  /*2bad0*/  @!P4 LDG.E.U8 R49, desc[UR22][R46.64] ;  /* 0x000000162e31c981 */ /* 0x000328000c1e1100 */
[----:B------:R2:W-:Y:S04]  /*2bae0*/  STL [R1+0x7dc], R5 ;  /* 0x0007dc0501007387 */ /* 0x0005e80000100800 */
[----:B--2---:R-:W2:Y:S01]  /*2baf0*/  LDL.LU R7, [R1+0x83c] ;  /* 0x00083c0001077983 */ /* 0x004ea20000300800 */
[----:B-1----:R-:W-:-:S03]  /*2bb00*/  @!P4 IMAD.MOV.U32 R46, RZ, RZ, R0 ;  /* 0x000000ffff2ec224 */ /* 0x002fc600078e0000 */
[----:B0-----:R-:W2:Y:S01]  /*2bb10*/  LDL.LU R0, [R1+0x840] ;  /* 0x0008400001007983 */ /* 0x001ea20000300800 */
[----:B------:R-:W-:Y:S01]  /*2bb20*/  PRMT R51, RZ, 0x7610, R51 ;  /* 0x00007610ff337816 */ /* 0x000fe20000000033 */
[----:B------:R-:W-:Y:S01]  /*2bb30*/  @!P4 IMAD.MOV.U32 R47, RZ, RZ, R5 ;  /* 0x000000ffff2fc224 */ /* 0x000fe200078e0005 */
[----:B------:R-:W-:-:S04]  /*2bb40*/  PRMT R53, RZ, 0x7610, R53 ;  /* 0x00007610ff357816 */ /* 0x000fc80000000035 */
[----:B------:R0:W4:Y:S01]  /*2bb50*/  @!P4 LDG.E.U8 R51, desc[UR22][R46.64] ;  /* 0x000000162e33c981 */ /* 0x000122000c1e1100 */
[----:B------:R-:W-:-:S05]  /*2bb60*/  IADD3 R2, P2, PT, R8, R2, RZ ;  /* 0x0000000208027210 */ /* 0x000fca0007f5e0ff */
[----:B------:R-:W-:Y:S01]  /*2bb70*/  IMAD.X R3, R9, 0x1, R3, P2 ;  /* 0x0000000109037824 */ /* 0x000fe200010e0603 */
[----:B------:R-:W-:Y:S01]  /*2bb80*/  STL [R1+0x800], R2 ;  /* 0x0008000201007387 */ /* 0x000fe20000100800 */
[----:B0-----:R-:W-:Y:S02]  /*2bb90*/  @!P4 IMAD.MOV.U32 R46, RZ, RZ, R2 ;  /* 0x000000ffff2ec224 */ /* 0x001fe400078e0002 */
[----:B------:R-:W-:Y:S01]  /*2bba0*/  @!P4 IMAD.MOV.U32 R47, RZ, RZ, R3 ;  /* 0x000000ffff2fc224 */ /* 0x000fe200078e0003 */
[----:B------:R0:W-:Y:S04]  /*2bbb0*/  STL [R1+0x7fc], R3 ;  /* 0x0007fc0301007387 */ /* 0x0001e80000100800 */
[----:B------:R-:W4:Y:S01]  /*2bbc0*/  LDL.LU R5, [R1+0x85c] ;  /* 0x00085c0001057983 */ /* 0x000f220000300800 */
[----:B------:R-:W-:-:S03]  /*2bbd0*/  PRMT R55, RZ, 0x7610, R55 ;  /* 0x00007610ff377816 */ /* 0x000fc60000000037 */
[----:B------:R1:W4:Y:S04]  /*2bbe0*/  @!P4 LDG.E.U8 R53, desc[UR22][R46.64] ;  /* 0x000000162e35c981 */ /* 0x000328000c1e1100 */
[----:B0-----:R-:W4:Y:S04]  /*2bbf0*/  LDL.LU R3, [R1+0x860] ;  /* 0x0008600001037983 */ /* 0x001f280000300800 */
[----:B------:R-:W4:Y:S04]  /*2bc00*/  LDL.LU R10, [R1+0x87c] ;  /* 0x00087c00010a7983 */ /* 0x000f280000300800 */
[----:B------:R-:W4:Y:S01]  /*2bc10*/  LDL.LU R2, [R1+0x880] ;  /* 0x0008800001027983 */ /* 0x000f220000300800 */
[----:B---3--:R-:W-:-:S05]  /*2bc20*/  IADD3 R11, P2, PT, R8, R11, RZ ;  /* 0x0000000b080b7210 */ /* 0x008fca0007f5e0ff */
[----:B------:R-:W-:Y:S02]  /*2bc30*/  IMAD.X R13, R9, 0x1, R13, P2 ;  /* 0x00000001090d7824 */ /* 0x000fe400010e060d */
[----:B-1----:R-:W-:Y:S02]  /*2bc40*/  @!P4 IMAD.MOV.U32 R46, RZ, RZ, R11 ;  /* 0x000000ffff2ec224 */ /* 0x002fe400078e000b */
[----:B------:R-:W-:Y:S01]  /*2bc50*/  @!P4 IMAD.MOV.U32 R47, RZ, RZ, R13 ;  /* 0x000000ffff2fc224 */ /* 0x000fe200078e000d */
[----:B------:R-:W-:Y:S04]  /*2bc60*/  STL [R1+0x820], R11 ;  /* 0x0008200b01007387 */ /* 0x000fe80000100800 */
[----:B------:R-:W-:Y:S04]  /*2bc70*/  STL [R1+0x81c], R13 ;  /* 0x00081c0d01007387 */ /* 0x000fe80000100800 */
[----:B------:R0:W3:Y:S01]  /*2bc80*/  @!P4 LDG.E.U8 R55, desc[UR22][R46.64] ;  /* 0x000000162e37c981 */ /* 0x0000e2000c1e1100 */
[----:B--2---:R-:W-:-:S05]  /*2bc90*/  IADD3 R0, P2, PT, R8, R0, RZ ;  /* 0x0000000008007210 */ /* 0x004fca0007f5e0ff */
[----:B------:R-:W-:Y:S01]  /*2bca0*/  IMAD.X R7, R9, 0x1, R7, P2 ;  /* 0x0000000109077824 */ /* 0x000fe200010e0607 */
[----:B------:R-:W-:Y:S01]  /*2bcb0*/  STL [R1+0x840], R0 ;  /* 0x0008400001007387 */ /* 0x000fe20000100800 */
[----:B0-----:R-:W-:Y:S02]  /*2bcc0*/  @!P4 IMAD.MOV.U32 R46, RZ, RZ, R0 ;  /* 0x000000ffff2ec224 */ /* 0x001fe400078e0000 */
[----:B------:R-:W-:Y:S01]  /*2bcd0*/  @!P4 IMAD.MOV.U32 R47, RZ, RZ, R7 ;  /* 0x000000ffff2fc224 */ /* 0x000fe200078e0007 */
[----:B------:R0:W-:Y:S04]  /*2bce0*/  STL [R1+0x83c], R7 ;  /* 0x00083c0701007387 */ /* 0x0001e80000100800 */
[----:B0-----:R-:W2:Y:S04]  /*2bcf0*/  LDL.LU R7, [R1+0x89c] ;  /* 0x00089c0001077983 */ /* 0x001ea80000300800 */
[----:B------:R-:W2:Y:S01]  /*2bd00*/  LDL.LU R0, [R1+0x8a0] ;  /* 0x0008a00001007983 */ /* 0x000ea20000300800 */
[----:B------:R-:W-:-:S03]  /*2bd10*/  PRMT R57, RZ, 0x7610, R57 ;  /* 0x00007610ff397816 */ /* 0x000fc60000000039 */
[----:B------:R-:W-:Y:S04]  /*2bd20*/  STS.U8 [R4+UR9+0x12300], R87 ;  /* 0x0123005704007988 */ /* 0x000fe80008000009 */
[----:B------:R-:W-:Y:S01]  /*2bd30*/  STS.U8 [R4+UR9+0x12700], R91 ;  /* 0x0127005b04007988 */ /* 0x000fe20008000009 */
[----:B----4-:R-:W-:-:S03]  /*2bd40*/  IADD3 R3, P2, PT, R8, R3, RZ ;  /* 0x0000000308037210 */ /* 0x010fc60007f5e0ff */
[----:B------:R-:W-:Y:S02]  /*2bd50*/  STS.U8 [R4+UR9+0x12b00], R17 ;  /* 0x012b001104007988 */ /* 0x000fe40008000009 */
[----:B------:R-:W-:Y:S02]  /*2bd60*/  IMAD.X R5, R9, 0x1, R5, P2 ;  /* 0x0000000109057824 */ /* 0x000fe400010e0605 */
[----:B------:R-:W-:Y:S01]  /*2bd70*/  STS.U8 [R4+UR9+0x12f00], R19 ;  /* 0x012f001304007988 */ /* 0x000fe20008000009 */
[----:B------:R-:W-:-:S03]  /*2bd80*/  IADD3 R2, P2, PT, R8, R2, RZ ;  /* 0x0000000208027210 */ /* 0x000fc60007f5e0ff */
[----:B------:R0:W-:Y:S01]  /*2bd90*/  STS.U8 [R4+UR9+0x13300], R20 ;  /* 0x0133001404007988 */ /* 0x0001e20008000009 */
[----:B------:R-:W-:-:S03]  /*2bda0*/  PRMT R59, RZ, 0x7610, R59 ;  /* 0x00007610ff3b7816 */ /* 0x000fc6000000003b */
[----:B------:R1:W4:Y:S01]  /*2bdb0*/  @!P4 LDG.E.U8 R57, desc[UR22][R46.64] ;  /* 0x000000162e39c981 */ /* 0x000322000c1e1100 */
[----:B------:R-:W-:-:S03]  /*2bdc0*/  IMAD.X R10, R9, 0x1, R10, P2 ;  /* 0x00000001090a7824 */ /* 0x000fc600010e060a */
[----:B0-----:R-:W3:Y:S04]  /*2bdd0*/  LDL.LU R20, [R1+0xf0] ;  /* 0x0000f00001147983 */ /* 0x001ee80000300800 */
[----:B------:R-:W-:Y:S01]  /*2bde0*/  STL [R1+0x860], R3 ;  /* 0x0008600301007387 */ /* 0x000fe20000100800 */
[----:B-1----:R-:W-:Y:S02]  /*2bdf0*/  @!P4 IMAD.MOV.U32 R46, RZ, RZ, R3 ;  /* 0x000000ffff2ec224 */ /* 0x002fe400078e0003 */
[----:B------:R-:W-:Y:S01]  /*2be00*/  @!P4 IMAD.MOV.U32 R47, RZ, RZ, R5 ;  /* 0x000000ffff2fc224 */ /* 0x000fe200078e0005 */
[----:B------:R0:W-:Y:S01]  /*2be10*/  STL [R1+0x85c], R5 ;  /* 0x00085c0501007387 */ /* 0x0001e20000100800 */
[----:B------:R-:W-:-:S03]  /*2be20*/  PRMT R61, RZ, 0x7610, R61 ;  /* 0x00007610ff3d7816 */ /* 0x000fc6000000003d */
[----:B------:R1:W-:Y:S04]  /*2be30*/  STS.U8 [R4+UR9+0x13700], R21 ;  /* 0x0137001504007988 */ /* 0x0003e80008000009 */
[----:B------:R1:W3:Y:S04]  /*2be40*/  @!P4 LDG.E.U8 R59, desc[UR22][R46.64] ;  /* 0x000000162e3bc981 */ /* 0x0002e8000c1e1100 */
[----:B0-----:R-:W3:Y:S04]  /*2be50*/  LDL.LU R5, [R1+0x8bc] ;  /* 0x0008bc0001057983 */ /* 0x001ee80000300800 */
[----:B------:R-:W3:Y:S01]  /*2be60*/  LDL.LU R3, [R1+0x8c0] ;  /* 0x0008c00001037983 */ /* 0x000ee20000300800 */
[----:B-1----:R-:W-:-:S03]  /*2be70*/  @!P4 IMAD.MOV.U32 R46, RZ, RZ, R2 ;  /* 0x000000ffff2ec224 */ /* 0x002fc600078e0002 */
[----:B------:R-:W4:Y:S01]  /*2be80*/  LDL.LU R21, [R1+0xf4] ;  /* 0x0000f40001157983 */ /* 0x000f220000300800 */
[----:B------:R-:W-:-:S03]  /*2be90*/  @!P4 IMAD.MOV.U32 R47, RZ, RZ, R10 ;  /* 0x000000ffff2fc224 */ /* 0x000fc600078e000a */
[----:B------:R-:W-:Y:S04]  /*2bea0*/  STL [R1+0x880], R2 ;  /* 0x0008800201007387 */ /* 0x000fe80000100800 */
[----:B------:R0:W-:Y:S04]  /*2beb0*/  STL [R1+0x87c], R10 ;  /* 0x00087c0a01007387 */ /* 0x0001e80000100800 */
[----:B------:R1:W4:Y:S04]  /*2bec0*/  @!P4 LDG.E.U8 R61, desc[UR22][R46.64] ;  /* 0x000000162e3dc981 */ /* 0x000328000c1e1100 */
[----:B0-----:R-:W4:Y:S04]  /*2bed0*/  LDL.LU R10, [R1+0x8dc] ;  /* 0x0008dc00010a7983 */ /* 0x001f280000300800 */
[----:B------:R-:W4:Y:S04]  /*2bee0*/  LDL.LU R2, [R1+0x8e0] ;  /* 0x0008e00001027983 */ /* 0x000f280000300800 */
[----:B------:R-:W4:Y:S01]  /*2bef0*/  LDL.LU R19, [R1+0xf8] ;  /* 0x0000f80001137983 */ /* 0x000f220000300800 */
[----:B--2---:R-:W-:-:S05]  /*2bf00*/  IADD3 R0, P2, PT, R8, R0, RZ ;  /* 0x0000000008007210 */ /* 0x004fca0007f5e0ff */
[----:B------:R-:W-:Y:S01]  /*2bf10*/  IMAD.X R7, R9, 0x1, R7, P2 ;  /* 0x0000000109077824 */ /* 0x000fe200010e0607 */
[----:B------:R-:W-:Y:S01]  /*2bf20*/  STL [R1+0x8a0], R0 ;  /* 0x0008a00001007387 */ /* 0x000fe20000100800 */
[----:B-1----:R-:W-:Y:S02]  /*2bf30*/  @!P4 IMAD.MOV.U32 R46, RZ, RZ, R0 ;  /* 0x000000ffff2ec224 */ /* 0x002fe400078e0000 */
[----:B------:R-:W-:Y:S01]  /*2bf40*/  @!P4 IMAD.MOV.U32 R47, RZ, RZ, R7 ;  /* 0x000000ffff2fc224 */ /* 0x000fe200078e0007 */
[----:B------:R0:W-:Y:S04]  /*2bf50*/  STL [R1+0x89c], R7 ;  /* 0x00089c0701007387 */ /* 0x0001e80000100800 */
[----:B0-----:R-:W2:Y:S04]  /*2bf60*/  LDL.LU R7, [R1+0x8fc] ;  /* 0x0008fc0001077983 */ /* 0x001ea80000300800 */
[----:B------:R-:W2:Y:S01]  /*2bf70*/  LDL.LU R0, [R1+0x900] ;  /* 0x0009000001007983 */ /* 0x000ea20000300800 */
[----:B------:R-:W-:-:S02]  /*2bf80*/  LOP3.LUT R18, R18, 0x7f, RZ, 0xc0, !PT ;  /* 0x0000007f12127812 */ /* 0x000fc400078ec0ff */
[----:B------:R-:W-:Y:S01]  /*2bf90*/  PRMT R63, RZ, 0x7610, R63 ;  /* 0x00007610ff3f7816 */ /* 0x000fe2000000003f */
[----:B------:R-:W-:Y:S01]  /*2bfa0*/  STS.U8 [R4+UR9+0x13b00], R89 ;  /* 0x013b005904007988 */ /* 0x000fe20008000009 */
[----:B------:R-:W-:-:S03]  /*2bfb0*/  PRMT R65, RZ, 0x7610, R65 ;  /* 0x00007610ff417816 */ /* 0x000fc60000000041 */
[----:B------:R0:W-:Y:S04]  /*2bfc0*/  STS.U8 [R4+UR9+0x13f00], R85 ;  /* 0x013f005504007988 */ /* 0x0001e80008000009 */
[----:B------:R1:W2:Y:S01]  /*2bfd0*/  @!P4 LDG.E.U8 R63, desc[UR22][R46.64] ;  /* 0x000000162e3fc981 */ /* 0x0002a2000c1e1100 */
[----:B0-----:R-:W-:-:S03]  /*2bfe0*/  LOP3.LUT R4, R18, 0x70, RZ, 0x3c, !PT ;  /* 0x0000007012047812 */ /* 0x001fc600078e3cff */
[----:B------:R-:W2:Y:S01]  /*2bff0*/  LDL.LU R18, [R1+0x100] ;  /* 0x0001000001127983 */ /* 0x000ea20000300800 */
[----:B---3--:R-:W-:-:S05]  /*2c000*/  IADD3 R3, P2, PT, R8, R3, RZ ;  /* 0x0000000308037210 */ /* 0x008fca0007f5e0ff */
[----:B------:R-:W-:Y:S01]  /*2c010*/  IMAD.X R5, R9, 0x1, R5, P2 ;  /* 0x0000000109057824 */ /* 0x000fe200010e0605 */
[----:B------:R-:W-:Y:S01]  /*2c020*/  STL [R1+0x8c0], R3 ;  /* 0x0008c00301007387 */ /* 0x000fe20000100800 */
[----:B-1----:R-:W-:Y:S02]  /*2c030*/  @!P4 IMAD.MOV.U32 R46, RZ, RZ, R3 ;  /* 0x000000ffff2ec224 */ /* 0x002fe400078e0003 */
[----:B------:R-:W-:Y:S01]  /*2c040*/  @!P4 IMAD.MOV.U32 R47, RZ, RZ, R5 ;  /* 0x000000ffff2fc224 */ /* 0x000fe200078e0005 */
[----:B------:R0:W-:Y:S01]  /*2c050*/  STL [R1+0x8bc], R5 ;  /* 0x0008bc0501007387 */ /* 0x0001e20000100800 */
[----:B------:R-:W-:-:S03]  /*2c060*/  PRMT R67, RZ, 0x7610, R67 ;  /* 0x00007610ff437816 */ /* 0x000fc60000000043 */
[----:B------:R1:W-:Y:S04]  /*2c070*/  STS.U8 [R4+UR9+0x12380], R20 ;  /* 0x0123801404007988 */ /* 0x0003e80008000009 */
[----:B----4-:R3:W-:Y:S04]  /*2c080*/  STS.U8 [R4+UR9+0x12780], R21 ;  /* 0x0127801504007988 */ /* 0x0107e80008000009 */
[----:B0-----:R-:W4:Y:S01]  /*2c090*/  LDL.LU R5, [R1+0x91c] ;  /* 0x00091c0001057983 */ /* 0x001f220000300800 */
[----:B------:R-:W-:-:S03]  /*2c0a0*/  IADD3 R2, P2, PT, R8, R2, RZ ;  /* 0x0000000208027210 */ /* 0x000fc60007f5e0ff */
[----:B------:R-:W4:Y:S02]  /*2c0b0*/  LDL.LU R3, [R1+0x920] ;  /* 0x0009200001037983 */ /* 0x000f240000300800 */
[----:B------:R-:W-:Y:S02]  /*2c0c0*/  IMAD.X R10, R9, 0x1, R10, P2 ;  /* 0x00000001090a7824 */ /* 0x000fe400010e060a */
[----:B-1----:R-:W4:Y:S04]  /*2c0d0*/  LDL.LU R20, [R1+0xfc] ;  /* 0x0000fc0001147983 */ /* 0x002f280000300800 */
[----:B---3--:R-:W3:Y:S04]  /*2c0e0*/  LDL.LU R21, [R1+0xec] ;  /* 0x0000ec0001157983 */ /* 0x008ee80000300800 */
[----:B------:R0:W3:Y:S04]  /*2c0f0*/  @!P4 LDG.E.U8 R65, desc[UR22][R46.64] ;  /* 0x000000162e41c981 */ /* 0x0000e8000c1e1100 */
[----:B------:R-:W-:Y:S04]  /*2c100*/  STL [R1+0x8e0], R2 ;  /* 0x0008e00201007387 */ /* 0x000fe80000100800 */
[----:B------:R1:W-:Y:S01]  /*2c110*/  STL [R1+0x8dc], R10 ;  /* 0x0008dc0a01007387 */ /* 0x0003e20000100800 */
[----:B0-----:R-:W-:-:S02]  /*2c120*/  @!P4 IMAD.MOV.U32 R46, RZ, RZ, R2 ;  /* 0x000000ffff2ec224 */ /* 0x001fc400078e0002 */
[----:B------:R-:W-:-:S05]  /*2c130*/  @!P4 IMAD.MOV.U32 R47, RZ, RZ, R10 ;  /* 0x000000ffff2fc224 */ /* 0x000fca00078e000a */
[----:B------:R0:W3:Y:S04]  /*2c140*/  @!P4 LDG.E.U8 R67, desc[UR22][R46.64] ;  /* 0x000000162e43c981 */ /* 0x0000e8000c1e1100 */
[----:B-1----:R-:W3:Y:S04]  /*2c150*/  LDL.LU R10, [R1+0x93c] ;  /* 0x00093c00010a7983 */ /* 0x002ee80000300800 */
[----:B------:R-:W3:Y:S01]  /*2c160*/  LDL.LU R2, [R1+0x940] ;  /* 0x0009400001027983 */ /* 0x000ee20000300800 */
        /* <DEDUP_REMOVED lines=9> */
[----:B------:R0:W-:Y:S01]  /*2c200*/  STS.U8 [R4+UR9+0x12b80], R19 ;  /* 0x012b801304007988 */ /* 0x0001e20008000009 */
[----:B------:R-:W-:-:S03]  /*2c210*/  PRMT R71, RZ, 0x7610, R71 ;  /* 0x00007610ff477816 */ /* 0x000fc60000000047 */
[----:B------:R1:W2:Y:S04]  /*2c220*/  @!P4 LDG.E.U8 R69, desc[UR22][R46.64] ;  /* 0x000000162e45c981 */ /* 0x0002a8000c1e1100 */
[----:B0-----:R-:W2:Y:S01]  /*2c230*/  LDL.LU R19, [R1+0xe4] ;  /* 0x0000e40001137983 */ /* 0x001ea20000300800 */
[----:B------:R-:W-:-:S03]  /*2c240*/  PRMT R73, RZ, 0x7610, R73 ;  /* 0x00007610ff497816 */ /* 0x000fc60000000049 */
[----:B------:R-:W-:Y:S01]  /*2c250*/  STS.U8 [R4+UR9+0x12f80], R18 ;  /* 0x012f801204007988 */ /* 0x000fe20008000009 */
[----:B----4-:R-:W-:-:S05]  /*2c260*/  IADD3 R3, P2, PT, R8, R3, RZ ;  /* 0x0000000308037210 */ /* 0x010fca0007f5e0ff */
[----:B------:R-:W-:Y:S01]  /*2c270*/  IMAD.X R5, R9, 0x1, R5, P2 ;  /* 0x0000000109057824 */ /* 0x000fe200010e0605 */
[----:B------:R-:W-:Y:S01]  /*2c280*/  STL [R1+0x920], R3 ;  /* 0x0009200301007387 */ /* 0x000fe20000100800 */
[----:B-1----:R-:W-:Y:S02]  /*2c290*/  @!P4 IMAD.MOV.U32 R46, RZ, RZ, R3 ;  /* 0x000000ffff2ec224 */ /* 0x002fe400078e0003 */
[----:B------:R-:W-:Y:S01]  /*2c2a0*/  @!P4 IMAD.MOV.U32 R47, RZ, RZ, R5 ;  /* 0x000000ffff2fc224 */ /* 0x000fe200078e0005 */
[----:B------:R0:W-:Y:S04]  /*2c2b0*/  STL [R1+0x91c], R5 ;  /* 0x00091c0501007387 */ /* 0x0001e80000100800 */
[----:B------:R-:W4:Y:S04]  /*2c2c0*/  LDL.LU R14, [R1+0x96c] ;  /* 0x00096c00010e7983 */ /* 0x000f280000300800 */
[----:B------:R1:W4:Y:S04]  /*2c2d0*/  @!P4 LDG.E.U8 R71, desc[UR22][R46.64] ;  /* 0x000000162e47c981 */ /* 0x000328000c1e1100 */
[----:B0-----:R-:W4:Y:S04]  /*2c2e0*/  LDL.LU R5, [R1+0x970] ;  /* 0x0009700001057983 */ /* 0x001f280000300800 */
[----:B------:R-:W4:Y:S01]  /*2c2f0*/  LDL.LU R3, [R1+0xb0] ;  /* 0x0000b00001037983 */ /* 0x000f220000300800 */
[----:B---3--:R-:W-:-:S05]  /*2c300*/  IADD3 R2, P2, PT, R8, R2, RZ ;  /* 0x0000000208027210 */ /* 0x008fca0007f5e0ff */
[----:B------:R-:W-:Y:S01]  /*2c310*/  IMAD.X R10, R9, 0x1, R10, P2 ;  /* 0x00000001090a7824 */ /* 0x000fe200010e060a */
[----:B------:R0:W-:Y:S01]  /*2c320*/  STL [R1+0x940], R2 ;  /* 0x0009400201007387 */ /* 0x0001e20000100800 */
[----:B-1----:R-:W-:Y:S02]  /*2c330*/  @!P4 IMAD.MOV.U32 R46, RZ, RZ, R2 ;  /* 0x000000ffff2ec224 */ /* 0x002fe400078e0002 */
[----:B------:R-:W-:Y:S01]  /*2c340*/  @!P4 IMAD.MOV.U32 R47, RZ, RZ, R10 ;  /* 0x000000ffff2fc224 */ /* 0x000fe200078e000a */
[----:B------:R-:W-:Y:S04]  /*2c350*/  STL [R1+0x93c], R10 ;  /* 0x00093c0a01007387 */ /* 0x000fe80000100800 */
[----:B------:R-:W3:Y:S04]  /*2c360*/  LDL.LU R13, [R1+0x984] ;  /* 0x00098400010d7983 */ /* 0x000ee80000300800 */
[----:B0-----:R-:W3:Y:S04]  /*2c370*/  LDL.LU R2, [R1+0x988] ;  /* 0x0009880001027983 */ /* 0x001ee80000300800 */
[----:B------:R0:W-:Y:S04]  /*2c380*/  STS.U8 [R4+UR9+0x13380], R20 ;  /* 0x0133801404007988 */ /* 0x0001e80008000009 */
[----:B------:R1:W3:Y:S04]  /*2c390*/  @!P4 LDG.E.U8 R73, desc[UR22][R46.64] ;  /* 0x000000162e49c981 */ /* 0x0002e8000c1e1100 */
[----:B0-----:R-:W3:Y:S01]  /*2c3a0*/  LDL.LU R20, [R1+0xac] ;  /* 0x0000ac0001147983 */ /* 0x001ee20000300800 */
[----:B--2---:R-:W-:-:S05]  /*2c3b0*/  IADD3 R0, P2, PT, R8, R0, RZ ;  /* 0x0000000008007210 */ /* 0x004fca0007f5e0ff */
[----:B------:R-:W-:Y:S01]  /*2c3c0*/  IMAD.X R7, R9, 0x1, R7, P2 ;  /* 0x0000000109077824 */ /* 0x000fe200010e0607 */
[----:B------:R0:W-:Y:S01]  /*2c3d0*/  STL [R1+0x958], R0 ;  /* 0x0009580001007387 */ /* 0x0001e20000100800 */
[----:B-1----:R-:W-:-:S03]  /*2c3e0*/  @!P4 IMAD.MOV.U32 R46, RZ, RZ, R0 ;  /* 0x000000ffff2ec224 */ /* 0x002fc600078e0000 */
[----:B------:R1:W-:Y:S04]  /*2c3f0*/  STL [R1+0x954], R7 ;  /* 0x0009540701007387 */ /* 0x0003e80000100800 */
[----:B------:R-:W2:Y:S04]  /*2c400*/  LDL.LU R11, [R1+0x1a4] ;  /* 0x0001a400010b7983 */ /* 0x000ea80000300800 */
[----:B0-----:R-:W2:Y:S01]  /*2c410*/  LDL.LU R0, [R1+0x1a8] ;  /* 0x0001a80001007983 */ /* 0x001ea20000300800 */
[----:B------:R-:W-:Y:S01]  /*2c420*/  PRMT R75, RZ, 0x7610, R75 ;  /* 0x00007610ff4b7816 */ /* 0x000fe2000000004b */
[----:B------:R-:W-:Y:S01]  /*2c430*/  @!P4 IMAD.MOV.U32 R47, RZ, RZ, R7 ;  /* 0x000000ffff2fc224 */ /* 0x000fe200078e0007 */
[----:B------:R-:W-:Y:S01]  /*2c440*/  PRMT R77, RZ, 0x7610, R77 ;  /* 0x00007610ff4d7816 */ /* 0x000fe2000000004d */
[----:B------:R-:W2:Y:S04]  /*2c450*/  LDL.LU R10, [R1+0x1c4] ;  /* 0x0001c400010a7983 */ /* 0x000ea80000300800 */
[----:B-1----:R-:W2:Y:S04]  /*2c460*/  LDL.LU R7, [R1+0x1c8] ;  /* 0x0001c80001077983 */ /* 0x002ea80000300800 */
[----:B------:R0:W2:Y:S04]  /*2c470*/  @!P4 LDG.E.U8 R75, desc[UR22][R46.64] ;  /* 0x000000162e4bc981 */ /* 0x0000a8000c1e1100 */
[----:B------:R1:W-:Y:S01]  /*2c480*/  STS.U8 [R4+UR9+0x13780], R21 ;  /* 0x0137801504007988 */ /* 0x0003e20008000009 */
[----:B------:R-:W-:-:S03]  /*2c490*/  PRMT R79, RZ, 0x7610, R79 ;  /* 0x00007610ff4f7816 */ /* 0x000fc6000000004f */
[----:B------:R-:W-:Y:S04]  /*2c4a0*/  STS.U8 [R4+UR9+0x13b80], R19 ;  /* 0x013b801304007988 */ /* 0x000fe80008000009 */
[----:B-1----:R-:W2:Y:S01]  /*2c4b0*/  LDL.LU R21, [R1+0xb8] ;  /* 0x0000b80001157983 */ /* 0x002ea20000300800 */
[----:B----4-:R-:W-:-:S05]  /*2c4c0*/  IADD3 R5, P2, PT, R8, R5, RZ ;  /* 0x0000000508057210 */ /* 0x010fca0007f5e0ff */
[----:B------:R-:W-:Y:S02]  /*2c4d0*/  IMAD.X R14, R9, 0x1, R14, P2 ;  /* 0x00000001090e7824 */ /* 0x000fe400010e060e */
[----:B0-----:R-:W-:Y:S02]  /*2c4e0*/  @!P4 IMAD.MOV.U32 R46, RZ, RZ, R5 ;  /* 0x000000ffff2ec224 */ /* 0x001fe400078e0005 */
[----:B------:R-:W-:Y:S01]  /*2c4f0*/  @!P4 IMAD.MOV.U32 R47, RZ, RZ, R14 ;  /* 0x000000ffff2fc224 */ /* 0x000fe200078e000e */
[----:B------:R0:W-:Y:S04]  /*2c500*/  STL [R1+0x970], R5 ;  /* 0x0009700501007387 */ /* 0x0001e80000100800 */
[----:B------:R-:W-:Y:S04]  /*2c510*/  STL [R1+0x96c], R14 ;  /* 0x00096c0e01007387 */ /* 0x000fe80000100800 */
[----:B------:R1:W-:Y:S04]  /*2c520*/  STS.U8 [R4+UR9+0x13f80], R3 ;  /* 0x013f800304007988 */ /* 0x0003e80008000009 */
[----:B0-----:R-:W4:Y:S04]  /*2c530*/  LDL.LU R5, [R1+0x1e4] ;  /* 0x0001e40001057983 */ /* 0x001f280000300800 */
[----:B------:R0:W4:Y:S04]  /*2c540*/  @!P4 LDG.E.U8 R77, desc[UR22][R46.64] ;  /* 0x000000162e4dc981 */ /* 0x000128000c1e1100 */
[----:B-1----:R-:W4:Y:S01]  /*2c550*/  LDL.LU R4, [R1+0x1e8] ;  /* 0x0001e80001047983 */ /* 0x002f220000300800 */
[----:B---3--:R-:W-:-:S03]  /*2c560*/  IADD3 R2, P2, PT, R8, R2, RZ ;  /* 0x0000000208027210 */ /* 0x008fc60007f5e0ff */
[----:B------:R-:W3:Y:S02]  /*2c570*/  LDL.LU R3, [R1+0xc0] ;  /* 0x0000c00001037983 */ /* 0x000ee40000300800 */
[----:B------:R-:W-:Y:S02]  /*2c580*/  IMAD.X R13, R9, 0x1, R13, P2 ;  /* 0x00000001090d7824 */ /* 0x000fe400010e060d */
[----:B0-----:R-:W-:Y:S02]  /*2c590*/  @!P4 IMAD.MOV.U32 R46, RZ, RZ, R2 ;  /* 0x000000ffff2ec224 */ /* 0x001fe400078e0002 */
[----:B------:R-:W-:Y:S01]  /*2c5a0*/  @!P4 IMAD.MOV.U32 R47, RZ, RZ, R13 ;  /* 0x000000ffff2fc224 */ /* 0x000fe200078e000d */
[----:B------:R0:W-:Y:S04]  /*2c5b0*/  STL [R1+0x988], R2 ;  /* 0x0009880201007387 */ /* 0x0001e80000100800 */
[----:B------:R-:W-:Y:S04]  /*2c5c0*/  STL [R1+0x984], R13 ;  /* 0x0009840d01007387 */ /* 0x000fe80000100800 */
[----:B------:R1:W3:Y:S04]  /*2c5d0*/  @!P4 LDG.E.U8 R79, desc[UR22][R46.64] ;  /* 0x000000162e4fc981 */ /* 0x0002e8000c1e1100 */
[----:B0-----:R-:W3:Y:S01]  /*2c5e0*/  LDL.LU R2, [R1+0x204] ;  /* 0x0002040001027983 */ /* 0x001ee20000300800 */
[----:B--2---:R-:W-:-:S05]  /*2c5f0*/  IADD3 R0, P2, PT, R8, R0, RZ ;  /* 0x0000000008007210 */ /* 0x004fca0007f5e0ff */
[----:B------:R-:W-:Y:S01]  /*2c600*/  IMAD.X R11, R9, 0x1, R11, P2 ;  /* 0x00000001090b7824 */ /* 0x000fe200010e060b */
[----:B------:R0:W-:Y:S01]  /*2c610*/  STL [R1+0x1a8], R0 ;  /* 0x0001a80001007387 */ /* 0x0001e20000100800 */
[----:B-1----:R-:W-:-:S03]  /*2c620*/  @!P4 IMAD.MOV.U32 R46, RZ, RZ, R0 ;  /* 0x000000ffff2ec224 */ /* 0x002fc600078e0000 */
[----:B------:R-:W-:Y:S04]  /*2c630*/  STL [R1+0x1a4], R11 ;  /* 0x0001a40b01007387 */ /* 0x000fe80000100800 */
[----:B0-----:R-:W2:Y:S01]  /*2c640*/  LDL.LU R0, [R1+0x208] ;  /* 0x0002080001007983 */ /* 0x001ea20000300800 */
[----:B------:R-:W-:-:S05]  /*2c650*/  IADD3 R7, P2, PT, R8, R7, RZ ;  /* 0x0000000708077210 */ /* 0x000fca0007f5e0ff */
[----:B------:R-:W-:Y:S01]  /*2c660*/  IMAD.X R10, R9, 0x1, R10, P2 ;  /* 0x00000001090a7824 */ /* 0x000fe200010e060a */
[----:B------:R-:W-:Y:S01]  /*2c670*/  PRMT R81, RZ, 0x7610, R81 ;  /* 0x00007610ff517816 */ /* 0x000fe20000000051 */
[----:B------:R-:W-:Y:S01]  /*2c680*/  @!P4 IMAD.MOV.U32 R47, RZ, RZ, R11 ;  /* 0x000000ffff2fc224 */ /* 0x000fe200078e000b */
[----:B------:R-:W-:Y:S01]  /*2c690*/  STL [R1+0x1c8], R7 ;  /* 0x0001c80701007387 */ /* 0x000fe20000100800 */
[----:B------:R-:W-:-:S03]  /*2c6a0*/  PRMT R83, RZ, 0x7610, R83 ;  /* 0x00007610ff537816 */ /* 0x000fc60000000053 */
[----:B------:R0:W-:Y:S04]  /*2c6b0*/  STL [R1+0x1c4], R10 ;  /* 0x0001c40a01007387 */ /* 0x0001e80000100800 */
[----:B------:R1:W2:Y:S01]  /*2c6c0*/  @!P4 LDG.E.U8 R81, desc[UR22][R46.64] ;  /* 0x000000162e51c981 */ /* 0x0002a2000c1e1100 */
[----:B------:R-:W-:Y:S01]  /*2c6d0*/  PRMT R85, RZ, 0x7610, R85 ;  /* 0x00007610ff557816 */ /* 0x000fe20000000055 */
[----:B-1----:R-:W-:Y:S02]  /*2c6e0*/  @!P4 IMAD.MOV.U32 R47, RZ, RZ, R10 ;  /* 0x000000ffff2fc224 */ /* 0x002fe400078e000a */
[----:B------:R-:W-:-:S05]  /*2c6f0*/  @!P4 IMAD.MOV.U32 R46, RZ, RZ, R7 ;  /* 0x000000ffff2ec224 */ /* 0x000fca00078e0007 */
[----:B------:R1:W2:Y:S01]  /*2c700*/  @!P4 LDG.E.U8 R83, desc[UR22][R46.64] ;  /* 0x000000162e53c981 */ /* 0x0002a2000c1e1100 */
[----:B----4-:R-:W-:-:S05]  /*2c710*/  IADD3 R4, P2, PT, R8, R4, RZ ;  /* 0x0000000408047210 */ /* 0x010fca0007f5e0ff */
[----:B------:R-:W-:Y:S01]  /*2c720*/  IMAD.X R5, R9, 0x1, R5, P2 ;  /* 0x0000000109057824 */ /* 0x000fe200010e0605 */
[----:B------:R-:W-:Y:S04]  /*2c730*/  STL [R1+0x1e8], R4 ;  /* 0x0001e80401007387 */ /* 0x000fe80000100800 */
[----:B------:R4:W-:Y:S04]  /*2c740*/  STL [R1+0x1e4], R5 ;  /* 0x0001e40501007387 */ /* 0x0009e80000100800 */
[----:B------:R-:W2:Y:S04]  /*2c750*/  LDL.LU R74, [R1+0x224] ;  /* 0x00022400014a7983 */ /* 0x000ea80000300800 */
[----:B0-----:R-:W2:Y:S04]  /*2c760*/  LDL.LU R10, [R1+0x228] ;  /* 0x00022800010a7983 */ /* 0x001ea80000300800 */
[----:B------:R-:W2:Y:S04]  /*2c770*/  LDL.LU R11, [R1+0xd4] ;  /* 0x0000d400010b7983 */ /* 0x000ea80000300800 */
[----:B------:R-:W2:Y:S01]  /*2c780*/  LDL.LU R7, [R1+0x264] ;  /* 0x0002640001077983 */ /* 0x000ea20000300800 */
[----:B-1----:R-:W-:-:S03]  /*2c790*/  @!P4 IMAD.MOV.U32 R46, RZ, RZ, R4 ;  /* 0x000000ffff2ec224 */ /* 0x002fc600078e0004 */
[----:B------:R-:W2:Y:S01]  /*2c7a0*/  LDL.LU R13, [R1+0xd8] ;  /* 0x0000d800010d7983 */ /* 0x000ea20000300800 */
[----:B------:R-:W-:-:S05]  /*2c7b0*/  @!P4 IMAD.MOV.U32 R47, RZ, RZ, R5 ;  /* 0x000000ffff2fc224 */ /* 0x000fca00078e0005 */
[----:B------:R0:W2:Y:S01]  /*2c7c0*/  @!P4 LDG.E.U8 R85, desc[UR22][R46.64] ;  /* 0x000000162e55c981 */ /* 0x0000a2000c1e1100 */
[----:B------:R-:W-:-:S03]  /*2c7d0*/  IMAD.MOV.U32 R92, RZ, RZ, R22 ;  /* 0x000000ffff5c7224 */ /* 0x000fc600078e0016 */
[----:B------:R-:W-:Y:S04]  /*2c7e0*/  STS.U8 [R12+UR9+0x8000], R93 ;  /* 0x0080005d0c007988 */ /* 0x000fe80008000009 */
[----:B------:R-:W-:Y:S04]  /*2c7f0*/  STS.U8 [R12+UR9+0x8200], R20 ;  /* 0x008200140c007988 */ /* 0x000fe80008000009 */
[----:B------:R-:W-:Y:S04]  /*2c800*/  STS.U8 [R12+UR9+0x8400], R21 ;  /* 0x008400150c007988 */ /* 0x000fe80008000009 */
[----:B---3--:R-:W-:Y:S01]  /*2c810*/  STS.U8 [R12+UR9+0x8600], R3 ;  /* 0x008600030c007988 */ /* 0x008fe20008000009 */
[----:B--2---:R-:W-:-:S05]  /*2c820*/  IADD3 R0, P2, PT, R8, R0, RZ ;  /* 0x0000000008007210 */ /* 0x004fca0007f5e0ff */
[----:B------:R-:W-:Y:S01]  /*2c830*/  IMAD.X R2, R9, 0x1, R2, P2 ;  /* 0x0000000109027824 */ /* 0x000fe200010e0602 */
[----:B------:R1:W-:Y:S04]  /*2c840*/  STL [R1+0x208], R0 ;  /* 0x0002080001007387 */ /* 0x0003e80000100800 */
[----:B------:R2:W-:Y:S04]  /*2c850*/  STL [R1+0x204], R2 ;  /* 0x0002040201007387 */ /* 0x0005e80000100800 */
[----:B----4-:R-:W3:Y:S01]  /*2c860*/  LDL.LU R5, [R1+0x268] ;  /* 0x0002680001057983 */ /* 0x010ee20000300800 */
[----:B0-----:R-:W-:-:S03]  /*2c870*/  @!P4 IMAD.MOV.U32 R46, RZ, RZ, R0 ;  /* 0x000000ffff2ec224 */ /* 0x001fc600078e0000 */
[----:B------:R-:W4:Y:S04]  /*2c880*/  LDL.LU R4, [R1+0x284] ;  /* 0x0002840001047983 */ /* 0x000f280000300800 */
[----:B-1----:R-:W4:Y:S04]  /*2c890*/  LDL.LU R0, [R1+0x288] ;  /* 0x0002880001007983 */ /* 0x002f280000300800 */
[----:B------:R-:W4:Y:S04]  /*2c8a0*/  LDL.LU R14, [R1+0xd0] ;  /* 0x0000d000010e7983 */ /* 0x000f280000300800 */
[----:B------:R-:W4:Y:S04]  /*2c8b0*/  LDL.LU R15, [R1+0xcc] ;  /* 0x0000cc00010f7983 */ /* 0x000f280000300800 */
[----:B------:R-:W4:Y:S04]  /*2c8c0*/  LDL.LU R16, [R1+0xbc] ;  /* 0x0000bc0001107983 */ /* 0x000f280000300800 */
[----:B------:R-:W4:Y:S04]  /*2c8d0*/  LDL.LU R17, [R1+0xa8] ;  /* 0x0000a80001117983 */ /* 0x000f280000300800 */
[----:B------:R-:W4:Y:S01]  /*2c8e0*/  LDL.LU R18, [R1+0xa4] ;  /* 0x0000a40001127983 */ /* 0x000f220000300800 */
[----:B------:R-:W-:-:S03]  /*2c8f0*/  @!P4 IMAD.MOV.U32 R47, RZ, RZ, R2 ;  /* 0x000000ffff2fc224 */ /* 0x000fc600078e0002 */
[----:B------:R-:W4:Y:S04]  /*2c900*/  LDL.LU R19, [R1+0xa0] ;  /* 0x0000a00001137983 */ /* 0x000f280000300800 */
[----:B------:R-:W4:Y:S04]  /*2c910*/  LDL.LU R20, [R1+0x9c] ;  /* 0x00009c0001147983 */ /* 0x000f280000300800 */
[----:B------:R-:W4:Y:S04]  /*2c920*/  LDL.LU R21, [R1+0x98] ;  /* 0x0000980001157983 */ /* 0x000f280000300800 */
[----:B------:R-:W4:Y:S04]  /*2c930*/  LDL.LU R22, [R1+0x94] ;  /* 0x0000940001167983 */ /* 0x000f280000300800 */
[----:B--2---:R-:W2:Y:S04]  /*2c940*/  LDL.LU R2, [R1+0x90] ;  /* 0x0000900001027983 */ /* 0x004ea80000300800 */
[----:B------:R-:W2:Y:S04]  /*2c950*/  LDL.LU R3, [R1+0x8c] ;  /* 0x00008c0001037983 */ /* 0x000ea80000300800 */
[----:B------:R-:W-:Y:S01]  /*2c960*/  STS.U8 [R12+UR9+0x8800], R92 ;  /* 0x0088005c0c007988 */ /* 0x000fe20008000009 */
[----:B------:R-:W-:-:S03]  /*2c970*/  IADD3 R10, P2, PT, R8, R10, RZ ;  /* 0x0000000a080a7210 */ /* 0x000fc60007f5e0ff */
[----:B------:R-:W-:Y:S01]  /*2c980*/  STS.U8 [R12+UR9+0x8a00], R11 ;  /* 0x008a000b0c007988 */ /* 0x000fe20008000009 */
[----:B------:R-:W-:Y:S01]  /*2c990*/  PRMT R87, RZ, 0x7610, R87 ;  /* 0x00007610ff577816 */ /* 0x000fe20000000057 */
[----:B------:R-:W-:Y:S01]  /*2c9a0*/  IMAD.X R74, R9, 0x1, R74, P2 ;  /* 0x00000001094a7824 */ /* 0x000fe200010e064a */
[----:B------:R-:W-:-:S04]  /*2c9b0*/  PRMT R89, RZ, 0x7610, R89 ;  /* 0x00007610ff597816 */ /* 0x000fc80000000059 */
[----:B------:R0:W2:Y:S04]  /*2c9c0*/  @!P4 LDG.E.U8 R87, desc[UR22][R46.64] ;  /* 0x000000162e57c981 */ /* 0x0000a8000c1e1100 */
[----:B------:R1:W-:Y:S02]  /*2c9d0*/  STS.U8 [R12+UR9+0x8c00], R13 ;  /* 0x008c000d0c007988 */ /* 0x0003e40008000009 */
[----:B-1----:R-:W1:Y:S01]  /*2c9e0*/  S2R R13, SR_TID.X ;  /* 0x00000000000d7919 */ /* 0x002e620000002100 */
[----:B0-----:R-:W-:Y:S02]  /*2c9f0*/  @!P4 IMAD.MOV.U32 R46, RZ, RZ, R10 ;  /* 0x000000ffff2ec224 */ /* 0x001fe400078e000a */
[----:B------:R-:W-:Y:S01]  /*2ca00*/  @!P4 IMAD.MOV.U32 R47, RZ, RZ, R74 ;  /* 0x000000ffff2fc224 */ /* 0x000fe200078e004a */
[----:B------:R-:W-:Y:S01]  /*2ca10*/  PRMT R91, RZ, 0x7610, R91 ;  /* 0x00007610ff5b7816 */ /* 0x000fe2000000005b */
[----:B------:R-:W-:Y:S04]  /*2ca20*/  STL [R1+0x228], R10 ;  /* 0x0002280a01007387 */ /* 0x000fe80000100800 */
[----:B------:R0:W2:Y:S04]  /*2ca30*/  @!P4 LDG.E.U8 R89, desc[UR22][R46.64] ;  /* 0x000000162e59c981 */ /* 0x0000a8000c1e1100 */
[----:B------:R-:W-:Y:S01]  /*2ca40*/  STL [R1+0x224], R74 ;  /* 0x0002244a01007387 */ /* 0x000fe20000100800 */
[----:B------:R-:W-:-:S02]  /*2ca50*/  PRMT R93, RZ, 0x7610, R93 ;  /* 0x00007610ff5d7816 */ /* 0x000fc4000000005d */
[----:B---3--:R-:W-:-:S05]  /*2ca60*/  IADD3 R5, P2, PT, R8, R5, RZ ;  /* 0x0000000508057210 */ /* 0x008fca0007f5e0ff */
[C---:B------:R-:W-:Y:S01]  /*2ca70*/  IMAD.X R7, R9.reuse, 0x1, R7, P2 ;  /* 0x0000000109077824 */ /* 0x040fe200010e0607 */
[----:B----4-:R-:W-:Y:S01]  /*2ca80*/  IADD3 R0, P2, PT, R8, R0, RZ ;  /* 0x0000000008007210 */ /* 0x010fe20007f5e0ff */
[----:B0-----:R-:W-:Y:S02]  /*2ca90*/  @!P4 IMAD.MOV.U32 R46, RZ, RZ, R5 ;  /* 0x000000ffff2ec224 */ /* 0x001fe400078e0005 */
[----:B------:R-:W-:Y:S02]  /*2caa0*/  @!P4 IMAD.MOV.U32 R47, RZ, RZ, R7 ;  /* 0x000000ffff2fc224 */ /* 0x000fe400078e0007 */
[----:B------:R-:W-:Y:S01]  /*2cab0*/  IMAD.X R4, R9, 0x1, R4, P2 ;  /* 0x0000000109047824 */ /* 0x000fe200010e0604 */
[----:B------:R0:W-:Y:S04]  /*2cac0*/  STL [R1+0x268], R5 ;  /* 0x0002680501007387 */ /* 0x0001e80000100800 */
[----:B------:R-:W-:Y:S04]  /*2cad0*/  STL [R1+0x264], R7 ;  /* 0x0002640701007387 */ /* 0x000fe80000100800 */
[----:B------:R-:W-:Y:S04]  /*2cae0*/  STL [R1+0x288], R0 ;  /* 0x0002880001007387 */ /* 0x000fe80000100800 */
[----:B------:R3:W4:Y:S04]  /*2caf0*/  @!P4 LDG.E.U8 R91, desc[UR22][R46.64] ;  /* 0x000000162e5bc981 */ /* 0x000728000c1e1100 */
[----:B------:R1:W-:Y:S04]  /*2cb00*/  STL [R1+0x284], R4 ;  /* 0x0002840401007387 */ /* 0x0003e80000100800 */
[----:B0-----:R-:W4:Y:S01]  /*2cb10*/  LDL.LU R5, [R1+0x88] ;  /* 0x0000880001057983 */ /* 0x001f220000300800 */
[----:B---3--:R-:W-:-:S03]  /*2cb20*/  @!P4 IMAD.MOV.U32 R47, RZ, RZ, R4 ;  /* 0x000000ffff2fc224 */ /* 0x008fc600078e0004 */
[----:B-1----:R-:W3:Y:S04]  /*2cb30*/  LDL.LU R4, [R1+0x84] ;  /* 0x0000840001047983 */ /* 0x002ee80000300800 */
[----:B------:R-:W3:Y:S01]  /*2cb40*/  LDL.LU R74, [R1+0x80] ;  /* 0x00008000014a7983 */ /* 0x000ee20000300800 */
[----:B------:R-:W-:-:S03]  /*2cb50*/  @!P4 IMAD.MOV.U32 R46, RZ, RZ, R0 ;  /* 0x000000ffff2ec224 */ /* 0x000fc600078e0000 */
[----:B------:R-:W3:Y:S04]  /*2cb60*/  LDL.LU R76, [R1+0x7c] ;  /* 0x00007c00014c7983 */ /* 0x000ee80000300800 */
[----:B------:R-:W3:Y:S04]  /*2cb70*/  LDL.LU R78, [R1+0x78] ;  /* 0x00007800014e7983 */ /* 0x000ee80000300800 */
[----:B------:R-:W3:Y:S04]  /*2cb80*/  LDL.LU R80, [R1+0x74] ;  /* 0x0000740001507983 */ /* 0x000ee80000300800 */
[----:B------:R-:W3:Y:S04]  /*2cb90*/  LDL.LU R82, [R1+0x70] ;  /* 0x0000700001527983 */ /* 0x000ee80000300800 */
[----:B------:R-:W3:Y:S04]  /*2cba0*/  LDL.LU R84, [R1+0x6c] ;  /* 0x00006c0001547983 */ /* 0x000ee80000300800 */
[----:B------:R-:W3:Y:S04]  /*2cbb0*/  LDL.LU R86, [R1+0x68] ;  /* 0x0000680001567983 */ /* 0x000ee80000300800 */
[----:B------:R-:W3:Y:S04]  /*2cbc0*/  LDL.LU R88, [R1+0x64] ;  /* 0x0000640001587983 */ /* 0x000ee80000300800 */
[----:B------:R-:W3:Y:S04]  /*2cbd0*/  LDL.LU R90, [R1+0x60] ;  /* 0x00006000015a7983 */ /* 0x000ee80000300800 */
[----:B------:R0:W3:Y:S04]  /*2cbe0*/  @!P4 LDG.E.U8 R93, desc[UR22][R46.64] ;  /* 0x000000162e5dc981 */ /* 0x0000e8000c1e1100 */
[----:B------:R-:W3:Y:S04]  /*2cbf0*/  LDL.LU R92, [R1+0x5c] ;  /* 0x00005c00015c7983 */ /* 0x000ee80000300800 */
[----:B------:R-:W3:Y:S01]  /*2cc00*/  LDL.LU R0, [R1+0x58] ;  /* 0x0000580001007983 */ /* 0x000ee20000300800 */
[----:B0-----:R-:W-:-:S03]  /*2cc10*/  LOP3.LUT R46, R13, 0x7f, RZ, 0xc0, !PT ;  /* 0x0000007f0d2e7812 */ /* 0x001fc600078ec0ff */
[----:B------:R-:W3:Y:S04]  /*2cc20*/  LDL.LU R7, [R1+0x54] ;  /* 0x0000540001077983 */ /* 0x000ee80000300800 */
[----:B------:R-:W3:Y:S04]  /*2cc30*/  LDL.LU R10, [R1+0x50] ;  /* 0x00005000010a7983 */ /* 0x000ee80000300800 */
        /* <DEDUP_REMOVED lines=20> */
[----:B--2---:R1:W-:Y:S04]  /*2cd80*/  STS.U8 [R46+UR9+0xa000], R2 ;  /* 0x00a000022e007988 */ /* 0x0043e80008000009 */
[----:B0-----:R-:W2:Y:S04]  /*2cd90*/  LDL.LU R22, [R1+0x20] ;  /* 0x0000200001167983 */ /* 0x001ea80000300800 */
[----:B------:R0:W-:Y:S04]  /*2cda0*/  STS.U8 [R46+UR9+0xa200], R3 ;  /* 0x00a200032e007988 */ /* 0x0001e80008000009 */
[----:B-1----:R-:W2:Y:S04]  /*2cdb0*/  LDL.LU R2, [R1+0x1c] ;  /* 0x00001c0001027983 */ /* 0x002ea80000300800 */
[----:B0-----:R-:W2:Y:S04]  /*2cdc0*/  LDL.LU R3, [R1+0x18] ;  /* 0x0000180001037983 */ /* 0x001ea80000300800 */
[----:B----4-:R0:W-:Y:S04]  /*2cdd0*/  STS.U8 [R46+UR9+0xa400], R5 ;  /* 0x00a400052e007988 */ /* 0x0101e80008000009 */
[----:B---3--:R1:W-:Y:S04]  /*2cde0*/  STS.U8 [R46+UR9+0xa600], R4 ;  /* 0x00a600042e007988 */ /* 0x0083e80008000009 */
[----:B0-----:R-:W3:Y:S04]  /*2cdf0*/  LDL.LU R5, [R1+0xc] ;  /* 0x00000c0001057983 */ /* 0x001ee80000300800 */
[----:B------:R0:W-:Y:S04]  /*2ce00*/  STS.U8 [R46+UR9+0xa800], R74 ;  /* 0x00a8004a2e007988 */ /* 0x0001e80008000009 */
[----:B-1----:R-:W4:Y:S04]  /*2ce10*/  LDL.LU R4, [R1+0x8] ;  /* 0x0000080001047983 */ /* 0x002f280000300800 */
        /* <DEDUP_REMOVED lines=46> */
[----:B--2---:R0:W-:Y:S04]  /*2d100*/  STS.U8 [R46+UR9+0xd800], R22 ;  /* 0x00d800162e007988 */ /* 0x0041e80008000009 */
[----:B-1----:R-:W2:Y:S04]  /*2d110*/  LDL.LU R21, [R1+0xd38] ;  /* 0x000d380001157983 */ /* 0x002ea80000300800 */
[----:B------:R1:W-:Y:S04]  /*2d120*/  STS.U8 [R46+UR9+0xda00], R2 ;  /* 0x00da00022e007988 */ /* 0x0003e80008000009 */
[----:B0-----:R-:W2:Y:S04]  /*2d130*/  LDL.LU R22, [R1+0xd34] ;  /* 0x000d340001167983 */ /* 0x001ea80000300800 */
[----:B------:R0:W-:Y:S04]  /*2d140*/  STS.U8 [R46+UR9+0xdc00], R3 ;  /* 0x00dc00032e007988 */ /* 0x0001e80008000009 */
[----:B-1----:R-:W2:Y:S04]  /*2d150*/  LDL.LU R2, [R1+0xd30] ;  /* 0x000d300001027983 */ /* 0x002ea80000300800 */
[----:B0-----:R-:W2:Y:S04]  /*2d160*/  LDL.LU R3, [R1+0xd2c] ;  /* 0x000d2c0001037983 */ /* 0x001ea80000300800 */
[----:B--2---:R0:W-:Y:S04]  /*2d170*/  STS.U8 [R46+UR9+0xde00], R3 ;  /* 0x00de00032e007988 */ /* 0x0041e80008000009 */
[----:B------:R-:W-:Y:S04]  /*2d180*/  STS.U8 [R46+UR9+0xe000], R2 ;  /* 0x00e000022e007988 */ /* 0x000fe80008000009 */
[----:B---3--:R-:W-:Y:S04]  /*2d190*/  STS.U8 [R46+UR9+0xe200], R5 ;  /* 0x00e200052e007988 */ /* 0x008fe80008000009 */
[----:B----4-:R1:W-:Y:S04]  /*2d1a0*/  STS.U8 [R46+UR9+0xe400], R4 ;  /* 0x00e400042e007988 */ /* 0x0103e80008000009 */
[----:B0-----:R-:W2:Y:S01]  /*2d1b0*/  LDL.LU R3, [R1+0xd28] ;  /* 0x000d280001037983 */ /* 0x001ea20000300800 */
[----:B-1----:R-:W0:Y:S03]  /*2d1c0*/  S2R R4, SR_TID.X ;  /* 0x0000000000047919 */ /* 0x002e260000002100 */
[----:B------:R-:W-:Y:S04]  /*2d1d0*/  STS.U8 [R46+UR9+0xe600], R22 ;  /* 0x00e600162e007988 */ /* 0x000fe80008000009 */
[----:B------:R-:W-:Y:S04]  /*2d1e0*/  STS.U8 [R46+UR9+0xe800], R21 ;  /* 0x00e800152e007988 */ /* 0x000fe80008000009 */
[----:B------:R-:W-:Y:S04]  /*2d1f0*/  STS.U8 [R46+UR9+0xea00], R20 ;  /* 0x00ea00142e007988 */ /* 0x000fe80008000009 */
[----:B------:R-:W-:Y:S04]  /*2d200*/  STS.U8 [R46+UR9+0xec00], R19 ;  /* 0x00ec00132e007988 */ /* 0x000fe80008000009 */
[----:B------:R-:W-:Y:S04]  /*2d210*/  STS.U8 [R46+UR9+0xee00], R18 ;  /* 0x00ee00122e007988 */ /* 0x000fe80008000009 */
[----:B------:R-:W-:Y:S04]  /*2d220*/  STS.U8 [R46+UR9+0xf000], R17 ;  /* 0x00f000112e007988 */ /* 0x000fe80008000009 */
[----:B------:R-:W-:Y:S01]  /*2d230*/  STS.U8 [R46+UR9+0xf200], R16 ;  /* 0x00f200102e007988 */ /* 0x000fe20008000009 */
[----:B0-----:R-:W-:-:S03]  /*2d240*/  LOP3.LUT R4, R4, 0x7f, RZ, 0xc0, !PT ;  /* 0x0000007f04047812 */ /* 0x001fc600078ec0ff */
[----:B------:R-:W-:Y:S01]  /*2d250*/  STS.U8 [R46+UR9+0xf400], R15 ;  /* 0x00f4000f2e007988 */ /* 0x000fe20008000009 */
[----:B------:R-:W-:-:S03]  /*2d260*/  LOP3.LUT R4, R4, 0x10, RZ, 0x3c, !PT ;  /* 0x0000001004047812 */ /* 0x000fc600078e3cff */
[----:B------:R-:W-:Y:S04]  /*2d270*/  STS.U8 [R46+UR9+0xf600], R14 ;  /* 0x00f6000e2e007988 */ /* 0x000fe80008000009 */
[----:B------:R-:W-:Y:S04]  /*2d280*/  STS.U8 [R46+UR9+0xf800], R13 ;  /* 0x00f8000d2e007988 */ /* 0x000fe80008000009 */
[----:B------:R-:W-:Y:S04]  /*2d290*/  STS.U8 [R46+UR9+0xfa00], R12 ;  /* 0x00fa000c2e007988 */ /* 0x000fe80008000009 */
[----:B------:R-:W-:Y:S04]  /*2d2a0*/  STS.U8 [R46+UR9+0xfc00], R11 ;  /* 0x00fc000b2e007988 */ /* 0x000fe80008000009 */
[----:B------:R-:W-:Y:S04]  /*2d2b0*/  STS.U8 [R46+UR9+0xfe00], R10 ;  /* 0x00fe000a2e007988 */ /* 0x000fe80008000009 */
[----:B------:R-:W3:Y:S04]  /*2d2c0*/  LDL.LU R2, [R1+0xd24] ;  /* 0x000d240001027983 */ /* 0x000ee80000300800 */
[----:B------:R0:W-:Y:S04]  /*2d2d0*/  STS.U8 [R4+UR9+0x8080], R7 ;  /* 0x0080800704007988 */ /* 0x0001e80008000009 */
[----:B------:R1:W-:Y:S04]  /*2d2e0*/  STS.U8 [R4+UR9+0x8280], R0 ;  /* 0x0082800004007988 */ /* 0x0003e80008000009 */
[----:B0-----:R-:W4:Y:S04]  /*2d2f0*/  LDL.LU R7, [R1+0xd20] ;  /* 0x000d200001077983 */ /* 0x001f280000300800 */
[----:B-1----:R-:W2:Y:S04]  /*2d300*/  LDL.LU R0, [R1+0xd1c] ;  /* 0x000d1c0001007983 */ /* 0x002ea80000300800 */
[----:B------:R-:W3:Y:S04]  /*2d310*/  LDL.LU R11, [R1+0x1ac] ;  /* 0x0001ac00010b7983 */ /* 0x000ee80000300800 */
[----:B------:R-:W3:Y:S04]  /*2d320*/  LDL.LU R10, [R1+0x1b0] ;  /* 0x0001b000010a7983 */ /* 0x000ee80000300800 */
[----:B------:R-:W4:Y:S04]  /*2d330*/  LDL.LU R13, [R1+0x1f0] ;  /* 0x0001f000010d7983 */ /* 0x000f280000300800 */
[----:B------:R-:W4:Y:S04]  /*2d340*/  LDL.LU R46, [R1+0x210] ;  /* 0x00021000012e7983 */ /* 0x000f280000300800 */
[----:B------:R0:W-:Y:S04]  /*2d350*/  STS.U8 [R4+UR9+0xb680], R25 ;  /* 0x00b6801904007988 */ /* 0x0001e80008000009 */
[----:B------:R1:W-:Y:S04]  /*2d360*/  STS.U8 [R4+UR9+0xbc80], R28 ;  /* 0x00bc801c04007988 */ /* 0x0003e80008000009 */
[----:B------:R1:W-:Y:S04]  /*2d370*/  STS.U8 [R4+UR9+0xda80], R43 ;  /* 0x00da802b04007988 */ /* 0x0003e80008000009 */
[----:B0-----:R-:W4:Y:S04]  /*2d380*/  LDL.LU R25, [R1+0x230] ;  /* 0x0002300001197983 */ /* 0x001f280000300800 */
[----:B-1----:R-:W4:Y:S04]  /*2d390*/  LDL.LU R28, [R1+0x1cc] ;  /* 0x0001cc00011c7983 */ /* 0x002f280000300800 */
[----:B------:R-:W4:Y:S04]  /*2d3a0*/  LDL.LU R43, [R1+0x20c] ;  /* 0x00020c00012b7983 */ /* 0x000f280000300800 */
[----:B------:R0:W-:Y:S04]  /*2d3b0*/  STS.U8 [R4+UR9+0xde80], R45 ;  /* 0x00de802d04007988 */ /* 0x0001e80008000009 */
[----:B0-----:R-:W4:Y:S01]  /*2d3c0*/  LDL.LU R45, [R1+0x1d0] ;  /* 0x0001d000012d7983 */ /* 0x001f220000300800 */
[----:B--2---:R-:W-:-:S02]  /*2d3d0*/  PRMT R0, RZ, 0x7610, R0 ;  /* 0x00007610ff007816 */ /* 0x004fc40000000000 */
[----:B---3--:R-:W-:-:S05]  /*2d3e0*/  IADD3 R10, P3, PT, R8, R10, RZ ;  /* 0x0000000a080a7210 */ /* 0x008fca0007f7e0ff */
[----:B------:R-:W-:-:S05]  /*2d3f0*/  IMAD.X R11, R9, 0x1, R11, P3 ;  /* 0x00000001090b7824 */ /* 0x000fca00018e060b */
[----:B------:R0:W2:Y:S01]  /*2d400*/  @!P4 LDG.E.U8 R0, desc[UR22][R10.64] ;  /* 0x000000160a00c981 */ /* 0x0000a2000c1e1100 */
[----:B------:R-:W-:-:S03]  /*2d410*/  PRMT R47, RZ, 0x7610, R47 ;  /* 0x00007610ff2f7816 */ /* 0x000fc6000000002f */
[----:B------:R0:W-:Y:S01]  /*2d420*/  STL [R1+0x1b0], R10 ;  /* 0x0001b00a01007387 */ /* 0x0001e20000100800 */
[----:B----4-:R-:W-:-:S05]  /*2d430*/  IADD3 R45, P2, PT, R8, R45, RZ ;  /* 0x0000002d082d7210 */ /* 0x010fca0007f5e0ff */
[----:B------:R-:W-:Y:S01]  /*2d440*/  IMAD.X R28, R9, 0x1, R28, P2 ;  /* 0x00000001091c7824 */ /* 0x000fe200010e061c */
[----:B------:R-:W-:Y:S01]  /*2d450*/  STL [R1+0x1d0], R45 ;  /* 0x0001d02d01007387 */ /* 0x000fe20000100800 */
[----:B0-----:R-:W-:-:S03]  /*2d460*/  @!P4 IMAD.MOV.U32 R10, RZ, RZ, R45 ;  /* 0x000000ffff0ac224 */ /* 0x001fc600078e002d */
[----:B------:R0:W-:Y:S02]  /*2d470*/  STL [R1+0x1ac], R11 ;  /* 0x0001ac0b01007387 */ /* 0x0001e40000100800 */
[----:B0-----:R-:W-:-:S05]  /*2d480*/  IMAD.MOV.U32 R11, RZ, RZ, R28 ;  /* 0x000000ffff0b7224 */ /* 0x001fca00078e001c */
[----:B------:R0:W3:Y:S04]  /*2d490*/  @!P4 LDG.E.U8 R47, desc[UR22][R10.64] ;  /* 0x000000160a2fc981 */ /* 0x0000e8000c1e1100 */
[----:B--2---:R1:W-:Y:S04]  /*2d4a0*/  STL [R1+0x98], R0 ;  /* 0x0000980001007387 */ /* 0x0043e80000100800 */
[----:B-1----:R-:W2:Y:S04]  /*2d4b0*/  LDL.LU R0, [R1+0xd18] ;  /* 0x000d180001007983 */ /* 0x002ea80000300800 */
[----:B------:R1:W-:Y:S04]  /*2d4c0*/  STL [R1+0x1cc], R28 ;  /* 0x0001cc1c01007387 */ /* 0x0003e80000100800 */
[----:B-1----:R-:W4:Y:S04]  /*2d4d0*/  LDL.LU R28, [R1+0x22c] ;  /* 0x00022c00011c7983 */ /* 0x002f280000300800 */
[----:B------:R-:W2:Y:S01]  /*2d4e0*/  LDL.LU R11, [R1+0x1ec] ;  /* 0x0001ec00010b7983 */ /* 0x000ea20000300800 */
[----:B------:R-:W1:Y:S01]  /*2d4f0*/  S2R R5, SR_TID.X ;  /* 0x0000000000057919 */ /* 0x000e620000002100 */
[----:B------:R-:W-:-:S02]  /*2d500*/  IADD3 R13, P2, PT, R8, R13, RZ ;  /* 0x0000000d080d7210 */ /* 0x000fc40007f5e0ff */
[----:B------:R-:W-:Y:S04]  /*2d510*/  STS.U8 [R4+UR9+0x8480], R92 ;  /* 0x0084805c04007988 */ /* 0x000fe80008000009 */
[----:B------:R-:W-:Y:S01]  /*2d520*/  STS.U8 [R4+UR9+0x8680], R90 ;  /* 0x0086805a04007988 */ /* 0x000fe20008000009 */
[----:B0-----:R-:W-:-:S03]  /*2d530*/  @!P4 IMAD.MOV.U32 R10, RZ, RZ, R13 ;  /* 0x000000ffff0ac224 */ /* 0x001fc600078e000d */
[----:B------:R-:W-:Y:S04]  /*2d540*/  STS.U8 [R4+UR9+0x8880], R88 ;  /* 0x0088805804007988 */ /* 0x000fe80008000009 */
[----:B------:R-:W-:Y:S04]  /*2d550*/  STS.U8 [R4+UR9+0x8a80], R86 ;  /* 0x008a805604007988 */ /* 0x000fe80008000009 */
[----:B------:R-:W-:Y:S04]  /*2d560*/  STS.U8 [R4+UR9+0x8c80], R84 ;  /* 0x008c805404007988 */ /* 0x000fe80008000009 */
[----:B------:R-:W-:Y:S01]  /*2d570*/  STS.U8 [R4+UR9+0x8e80], R82 ;  /* 0x008e805204007988 */ /* 0x000fe20008000009 */
[----:B-1----:R-:W-:-:S04]  /*2d580*/  LOP3.LUT R5, R5, 0x7f, RZ, 0xc0, !PT ;  /* 0x0000007f05057812 */ /* 0x002fc800078ec0ff */
        /* <DEDUP_REMOVED lines=60> */
[----:B0-----:R-:W-:Y:S01]  /*2d950*/  PRMT R5, RZ, 0x7610, R5 ;  /* 0x00007610ff057816 */ /* 0x001fe20000000005 */
[----:B--2---:R-:W-:-:S05]  /*2d960*/  IMAD.X R11, R9, 0x1, R11, P2 ;  /* 0x00000001090b7824 */ /* 0x004fca00010e060b */
[----:B------:R0:W2:Y:S01]  /*2d970*/  @!P4 LDG.E.U8 R5, desc[UR22][R10.64] ;  /* 0x000000160a05c981 */ /* 0x0000a2000c1e1100 */
[----:B------:R-:W-:-:S03]  /*2d980*/  IADD3 R46, P3, PT, R8, R46, RZ ;  /* 0x0000002e082e7210 */ /* 0x000fc60007f7e0ff */
[----:B---3--:R1:W-:Y:S01]  /*2d990*/  STL [R1+0x94], R47 ;  /* 0x0000942f01007387 */ /* 0x0083e20000100800 */
[----:B------:R-:W-:Y:S01]  /*2d9a0*/  IADD3 R25, P2, PT, R8, R25, RZ ;  /* 0x0000001908197210 */ /* 0x000fe20007f5e0ff */
[----:B------:R-:W-:Y:S01]  /*2d9b0*/  IMAD.X R43, R9, 0x1, R43, P3 ;  /* 0x00000001092b7824 */ /* 0x000fe200018e062b */
[----:B------:R-:W-:Y:S01]  /*2d9c0*/  PRMT R38, RZ, 0x7610, R38 ;  /* 0x00007610ff267816 */ /* 0x000fe20000000026 */
[----:B-1----:R-:W3:Y:S04]  /*2d9d0*/  LDL.LU R47, [R1+0x270] ;  /* 0x00027000012f7983 */ /* 0x002ee80000300800 */
[----:B------:R1:W-:Y:S01]  /*2d9e0*/  STL [R1+0x1f0], R13 ;  /* 0x0001f00d01007387 */ /* 0x0003e20000100800 */
[----:B0-----:R-:W-:-:S03]  /*2d9f0*/  @!P4 IMAD.MOV.U32 R10, RZ, RZ, R46 ;  /* 0x000000ffff0ac224 */ /* 0x001fc600078e002e */
[----:B------:R-:W3:Y:S04]  /*2da00*/  LDL.LU R45, [R1+0x290] ;  /* 0x00029000012d7983 */ /* 0x000ee80000300800 */
[----:B------:R-:W-:Y:S01]  /*2da10*/  STL [R1+0x210], R46 ;  /* 0x0002102e01007387 */ /* 0x000fe20000100800 */
[----:B----4-:R-:W-:-:S03]  /*2da20*/  IMAD.X R28, R9, 0x1, R28, P2 ;  /* 0x00000001091c7824 */ /* 0x010fc600010e061c */
[----:B------:R0:W-:Y:S01]  /*2da30*/  STL [R1+0x1ec], R11 ;  /* 0x0001ec0b01007387 */ /* 0x0001e20000100800 */
[----:B------:R-:W-:-:S03]  /*2da40*/  PRMT R15, RZ, 0x7610, R15 ;  /* 0x00007610ff0f7816 */ /* 0x000fc6000000000f */
[----:B------:R-:W-:Y:S04]  /*2da50*/  STL [R1+0x230], R25 ;  /* 0x0002301901007387 */ /* 0x000fe80000100800 */
[----:B-1----:R-:W4:Y:S01]  /*2da60*/  LDL.LU R13, [R1+0x2a8] ;  /* 0x0002a800010d7983 */ /* 0x002f220000300800 */
[----:B0-----:R-:W-:-:S03]  /*2da70*/  @!P4 IMAD.MOV.U32 R11, RZ, RZ, R43 ;  /* 0x000000ffff0bc224 */ /* 0x001fc600078e002b */
[----:B------:R-:W-:Y:S04]  /*2da80*/  STL [R1+0x20c], R43 ;  /* 0x00020c2b01007387 */ /* 0x000fe80000100800 */
[----:B------:R0:W4:Y:S02]  /*2da90*/  @!P4 LDG.E.U8 R38, desc[UR22][R10.64] ;  /* 0x000000160a26c981 */ /* 0x000124000c1e1100 */
[----:B0-----:R-:W-:Y:S02]  /*2daa0*/  @!P4 IMAD.MOV.U32 R10, RZ, RZ, R25 ;  /* 0x000000ffff0ac224 */ /* 0x001fe400078e0019 */
[----:B------:R-:W-:-:S05]  /*2dab0*/  @!P4 IMAD.MOV.U32 R11, RZ, RZ, R28 ;  /* 0x000000ffff0bc224 */ /* 0x000fca00078e001c */
[----:B------:R0:W4:Y:S04]  /*2dac0*/  @!P4 LDG.E.U8 R15, desc[UR22][R10.64] ;  /* 0x000000160a0fc981 */ /* 0x000128000c1e1100 */
[----:B--2---:R-:W-:Y:S04]  /*2dad0*/  STL [R1+0x90], R5 ;  /* 0x0000900501007387 */ /* 0x004fe80000100800 */
[----:B------:R-:W2:Y:S04]  /*2dae0*/  LDL.LU R46, [R1+0x28c] ;  /* 0x00028c00012e7983 */ /* 0x000ea80000300800 */
[----:B------:R1:W-:Y:S04]  /*2daf0*/  STL [R1+0x22c], R28 ;  /* 0x00022c1c01007387 */ /* 0x0003e80000100800 */
[----:B-1----:R-:W2:Y:S04]  /*2db00*/  LDL.LU R28, [R1+0x2a4] ;  /* 0x0002a400011c7983 */ /* 0x002ea80000300800 */
[----:B------:R-:W2:Y:S01]  /*2db10*/  LDL.LU R11, [R1+0x26c] ;  /* 0x00026c00010b7983 */ /* 0x000ea20000300800 */
[----:B---3--:R-:W-:-:S02]  /*2db20*/  IADD3 R47, P2, PT, R8, R47, RZ ;  /* 0x0000002f082f7210 */ /* 0x008fc40007f5e0ff */
[----:B------:R-:W-:-:S03]  /*2db30*/  PRMT R40, RZ, 0x7610, R40 ;  /* 0x00007610ff287816 */ /* 0x000fc60000000028 */
[----:B0-----:R-:W-:Y:S01]  /*2db40*/  @!P4 IMAD.MOV.U32 R10, RZ, RZ, R47 ;  /* 0x000000ffff0ac224 */ /* 0x001fe200078e002f */
[----:B------:R-:W-:Y:S04]  /*2db50*/  STL [R1+0x270], R47 ;  /* 0x0002702f01007387 */ /* 0x000fe80000100800 */
[----:B------:R-:W3:Y:S04]  /*2db60*/  LDL.LU R43, [R1+0x2ac] ;  /* 0x0002ac00012b7983 */ /* 0x000ee80000300800 */
[----:B------:R-:W3:Y:S01]  /*2db70*/  LDL.LU R25, [R1+0x2b0] ;  /* 0x0002b00001197983 */ /* 0x000ee20000300800 */
[----:B--2---:R-:W-:-:S05]  /*2db80*/  IMAD.X R11, R9, 0x1, R11, P2 ;  /* 0x00000001090b7824 */ /* 0x004fca00010e060b */
[----:B------:R0:W2:Y:S01]  /*2db90*/  @!P4 LDG.E.U8 R40, desc[UR22][R10.64] ;  /* 0x000000160a28c981 */ /* 0x0000a2000c1e1100 */
[----:B------:R-:W-:-:S03]  /*2dba0*/  IADD3 R45, P3, PT, R8, R45, RZ ;  /* 0x0000002d082d7210 */ /* 0x000fc60007f7e0ff */
[----:B----4-:R1:W-:Y:S01]  /*2dbb0*/  STL [R1+0x8c], R38 ;  /* 0x00008c2601007387 */ /* 0x0103e20000100800 */
[----:B------:R-:W-:Y:S01]  /*2dbc0*/  IADD3 R13, P2, PT, R8, R13, RZ ;  /* 0x0000000d080d7210 */ /* 0x000fe20007f5e0ff */
[----:B------:R-:W-:Y:S01]  /*2dbd0*/  IMAD.X R46, R9, 0x1, R46, P3 ;  /* 0x00000001092e7824 */ /* 0x000fe200018e062e */
[----:B------:R-:W-:Y:S01]  /*2dbe0*/  PRMT R17, RZ, 0x7610, R17 ;  /* 0x00007610ff117816 */ /* 0x000fe20000000011 */
[----:B-1----:R-:W4:Y:S04]  /*2dbf0*/  LDL.LU R38, [R1+0x2c8] ;  /* 0x0002c80001267983 */ /* 0x002f280000300800 */
[----:B------:R1:W-:Y:S01]  /*2dc00*/  STL [R1+0x88], R15 ;  /* 0x0000880f01007387 */ /* 0x0003e20000100800 */
[----:B0-----:R-:W-:-:S03]  /*2dc10*/  @!P4 IMAD.MOV.U32 R10, RZ, RZ, R45 ;  /* 0x000000ffff0ac224 */ /* 0x001fc600078e002d */
[----:B-1----:R-:W4:Y:S04]  /*2dc20*/  LDL.LU R15, [R1+0x2d0] ;  /* 0x0002d000010f7983 */ /* 0x002f280000300800 */
[----:B------:R-:W-:Y:S04]  /*2dc30*/  STL [R1+0x290], R45 ;  /* 0x0002902d01007387 */ /* 0x000fe80000100800 */
[----:B------:R0:W-:Y:S04]  /*2dc40*/  STL [R1+0x26c], R11 ;  /* 0x00026c0b01007387 */ /* 0x0001e80000100800 */
[----:B------:R-:W-:Y:S01]  /*2dc50*/  STL [R1+0x2a8], R13 ;  /* 0x0002a80d01007387 */ /* 0x000fe20000100800 */
[----:B0-----:R-:W-:-:S03]  /*2dc60*/  @!P4 IMAD.MOV.U32 R11, RZ, RZ, R46 ;  /* 0x000000ffff0bc224 */ /* 0x001fc600078e002e */
[----:B------:R-:W-:Y:S04]  /*2dc70*/  STL [R1+0x28c], R46 ;  /* 0x00028c2e01007387 */ /* 0x000fe80000100800 */
[----:B------:R0:W4:Y:S04]  /*2dc80*/  @!P4 LDG.E.U8 R17, desc[UR22][R10.64] ;  /* 0x000000160a11c981 */ /* 0x000128000c1e1100 */
[----:B--2---:R1:W-:Y:S04]  /*2dc90*/  STL [R1+0x84], R40 ;  /* 0x0000842801007387 */ /* 0x0043e80000100800 */
[----:B-1----:R-:W2:Y:S01]  /*2dca0*/  LDL.LU R40, [R1+0x2c4] ;  /* 0x0002c40001287983 */ /* 0x002ea20000300800 */
[----:B------:R-:W-:Y:S01]  /*2dcb0*/  IMAD.X R28, R9, 0x1, R28, P2 ;  /* 0x00000001091c7824 */ /* 0x000fe200010e061c */
[----:B---3--:R-:W-:Y:S01]  /*2dcc0*/  IADD3 R25, P2, PT, R8, R25, RZ ;  /* 0x0000001908197210 */ /* 0x008fe20007f5e0ff */
[----:B0-----:R-:W-:Y:S01]  /*2dcd0*/  @!P4 IMAD.MOV.U32 R10, RZ, RZ, R13 ;  /* 0x000000ffff0ac224 */ /* 0x001fe200078e000d */
[----:B------:R-:W-:Y:S01]  /*2dce0*/  PRMT R44, RZ, 0x7610, R44 ;  /* 0x00007610ff2c7816 */ /* 0x000fe2000000002c */
[----:B------:R-:W-:-:S02]  /*2dcf0*/  @!P4 IMAD.MOV.U32 R11, RZ, RZ, R28 ;  /* 0x000000ffff0bc224 */ /* 0x000fc400078e001c */
[----:B------:R-:W-:Y:S01]  /*2dd00*/  IMAD.X R43, R9, 0x1, R43, P2 ;  /* 0x00000001092b7824 */ /* 0x000fe200010e062b */
[----:B------:R-:W-:Y:S02]  /*2dd10*/  PRMT R42, RZ, 0x7610, R42 ;  /* 0x00007610ff2a7816 */ /* 0x000fe4000000002a */
[----:B------:R0:W3:Y:S01]  /*2dd20*/  @!P4 LDG.E.U8 R44, desc[UR22][R10.64] ;  /* 0x000000160a2cc981 */ /* 0x0000e2000c1e1100 */
[----:B----4-:R-:W-:Y:S01]  /*2dd30*/  IADD3 R38, P3, PT, R8, R38, RZ ;  /* 0x0000002608267210 */ /* 0x010fe20007f7e0ff */
[----:B0-----:R-:W-:Y:S02]  /*2dd40*/  @!P4 IMAD.MOV.U32 R10, RZ, RZ, R25 ;  /* 0x000000ffff0ac224 */ /* 0x001fe400078e0019 */
[----:B------:R-:W-:-:S05]  /*2dd50*/  @!P4 IMAD.MOV.U32 R11, RZ, RZ, R43 ;  /* 0x000000ffff0bc224 */ /* 0x000fca00078e002b */
[----:B------:R0:W4:Y:S04]  /*2dd60*/  @!P4 LDG.E.U8 R42, desc[UR22][R10.64] ;  /* 0x000000160a2ac981 */ /* 0x000128000c1e1100 */
[----:B------:R-:W-:Y:S01]  /*2dd70*/  STL [R1+0x2a4], R28 ;  /* 0x0002a41c01007387 */ /* 0x000fe20000100800 */
[----:B------:R-:W-:Y:S01]  /*2dd80*/  PRMT R36, RZ, 0x7610, R36 ;  /* 0x00007610ff247816 */ /* 0x000fe20000000024 */
[----:B0-----:R-:W-:Y:S02]  /*2dd90*/  @!P4 IMAD.MOV.U32 R10, RZ, RZ, R38 ;  /* 0x000000ffff0ac224 */ /* 0x001fe400078e0026 */
[----:B------:R0:W-:Y:S04]  /*2dda0*/  STL [R1+0x80], R17 ;  /* 0x0000801101007387 */ /* 0x0001e80000100800 */
[----:B0-----:R-:W3:Y:S04]  /*2ddb0*/  LDL.LU R17, [R1+0x2cc] ;  /* 0x0002cc0001117983 */ /* 0x001ee80000300800 */
[----:B------:R-:W3:Y:S01]  /*2ddc0*/  LDL.LU R28, [R1+0x2e8] ;  /* 0x0002e800011c7983 */ /* 0x000ee20000300800 */
[----:B------:R-:W-:-:S03]  /*2ddd0*/  IADD3 R15, P2, PT, R8, R15, RZ ;  /* 0x0000000f080f7210 */ /* 0x000fc60007f5e0ff */
[----:B------:R-:W3:Y:S01]  /*2dde0*/  LDL.LU R13, [R1+0x2f0] ;  /* 0x0002f000010d7983 */ /* 0x000ee20000300800 */
[----:B--2---:R-:W-:-:S04]  /*2ddf0*/  IMAD.X R40, R9, 0x1, R40, P3 ;  /* 0x0000000109287824 */ /* 0x004fc800018e0628 */
[----:B------:R-:W-:-:S05]  /*2de00*/  @!P4 IMAD.MOV.U32 R11, RZ, RZ, R40 ;  /* 0x000000ffff0bc224 */ /* 0x000fca00078e0028 */
[----:B------:R0:W2:Y:S04]  /*2de10*/  @!P4 LDG.E.U8 R36, desc[UR22][R10.64] ;  /* 0x000000160a24c981 */ /* 0x0000a8000c1e1100 */
[----:B------:R1:W-:Y:S04]  /*2de20*/  STL [R1+0x2b0], R25 ;  /* 0x0002b01901007387 */ /* 0x0003e80000100800 */
[----:B------:R-:W-:Y:S04]  /*2de30*/  STL [R1+0x2c8], R38 ;  /* 0x0002c82601007387 */ /* 0x000fe80000100800 */
[----:B------:R-:W-:Y:S04]  /*2de40*/  STL [R1+0x2ac], R43 ;  /* 0x0002ac2b01007387 */ /* 0x000fe80000100800 */
[----:B------:R-:W-:Y:S04]  /*2de50*/  STL [R1+0x2d0], R15 ;  /* 0x0002d00f01007387 */ /* 0x000fe80000100800 */
[----:B-1----:R-:W2:Y:S04]  /*2de60*/  LDL.LU R25, [R1+0x308] ;  /* 0x0003080001197983 */ /* 0x002ea80000300800 */
[----:B------:R-:W-:Y:S04]  /*2de70*/  STL [R1+0x2c4], R40 ;  /* 0x0002c42801007387 */ /* 0x000fe80000100800 */
[----:B----4-:R1:W-:Y:S04]  /*2de80*/  STL [R1+0x78], R42 ;  /* 0x0000782a01007387 */ /* 0x0103e80000100800 */
[----:B-1----:R-:W4:Y:S01]  /*2de90*/  LDL.LU R42, [R1+0x2e4] ;  /* 0x0002e400012a7983 */ /* 0x002f220000300800 */
[----:B---3--:R-:W-:-:S03]  /*2dea0*/  IMAD.X R17, R9, 0x1, R17, P2 ;  /* 0x0000000109117824 */ /* 0x008fc600010e0611 */
[----:B------:R-:W3:Y:S01]  /*2deb0*/  LDL.LU R40, [R1+0x2ec] ;  /* 0x0002ec0001287983 */ /* 0x000ee20000300800 */
[----:B------:R-:W-:-:S03]  /*2dec0*/  IADD3 R28, P2, PT, R8, R28, RZ ;  /* 0x0000001c081c7210 */ /* 0x000fc60007f5e0ff */
[----:B------:R-:W-:Y:S01]  /*2ded0*/  STL [R1+0x2cc], R17 ;  /* 0x0002cc1101007387 */ /* 0x000fe20000100800 */
[----:B------:R-:W-:Y:S01]  /*2dee0*/  PRMT R12, RZ, 0x7610, R12 ;  /* 0x00007610ff0c7816 */ /* 0x000fe2000000000c */
[----:B0-----:R-:W-:Y:S02]  /*2def0*/  @!P4 IMAD.MOV.U32 R10, RZ, RZ, R15 ;  /* 0x000000ffff0ac224 */ /* 0x001fe400078e000f */
[----:B------:R-:W3:Y:S01]  /*2df00*/  LDL.LU R38, [R1+0x304] ;  /* 0x0003040001267983 */ /* 0x000ee20000300800 */
[----:B------:R-:W-:-:S03]  /*2df10*/  @!P4 IMAD.MOV.U32 R11, RZ, RZ, R17 ;  /* 0x000000ffff0bc224 */ /* 0x000fc600078e0011 */
[----:B------:R-:W-:Y:S04]  /*2df20*/  STL [R1+0x2e8], R28 ;  /* 0x0002e81c01007387 */ /* 0x000fe80000100800 */
[----:B------:R0:W3:Y:S04]  /*2df30*/  @!P4 LDG.E.U8 R12, desc[UR22][R10.64] ;  /* 0x000000160a0cc981 */ /* 0x0000e8000c1e1100 */
[----:B--2---:R1:W-:Y:S04]  /*2df40*/  STL [R1+0x74], R36 ;  /* 0x0000742401007387 */ /* 0x0043e80000100800 */
[----:B-1----:R-:W2:Y:S04]  /*2df50*/  LDL.LU R36, [R1+0x30c] ;  /* 0x00030c0001247983 */ /* 0x002ea80000300800 */
[----:B------:R-:W2:Y:S01]  /*2df60*/  LDL.LU R15, [R1+0x310] ;  /* 0x00031000010f7983 */ /* 0x000ea20000300800 */
[----:B------:R-:W-:Y:S01]  /*2df70*/  IADD3 R13, P3, PT, R8, R13, RZ ;  /* 0x0000000d080d7210 */ /* 0x000fe20007f7e0ff */
[----:B0-----:R-:W-:Y:S01]  /*2df80*/  @!P4 IMAD.MOV.U32 R10, RZ, RZ, R28 ;  /* 0x000000ffff0ac224 */ /* 0x001fe200078e001c */
[----:B------:R-:W-:Y:S01]  /*2df90*/  PRMT R41, RZ, 0x7610, R41 ;  /* 0x00007610ff297816 */ /* 0x000fe20000000029 */
[----:B------:R-:W2:Y:S01]  /*2dfa0*/  LDL.LU R17, [R1+0x328] ;  /* 0x0003280001117983 */ /* 0x000ea20000300800 */
[----:B------:R-:W-:-:S02]  /*2dfb0*/  PRMT R39, RZ, 0x7610, R39 ;  /* 0x00007610ff277816 */ /* 0x000fc40000000027 */
[----:B------:R-:W-:Y:S01]  /*2dfc0*/  PRMT R33, RZ, 0x7610, R33 ;  /* 0x00007610ff217816 */ /* 0x000fe20000000021 */
[----:B----4-:R-:W-:Y:S01]  /*2dfd0*/  IMAD.X R42, R9, 0x1, R42, P2 ;  /* 0x00000001092a7824 */ /* 0x010fe200010e062a */
[----:B------:R-:W-:-:S03]  /*2dfe0*/  IADD3 R25, P2, PT, R8, R25, RZ ;  /* 0x0000001908197210 */ /* 0x000fc60007f5e0ff */
[----:B------:R-:W-:Y:S02]  /*2dff0*/  @!P4 IMAD.MOV.U32 R11, RZ, RZ, R42 ;  /* 0x000000ffff0bc224 */ /* 0x000fe400078e002a */
[----:B---3--:R-:W-:-:S03]  /*2e000*/  IMAD.X R40, R9, 0x1, R40, P3 ;  /* 0x0000000109287824 */ /* 0x008fc600018e0628 */
[----:B------:R0:W3:Y:S01]  /*2e010*/  @!P4 LDG.E.U8 R41, desc[UR22][R10.64] ;  /* 0x000000160a29c981 */ /* 0x0000e2000c1e1100 */
[----:B------:R-:W-:Y:S02]  /*2e020*/  IMAD.X R38, R9, 0x1, R38, P2 ;  /* 0x0000000109267824 */ /* 0x000fe400010e0626 */
[----:B0-----:R-:W-:Y:S02]  /*2e030*/  @!P4 IMAD.MOV.U32 R10, RZ, RZ, R13 ;  /* 0x000000ffff0ac224 */ /* 0x001fe400078e000d */
[----:B------:R-:W-:Y:S01]  /*2e040*/  @!P4 IMAD.MOV.U32 R11, RZ, RZ, R40 ;  /* 0x000000ffff0bc224 */ /* 0x000fe200078e0028 */
[----:B------:R0:W-:Y:S04]  /*2e050*/  STL [R1+0x70], R12 ;  /* 0x0000700c01007387 */ /* 0x0001e80000100800 */
[----:B------:R1:W4:Y:S01]  /*2e060*/  @!P4 LDG.E.U8 R39, desc[UR22][R10.64] ;  /* 0x000000160a27c981 */ /* 0x000322000c1e1100 */
[----:B------:R-:W-:-:S03]  /*2e070*/  PRMT R34, RZ, 0x7610, R34 ;  /* 0x00007610ff227816 */ /* 0x000fc60000000022 */
[----:B0-----:R-:W3:Y:S01]  /*2e080*/  LDL.LU R12, [R1+0x330] ;  /* 0x00033000010c7983 */ /* 0x001ee20000300800 */
[----:B-1----:R-:W-:Y:S02]  /*2e090*/  @!P4 IMAD.MOV.U32 R10, RZ, RZ, R25 ;  /* 0x000000ffff0ac224 */ /* 0x002fe400078e0019 */
[----:B------:R-:W-:Y:S01]  /*2e0a0*/  @!P4 IMAD.MOV.U32 R11, RZ, RZ, R38 ;  /* 0x000000ffff0bc224 */ /* 0x000fe200078e0026 */
[----:B------:R0:W-:Y:S04]  /*2e0b0*/  STL [R1+0x2f0], R13 ;  /* 0x0002f00d01007387 */ /* 0x0001e80000100800 */
[----:B------:R-:W-:Y:S04]  /*2e0c0*/  STL [R1+0x2e4], R42 ;  /* 0x0002e42a01007387 */ /* 0x000fe80000100800 */
[----:B------:R1:W4:Y:S04]  /*2e0d0*/  @!P4 LDG.E.U8 R33, desc[UR22][R10.64] ;  /* 0x000000160a21c981 */ /* 0x000328000c1e1100 */
[----:B------:R0:W-:Y:S04]  /*2e0e0*/  STL [R1+0x308], R25 ;  /* 0x0003081901007387 */ /* 0x0001e80000100800 */
[----:B------:R-:W4:Y:S04]  /*2e0f0*/  LDL.LU R28, [R1+0x324] ;  /* 0x00032400011c7983 */ /* 0x000f280000300800 */
[----:B------:R-:W-:Y:S04]  /*2e100*/  STL [R1+0x2ec], R40 ;  /* 0x0002ec2801007387 */ /* 0x000fe80000100800 */
[----:B0-----:R-:W4:Y:S01]  /*2e110*/  LDL.LU R13, [R1+0x32c] ;  /* 0x00032c00010d7983 */ /* 0x001f220000300800 */
[----:B--2---:R-:W-:-:S05]  /*2e120*/  IADD3 R15, P2, PT, R8, R15, RZ ;  /* 0x0000000f080f7210 */ /* 0x004fca0007f5e0ff */
[----:B------:R-:W-:Y:S02]  /*2e130*/  IMAD.X R36, R9, 0x1, R36, P2 ;  /* 0x0000000109247824 */ /* 0x000fe400010e0624 */
[----:B-1----:R-:W-:Y:S02]  /*2e140*/  @!P4 IMAD.MOV.U32 R10, RZ, RZ, R15 ;  /* 0x000000ffff0ac224 */ /* 0x002fe400078e000f */
[----:B------:R-:W-:-:S05]  /*2e150*/  @!P4 IMAD.MOV.U32 R11, RZ, RZ, R36 ;  /* 0x000000ffff0bc224 */ /* 0x000fca00078e0024 */
[----:B------:R0:W2:Y:S01]  /*2e160*/  @!P4 LDG.E.U8 R34, desc[UR22][R10.64] ;  /* 0x000000160a22c981 */ /* 0x0000a2000c1e1100 */
[----:B------:R-:W-:-:S03]  /*2e170*/  IADD3 R17, P3, PT, R8, R17, RZ ;  /* 0x0000001108117210 */ /* 0x000fc60007f7e0ff */
[----:B------:R-:W-:Y:S04]  /*2e180*/  STL [R1+0x304], R38 ;  /* 0x0003042601007387 */ /* 0x000fe80000100800 */
[----:B------:R-:W2:Y:S04]  /*2e190*/  LDL.LU R25, [R1+0x348] ;  /* 0x0003480001197983 */ /* 0x000ea80000300800 */
[----:B------:R-:W-:Y:S01]  /*2e1a0*/  STL [R1+0x310], R15 ;  /* 0x0003100f01007387 */ /* 0x000fe20000100800 */
[----:B------:R-:W-:Y:S01]  /*2e1b0*/  PRMT R14, RZ, 0x7610, R14 ;  /* 0x00007610ff0e7816 */ /* 0x000fe2000000000e */
[----:B0-----:R-:W-:Y:S01]  /*2e1c0*/  @!P4 IMAD.MOV.U32 R10, RZ, RZ, R17 ;  /* 0x000000ffff0ac224 */ /* 0x001fe200078e0011 */
[----:B---3--:R-:W-:Y:S01]  /*2e1d0*/  IADD3 R12, P2, PT, R8, R12, RZ ;  /* 0x0000000c080c7210 */ /* 0x008fe20007f5e0ff */
[----:B----4-:R0:W-:Y:S01]  /*2e1e0*/  STL [R1+0x64], R33 ;  /* 0x0000642101007387 */ /* 0x0101e20000100800 */
[----:B------:R-:W-:-:S03]  /*2e1f0*/  IMAD.X R28, R9, 0x1, R28, P3 ;  /* 0x00000001091c7824 */ /* 0x000fc600018e061c */
[----:B0-----:R-:W3:Y:S04]  /*2e200*/  LDL.LU R33, [R1+0x350] ;  /* 0x0003500001217983 */ /* 0x001ee80000300800 */
[----:B------:R-:W-:Y:S01]  /*2e210*/  STL [R1+0x328], R17 ;  /* 0x0003281101007387 */ /* 0x000fe20000100800 */
[----:B------:R-:W-:-:S03]  /*2e220*/  @!P4 IMAD.MOV.U32 R11, RZ, RZ, R28 ;  /* 0x000000ffff0bc224 */ /* 0x000fc600078e001c */
[----:B------:R0:W-:Y:S04]  /*2e230*/  STL [R1+0x30c], R36 ;  /* 0x00030c2401007387 */ /* 0x0001e80000100800 */
[----:B------:R-:W-:Y:S01]  /*2e240*/  STL [R1+0x330], R12 ;  /* 0x0003300c01007387 */ /* 0x000fe20000100800 */
[----:B------:R-:W-:-:S03]  /*2e250*/  IMAD.X R13, R9, 0x1, R13, P2 ;  /* 0x00000001090d7824 */ /* 0x000fc600010e060d */
[----:B------:R1:W4:Y:S04]  /*2e260*/  @!P4 LDG.E.U8 R14, desc[UR22][R10.64] ;  /* 0x000000160a0ec981 */ /* 0x000328000c1e1100 */
[----:B0-----:R-:W4:Y:S04]  /*2e270*/  LDL.LU R36, [R1+0x344] ;  /* 0x0003440001247983 */ /* 0x001f280000300800 */
[----:B------:R-:W-:Y:S04]  /*2e280*/  STL [R1+0x324], R28 ;  /* 0x0003241c01007387 */ /* 0x000fe80000100800 */
[----:B------:R-:W4:Y:S04]  /*2e290*/  LDL.LU R15, [R1+0x368] ;  /* 0x00036800010f7983 */ /* 0x000f280000300800 */
[----:B--2---:R0:W-:Y:S04]  /*2e2a0*/  STL [R1+0x60], R34 ;  /* 0x0000602201007387 */ /* 0x0041e80000100800 */
[----:B------:R-:W-:Y:S04]  /*2e2b0*/  STL [R1+0x6c], R41 ;  /* 0x00006c2901007387 */ /* 0x000fe80000100800 */
[----:B0-----:R-:W2:Y:S04]  /*2e2c0*/  LDL.LU R34, [R1+0x34c] ;  /* 0x00034c0001227983 */ /* 0x001ea80000300800 */
[----:B------:R0:W-:Y:S04]  /*2e2d0*/  STL [R1+0x32c], R13 ;  /* 0x00032c0d01007387 */ /* 0x0001e80000100800 */
[----:B------:R-:W2:Y:S01]  /*2e2e0*/  LDL.LU R17, [R1+0x364] ;  /* 0x0003640001117983 */ /* 0x000ea20000300800 */
[----:B------:R-:W-:Y:S01]  /*2e2f0*/  IADD3 R25, P2, PT, R8, R25, RZ ;  /* 0x0000001908197210 */ /* 0x000fe20007f5e0ff */
[----:B-1----:R-:W-:Y:S01]  /*2e300*/  @!P4 IMAD.MOV.U32 R10, RZ, RZ, R12 ;  /* 0x000000ffff0ac224 */ /* 0x002fe200078e000c */
[----:B------:R-:W-:Y:S01]  /*2e310*/  PRMT R37, RZ, 0x7610, R37 ;  /* 0x00007610ff257816 */ /* 0x000fe20000000025 */
[----:B------:R-:W-:Y:S01]  /*2e320*/  STL [R1+0x68], R39 ;  /* 0x0000682701007387 */ /* 0x000fe20000100800 */
[----:B------:R-:W-:-:S03]  /*2e330*/  @!P4 IMAD.MOV.U32 R11, RZ, RZ, R13 ;  /* 0x000000ffff0bc224 */ /* 0x000fc600078e000d */
[----:B------:R-:W2:Y:S04]  /*2e340*/  LDL.LU R28, [R1+0x36c] ;  /* 0x00036c00011c7983 */ /* 0x000ea80000300800 */
[----:B------:R-:W-:Y:S01]  /*2e350*/  STL [R1+0x348], R25 ;  /* 0x0003481901007387 */ /* 0x000fe20000100800 */
[----:B------:R-:W-:-:S03]  /*2e360*/  PRMT R35, RZ, 0x7610, R35 ;  /* 0x00007610ff237816 */ /* 0x000fc60000000023 */
[----:B------:R-:W2:Y:S04]  /*2e370*/  LDL.LU R12, [R1+0x370] ;  /* 0x00037000010c7983 */ /* 0x000ea80000300800 */
[----:B------:R1:W2:Y:S04]  /*2e380*/  @!P4 LDG.E.U8 R37, desc[UR22][R10.64] ;  /* 0x000000160a25c981 */ /* 0x0002a8000c1e1100 */
[----:B0-----:R-:W2:Y:S01]  /*2e390*/  LDL.LU R13, [R1+0x388] ;  /* 0x00038800010d7983 */ /* 0x001ea20000300800 */
[----:B------:R-:W-:Y:S01]  /*2e3a0*/  PRMT R26, RZ, 0x7610, R26 ;  /* 0x00007610ff1a7816 */ /* 0x000fe2000000001a */
[----:B-1----:R-:W-:Y:S01]  /*2e3b0*/  @!P4 IMAD.MOV.U32 R10, RZ, RZ, R25 ;  /* 0x000000ffff0ac224 */ /* 0x002fe200078e0019 */
[----:B------:R-:W-:-:S02]  /*2e3c0*/  PRMT R30, RZ, 0x7610, R30 ;  /* 0x00007610ff1e7816 */ /* 0x000fc4000000001e */
[C---:B---3--:R-:W-:Y:S01]  /*2e3d0*/  IADD3 R33, P3, PT, R8.reuse, R33, RZ ;  /* 0x0000002108217210 */ /* 0x048fe20007f7e0ff */
[----:B----4-:R-:W-:Y:S01]  /*2e3e0*/  IMAD.X R36, R9, 0x1, R36, P2 ;  /* 0x0000000109247824 */ /* 0x010fe200010e0624 */
[----:B------:R0:W-:Y:S03]  /*2e3f0*/  STL [R1+0x5c], R14 ;  /* 0x00005c0e01007387 */ /* 0x0001e60000100800 */
[----:B------:R-:W-:Y:S01]  /*2e400*/  @!P4 IMAD.MOV.U32 R11, RZ, RZ, R36 ;  /* 0x000000ffff0bc224 */ /* 0x000fe200078e0024 */
[----:B------:R-:W-:-:S04]  /*2e410*/  IADD3 R15, P2, PT, R8, R15, RZ ;  /* 0x0000000f080f7210 */ /* 0x000fc80007f5e0ff */
[----:B------:R1:W3:Y:S04]  /*2e420*/  @!P4 LDG.E.U8 R35, desc[UR22][R10.64] ;  /* 0x000000160a23c981 */ /* 0x0002e8000c1e1100 */
[----:B0-----:R-:W4:Y:S04]  /*2e430*/  LDL.LU R14, [R1+0x390] ;  /* 0x00039000010e7983 */ /* 0x001f280000300800 */
[----:B------:R-:W-:Y:S01]  /*2e440*/  STL [R1+0x350], R33 ;  /* 0x0003502101007387 */ /* 0x000fe20000100800 */
[----:B-1----:R-:W-:-:S03]  /*2e450*/  @!P4 IMAD.MOV.U32 R10, RZ, RZ, R33 ;  /* 0x000000ffff0ac224 */ /* 0x002fc600078e0021 */
[----:B------:R-:W-:Y:S04]  /*2e460*/  STL [R1+0x344], R36 ;  /* 0x0003442401007387 */ /* 0x000fe80000100800 */
[----:B------:R0:W-:Y:S04]  /*2e470*/  STL [R1+0x368], R15 ;  /* 0x0003680f01007387 */ /* 0x0001e80000100800 */
[----:B------:R-:W3:Y:S01]  /*2e480*/  LDL.LU R25, [R1+0x384] ;  /* 0x0003840001197983 */ /* 0x000ee20000300800 */
[----:B--2---:R-:W-:-:S04]  /*2e490*/  IMAD.X R34, R9, 0x1, R34, P3 ;  /* 0x0000000109227824 */ /* 0x004fc800018e0622 */
[----:B------:R-:W-:Y:S02]  /*2e4a0*/  @!P4 IMAD.MOV.U32 R11, RZ, RZ, R34 ;  /* 0x000000ffff0bc224 */ /* 0x000fe400078e0022 */
[----:B------:R-:W-:-:S03]  /*2e4b0*/  IMAD.X R17, R9, 0x1, R17, P2 ;  /* 0x0000000109117824 */ /* 0x000fc600010e0611 */
[----:B------:R1:W2:Y:S02]  /*2e4c0*/  @!P4 LDG.E.U8 R26, desc[UR22][R10.64] ;  /* 0x000000160a1ac981 */ /* 0x0002a4000c1e1100 */
[----:B-1----:R-:W-:Y:S02]  /*2e4d0*/  @!P4 IMAD.MOV.U32 R10, RZ, RZ, R15 ;  /* 0x000000ffff0ac224 */ /* 0x002fe400078e000f */
[----:B------:R-:W-:-:S05]  /*2e4e0*/  @!P4 IMAD.MOV.U32 R11, RZ, RZ, R17 ;  /* 0x000000ffff0bc224 */ /* 0x000fca00078e0011 */
[----:B------:R1:W2:Y:S01]  /*2e4f0*/  @!P4 LDG.E.U8 R30, desc[UR22][R10.64] ;  /* 0x000000160a1ec981 */ /* 0x0002a2000c1e1100 */
[----:B------:R-:W-:Y:S02]  /*2e500*/  IADD3 R12, P2, PT, R8, R12, RZ ;  /* 0x0000000c080c7210 */ /* 0x000fe40007f5e0ff */
[----:B------:R-:W-:-:S03]  /*2e510*/  PRMT R32, RZ, 0x7610, R32 ;  /* 0x00007610ff207816 */ /* 0x000fc60000000020 */
[----:B------:R-:W-:Y:S01]  /*2e520*/  IMAD.X R28, R9, 0x1, R28, P2 ;  /* 0x00000001091c7824 */ /* 0x000fe200010e061c */
[----:B------:R-:W-:Y:S01]  /*2e530*/  IADD3 R13, P3, PT, R8, R13, RZ ;  /* 0x0000000d080d7210 */ /* 0x000fe20007f7e0ff */
[----:B-1----:R-:W-:Y:S02]  /*2e540*/  @!P4 IMAD.MOV.U32 R10, RZ, RZ, R12 ;  /* 0x000000ffff0ac224 */ /* 0x002fe400078e000c */
[----:B------:R-:W-:Y:S01]  /*2e550*/  @!P4 IMAD.MOV.U32 R11, RZ, RZ, R28 ;  /* 0x000000ffff0bc224 */ /* 0x000fe200078e001c */
[----:B------:R-:W-:Y:S01]  /*2e560*/  STL [R1+0x34c], R34 ;  /* 0x00034c2201007387 */ /* 0x000fe20000100800 */
[----:B------:R-:W-:-:S03]  /*2e570*/  PRMT R18, RZ, 0x7610, R18 ;  /* 0x00007610ff127816 */ /* 0x000fc60000000012 */
[----:B------:R-:W-:Y:S04]  /*2e580*/  STL [R1+0x364], R17 ;  /* 0x0003641101007387 */ /* 0x000fe80000100800 */
[----:B0-----:R-:W2:Y:S04]  /*2e590*/  LDL.LU R15, [R1+0x38c] ;  /* 0x00038c00010f7983 */ /* 0x001ea80000300800 */
[----:B------:R0:W2:Y:S02]  /*2e5a0*/  @!P4 LDG.E.U8 R32, desc[UR22][R10.64] ;  /* 0x000000160a20c981 */ /* 0x0000a4000c1e1100 */
[----:B0-----:R-:W-:Y:S01]  /*2e5b0*/  @!P4 IMAD.MOV.U32 R10, RZ, RZ, R13 ;  /* 0x000000ffff0ac224 */ /* 0x001fe200078e000d */
[----:B----4-:R-:W-:Y:S01]  /*2e5c0*/  IADD3 R14, P2, PT, R8, R14, RZ ;  /* 0x0000000e080e7210 */ /* 0x010fe20007f5e0ff */
[----:B---3--:R-:W-:-:S04]  /*2e5d0*/  IMAD.X R25, R9, 0x1, R25, P3 ;  /* 0x0000000109197824 */ /* 0x008fc800018e0619 */
[----:B------:R-:W-:-:S05]  /*2e5e0*/  @!P4 IMAD.MOV.U32 R11, RZ, RZ, R25 ;  /* 0x000000ffff0bc224 */ /* 0x000fca00078e0019 */
[----:B------:R0:W3:Y:S04]  /*2e5f0*/  @!P4 LDG.E.U8 R18, desc[UR22][R10.64] ;  /* 0x000000160a12c981 */ /* 0x0000e8000c1e1100 */
[----:B--2---:R1:W-:Y:S04]  /*2e600*/  STL [R1+0x50], R26 ;  /* 0x0000501a01007387 */ /* 0x0043e80000100800 */
[----:B-1----:R-:W2:Y:S04]  /*2e610*/  LDL.LU R26, [R1+0x3a8] ;  /* 0x0003a800011a7983 */ /* 0x002ea80000300800 */
[----:B------:R-:W-:Y:S04]  /*2e620*/  STL [R1+0x370], R12 ;  /* 0x0003700c01007387 */ /* 0x000fe80000100800 */
[----:B------:R-:W4:Y:S04]  /*2e630*/  LDL.LU R17, [R1+0x3b0] ;  /* 0x0003b00001117983 */ /* 0x000f280000300800 */
[----:B------:R-:W-:Y:S04]  /*2e640*/  STL [R1+0x388], R13 ;  /* 0x0003880d01007387 */ /* 0x000fe80000100800 */
[----:B------:R-:W-:Y:S04]  /*2e650*/  STL [R1+0x58], R37 ;  /* 0x0000582501007387 */ /* 0x000fe80000100800 */
[----:B------:R-:W-:Y:S04]  /*2e660*/  STL [R1+0x36c], R28 ;  /* 0x00036c1c01007387 */ /* 0x000fe80000100800 */
[----:B------:R-:W-:Y:S04]  /*2e670*/  STL [R1+0x390], R14 ;  /* 0x0003900e01007387 */ /* 0x000fe80000100800 */
[----:B------:R1:W-:Y:S04]  /*2e680*/  STL [R1+0x4c], R30 ;  /* 0x00004c1e01007387 */ /* 0x0003e80000100800 */
[----:B-1----:R-:W4:Y:S04]  /*2e690*/  LDL.LU R30, [R1+0x3a4] ;  /* 0x0003a400011e7983 */ /* 0x002f280000300800 */
[----:B------:R-:W-:Y:S04]  /*2e6a0*/  STL [R1+0x384], R25 ;  /* 0x0003841901007387 */ /* 0x000fe80000100800 */
[----:B------:R-:W4:Y:S04]  /*2e6b0*/  LDL.LU R28, [R1+0x3ac] ;  /* 0x0003ac00011c7983 */ /* 0x000f280000300800 */
[----:B------:R-:W4:Y:S01]  /*2e6c0*/  LDL.LU R12, [R1+0x3c8] ;  /* 0x0003c800010c7983 */ /* 0x000f220000300800 */
[----:B------:R-:W-:-:S03]  /*2e6d0*/  IMAD.X R15, R9, 0x1, R15, P2 ;  /* 0x00000001090f7824 */ /* 0x000fc600010e060f */
[----:B------:R-:W-:Y:S01]  /*2e6e0*/  STL [R1+0x54], R35 ;  /* 0x0000542301007387 */ /* 0x000fe20000100800 */
[----:B0-----:R-:W-:-:S03]  /*2e6f0*/  @!P4 IMAD.MOV.U32 R10, RZ, RZ, R14 ;  /* 0x000000ffff0ac224 */ /* 0x001fc600078e000e */
[----:B------:R-:W4:Y:S04]  /*2e700*/  LDL.LU R13, [R1+0x3c4] ;  /* 0x0003c400010d7983 */ /* 0x000f280000300800 */
[----:B------:R-:W-:Y:S01]  /*2e710*/  STL [R1+0x38c], R15 ;  /* 0x00038c0f01007387 */ /* 0x000fe20000100800 */
[----:B------:R-:W-:Y:S01]  /*2e720*/  PRMT R31, RZ, 0x7610, R31 ;  /* 0x00007610ff1f7816 */ /* 0x000fe2000000001f */
[----:B------:R-:W-:-:S05]  /*2e730*/  @!P4 IMAD.MOV.U32 R11, RZ, RZ, R15 ;  /* 0x000000ffff0bc224 */ /* 0x000fca00078e000f */
[----:B------:R0:W4:Y:S04]  /*2e740*/  @!P4 LDG.E.U8 R31, desc[UR22][R10.64] ;  /* 0x000000160a1fc981 */ /* 0x000128000c1e1100 */
[----:B---3--:R1:W-:Y:S04]  /*2e750*/  STL [R1+0x44], R18 ;  /* 0x0000441201007387 */ /* 0x0083e80000100800 */
[----:B-1----:R-:W3:Y:S04]  /*2e760*/  LDL.LU R18, [R1+0x3cc] ;  /* 0x0003cc0001127983 */ /* 0x002ee80000300800 */
[----:B------:R-:W3:Y:S01]  /*2e770*/  LDL.LU R14, [R1+0x3d0] ;  /* 0x0003d000010e7983 */ /* 0x000ee20000300800 */
[----:B--2---:R-:W-:-:S05]  /*2e780*/  IADD3 R26, P2, PT, R8, R26, RZ ;  /* 0x0000001a081a7210 */ /* 0x004fca0007f5e0ff */
[----:B------:R1:W-:Y:S01]  /*2e790*/  STL [R1+0x3a8], R26 ;  /* 0x0003a81a01007387 */ /* 0x0003e20000100800 */
[----:B----4-:R-:W-:-:S03]  /*2e7a0*/  IADD3 R17, P3, PT, R8, R17, RZ ;  /* 0x0000001108117210 */ /* 0x010fc60007f7e0ff */
[----:B------:R-:W2:Y:S01]  /*2e7b0*/  LDL.LU R25, [R1+0x3e8] ;  /* 0x0003e80001197983 */ /* 0x000ea20000300800 */
[----:B0-----:R-:W-:-:S03]  /*2e7c0*/  @!P4 IMAD.MOV.U32 R10, RZ, RZ, R26 ;  /* 0x000000ffff0ac224 */ /* 0x001fc600078e001a */
[----:B------:R-:W4:Y:S04]  /*2e7d0*/  LDL.LU R15, [R1+0x3f0] ;  /* 0x0003f000010f7983 */ /* 0x000f280000300800 */
[----:B------:R0:W-:Y:S01]  /*2e7e0*/  STL [R1+0x3b0], R17 ;  /* 0x0003b01101007387 */ /* 0x0001e20000100800 */
[----:B------:R-:W-:-:S05]  /*2e7f0*/  IMAD.X R30, R9, 0x1, R30, P2 ;  /* 0x00000001091e7824 */ /* 0x000fca00010e061e */
[----:B------:R-:W-:Y:S01]  /*2e800*/  STL [R1+0x3a4], R30 ;  /* 0x0003a41e01007387 */ /* 0x000fe20000100800 */
[----:B------:R-:W-:-:S05]  /*2e810*/  IADD3 R12, P2, PT, R8, R12, RZ ;  /* 0x0000000c080c7210 */ /* 0x000fca0007f5e0ff */
[----:B------:R-:W-:Y:S04]  /*2e820*/  STL [R1+0x3c8], R12 ;  /* 0x0003c80c01007387 */ /* 0x000fe80000100800 */
[----:B-1----:R-:W4:Y:S01]  /*2e830*/  LDL.LU R26, [R1+0x3e4] ;  /* 0x0003e400011a7983 */ /* 0x002f220000300800 */
[----:B------:R-:W-:Y:S01]  /*2e840*/  PRMT R29, RZ, 0x7610, R29 ;  /* 0x00007610ff1d7816 */ /* 0x000fe2000000001d */
[----:B------:R-:W-:Y:S02]  /*2e850*/  @!P4 IMAD.MOV.U32 R11, RZ, RZ, R30 ;  /* 0x000000ffff0bc224 */ /* 0x000fe400078e001e */
[C---:B------:R-:W-:Y:S01]  /*2e860*/  IMAD.X R28, R9.reuse, 0x1, R28, P3 ;  /* 0x00000001091c7824 */ /* 0x040fe200018e061c */
[----:B------:R-:W-:Y:S02]  /*2e870*/  PRMT R16, RZ, 0x7610, R16 ;  /* 0x00007610ff107816 */ /* 0x000fe40000000010 */
[----:B------:R1:W4:Y:S01]  /*2e880*/  @!P4 LDG.E.U8 R29, desc[UR22][R10.64] ;  /* 0x000000160a1dc981 */ /* 0x000322000c1e1100 */
[----:B------:R-:W-:-:S02]  /*2e890*/  IMAD.X R13, R9, 0x1, R13, P2 ;  /* 0x00000001090d7824 */ /* 0x000fc400010e060d */
[----:B-1----:R-:W-:Y:S02]  /*2e8a0*/  @!P4 IMAD.MOV.U32 R10, RZ, RZ, R17 ;  /* 0x000000ffff0ac224 */ /* 0x002fe400078e0011 */
[----:B------:R-:W-:Y:S01]  /*2e8b0*/  @!P4 IMAD.MOV.U32 R11, RZ, RZ, R28 ;  /* 0x000000ffff0bc224 */ /* 0x000fe200078e001c */
[----:B------:R-:W-:-:S04]  /*2e8c0*/  PRMT R22, RZ, 0x7610, R22 ;  /* 0x00007610ff167816 */ /* 0x000fc80000000016 */
[----:B------:R1:W4:Y:S01]  /*2e8d0*/  @!P4 LDG.E.U8 R16, desc[UR22][R10.64] ;  /* 0x000000160a10c981 */ /* 0x000322000c1e1100 */
[----:B------:R-:W-:-:S03]  /*2e8e0*/  PRMT R27, RZ, 0x7610, R27 ;  /* 0x00007610ff1b7816 */ /* 0x000fc6000000001b */
[----:B------:R-:W-:Y:S01]  /*2e8f0*/  STL [R1+0x3ac], R28 ;  /* 0x0003ac1c01007387 */ /* 0x000fe20000100800 */
[----:B-1----:R-:W-:Y:S02]  /*2e900*/  @!P4 IMAD.MOV.U32 R10, RZ, RZ, R12 ;  /* 0x000000ffff0ac224 */ /* 0x002fe400078e000c */
[----:B------:R-:W-:Y:S01]  /*2e910*/  @!P4 IMAD.MOV.U32 R11, RZ, RZ, R13 ;  /* 0x000000ffff0bc224 */ /* 0x000fe200078e000d */
[----:B------:R-:W-:Y:S04]  /*2e920*/  STL [R1+0x48], R32 ;  /* 0x0000482001007387 */ /* 0x000fe80000100800 */
[----:B------:R1:W4:Y:S04]  /*2e930*/  @!P4 LDG.E.U8 R22, desc[UR22][R10.64] ;  /* 0x000000160a16c981 */ /* 0x000328000c1e1100 */
[----:B0-----:R-:W4:Y:S01]  /*2e940*/  LDL.LU R17, [R1+0x3ec] ;  /* 0x0003ec0001117983 */ /* 0x001f220000300800 */
[----:B---3--:R-:W-:-:S05]  /*2e950*/  IADD3 R14, P2, PT, R8, R14, RZ ;  /* 0x0000000e080e7210 */ /* 0x008fca0007f5e0ff */
[----:B------:R-:W-:Y:S02]  /*2e960*/  IMAD.X R18, R9, 0x1, R18, P2 ;  /* 0x0000000109127824 */ /* 0x000fe400010e0612 */
[----:B-1----:R-:W-:Y:S02]  /*2e970*/  @!P4 IMAD.MOV.U32 R10, RZ, RZ, R14 ;  /* 0x000000ffff0ac224 */ /* 0x002fe400078e000e */
[----:B------:R-:W-:Y:S01]  /*2e980*/  @!P4 IMAD.MOV.U32 R11, RZ, RZ, R18 ;  /* 0x000000ffff0bc224 */ /* 0x000fe200078e0012 */
[----:B------:R-:W-:-:S04]  /*2e990*/  PRMT R19, RZ, 0x7610, R19 ;  /* 0x00007610ff137816 */ /* 0x000fc80000000013 */
[----:B------:R0:W3:Y:S01]  /*2e9a0*/  @!P4 LDG.E.U8 R27, desc[UR22][R10.64] ;  /* 0x000000160a1bc981 */ /* 0x0000e2000c1e1100 */
[----:B--2---:R-:W-:-:S05]  /*2e9b0*/  IADD3 R25, P3, PT, R8, R25, RZ ;  /* 0x0000001908197210 */ /* 0x004fca0007f7e0ff */
[----:B0-----:R-:W-:Y:S02]  /*2e9c0*/  @!P4 IMAD.MOV.U32 R10, RZ, RZ, R25 ;  /* 0x000000ffff0ac224 */ /* 0x001fe400078e0019 */
[----:B----4-:R-:W-:-:S04]  /*2e9d0*/  IMAD.X R26, R9, 0x1, R26, P3 ;  /* 0x00000001091a7824 */ /* 0x010fc800018e061a */
[----:B------:R-:W-:-:S05]  /*2e9e0*/  @!P4 IMAD.MOV.U32 R11, RZ, RZ, R26 ;  /* 0x000000ffff0bc224 */ /* 0x000fca00078e001a */
[----:B------:R0:W2:Y:S04]  /*2e9f0*/  @!P4 LDG.E.U8 R19, desc[UR22][R10.64] ;  /* 0x000000160a13c981 */ /* 0x0000a8000c1e1100 */
[----:B------:R-:W-:Y:S01]  /*2ea00*/  STL [R1+0x3c4], R13 ;  /* 0x0003c40d01007387 */ /* 0x000fe20000100800 */
[----:B------:R-:W-:-:S03]  /*2ea10*/  IADD3 R15, P2, PT, R8, R15, RZ ;  /* 0x0000000f080f7210 */ /* 0x000fc60007f5e0ff */
[----:B------:R1:W-:Y:S04]  /*2ea20*/  STL [R1+0x38], R16 ;  /* 0x0000381001007387 */ /* 0x0003e80000100800 */
[----:B-1----:R-:W4:Y:S04]  /*2ea30*/  LDL.LU R16, [R1+0x404] ;  /* 0x0004040001107983 */ /* 0x002f280000300800 */
[----:B------:R-:W3:Y:S04]  /*2ea40*/  LDL.LU R12, [R1+0x408] ;  /* 0x00040800010c7983 */ /* 0x000ee80000300800 */
[----:B------:R-:W-:Y:S04]  /*2ea50*/  STL [R1+0x3d0], R14 ;  /* 0x0003d00e01007387 */ /* 0x000fe80000100800 */
[----:B------:R-:W4:Y:S04]  /*2ea60*/  LDL.LU R13, [R1+0x410] ;  /* 0x00041000010d7983 */ /* 0x000f280000300800 */
[----:B------:R-:W-:Y:S04]  /*2ea70*/  STL [R1+0x40], R31 ;  /* 0x0000401f01007387 */ /* 0x000fe80000100800 */
[----:B------:R-:W-:Y:S04]  /*2ea80*/  STL [R1+0x3e8], R25 ;  /* 0x0003e81901007387 */ /* 0x000fe80000100800 */
[----:B------:R1:W-:Y:S01]  /*2ea90*/  STL [R1+0x3cc], R18 ;  /* 0x0003cc1201007387 */ /* 0x0003e20000100800 */
[----:B------:R-:W-:-:S03]  /*2eaa0*/  IMAD.X R17, R9, 0x1, R17, P2 ;  /* 0x0000000109117824 */ /* 0x000fc600010e0611 */
[----:B------:R-:W-:Y:S01]  /*2eab0*/  STL [R1+0x3f0], R15 ;  /* 0x0003f00f01007387 */ /* 0x000fe20000100800 */
[----:B------:R-:W-:-:S03]  /*2eac0*/  PRMT R20, RZ, 0x7610, R20 ;  /* 0x00007610ff147816 */ /* 0x000fc60000000014 */
[----:B-1----:R-:W4:Y:S04]  /*2ead0*/  LDL.LU R18, [R1+0x40c] ;  /* 0x00040c0001127983 */ /* 0x002f280000300800 */
[----:B------:R-:W-:Y:S04]  /*2eae0*/  STL [R1+0x3e4], R26 ;  /* 0x0003e41a01007387 */ /* 0x000fe80000100800 */
[----:B------:R1:W-:Y:S01]  /*2eaf0*/  STL [R1+0x34], R22 ;  /* 0x0000341601007387 */ /* 0x0003e20000100800 */
[----:B0-----:R-:W-:Y:S02]  /*2eb00*/  @!P4 IMAD.MOV.U32 R10, RZ, RZ, R15 ;  /* 0x000000ffff0ac224 */ /* 0x001fe400078e000f */
[----:B------:R-:W-:-:S05]  /*2eb10*/  @!P4 IMAD.MOV.U32 R11, RZ, RZ, R17 ;  /* 0x000000ffff0bc224 */ /* 0x000fca00078e0011 */
[----:B------:R0:W4:Y:S04]  /*2eb20*/  @!P4 LDG.E.U8 R20, desc[UR22][R10.64] ;  /* 0x000000160a14c981 */ /* 0x000128000c1e1100 */
[----:B-1----:R-:W4:Y:S04]  /*2eb30*/  LDL.LU R22, [R1+0x424] ;  /* 0x0004240001167983 */ /* 0x002f280000300800 */
[----:B------:R-:W4:Y:S04]  /*2eb40*/  LDL.LU R14, [R1+0x428] ;  /* 0x00042800010e7983 */ /* 0x000f280000300800 */
[----:B------:R-:W-:Y:S04]  /*2eb50*/  STL [R1+0x3c], R29 ;  /* 0x00003c1d01007387 */ /* 0x000fe80000100800 */
[----:B------:R-:W-:Y:S04]  /*2eb60*/  STL [R1+0x3ec], R17 ;  /* 0x0003ec1101007387 */ /* 0x000fe80000100800 */
[----:B--2---:R1:W-:Y:S04]  /*2eb70*/  STL [R1+0x2c], R19 ;  /* 0x00002c1301007387 */ /* 0x0043e80000100800 */
[----:B-1----:R-:W2:Y:S04]  /*2eb80*/  LDL.LU R19, [R1+0x42c] ;  /* 0x00042c0001137983 */ /* 0x002ea80000300800 */
[----:B------:R-:W2:Y:S01]  /*2eb90*/  LDL.LU R17, [R1+0x430] ;  /* 0x0004300001117983 */ /* 0x000ea20000300800 */
[----:B------:R-:W-:-:S02]  /*2eba0*/  PRMT R24, RZ, 0x7610, R24 ;  /* 0x00007610ff187816 */ /* 0x000fc40000000018 */
[----:B---3--:R-:W-:-:S05]  /*2ebb0*/  IADD3 R12, P2, PT, R8, R12, RZ ;  /* 0x0000000c080c7210 */ /* 0x008fca0007f5e0ff */
[----:B----4-:R-:W-:Y:S01]  /*2ebc0*/  IMAD.X R16, R9, 0x1, R16, P2 ;  /* 0x0000000109107824 */ /* 0x010fe200010e0610 */
[----:B------:R-:W-:Y:S01]  /*2ebd0*/  IADD3 R13, P3, PT, R8, R13, RZ ;  /* 0x0000000d080d7210 */ /* 0x000fe20007f7e0ff */
[----:B0-----:R-:W-:Y:S02]  /*2ebe0*/  @!P4 IMAD.MOV.U32 R10, RZ, RZ, R12 ;  /* 0x000000ffff0ac224 */ /* 0x001fe400078e000c */
[----:B------:R-:W-:Y:S01]  /*2ebf0*/  @!P4 IMAD.MOV.U32 R11, RZ, RZ, R16 ;  /* 0x000000ffff0bc224 */ /* 0x000fe200078e0010 */
[----:B------:R-:W-:Y:S01]  /*2ec00*/  PRMT R2, RZ, 0x7610, R2 ;  /* 0x00007610ff027816 */ /* 0x000fe20000000002 */
[----:B------:R-:W-:Y:S04]  /*2ec10*/  STL [R1+0x408], R12 ;  /* 0x0004080c01007387 */ /* 0x000fe80000100800 */
[----:B------:R0:W3:Y:S01]  /*2ec20*/  @!P4 LDG.E.U8 R24, desc[UR22][R10.64] ;  /* 0x000000160a18c981 */ /* 0x0000e2000c1e1100 */
[----:B------:R-:W-:-:S03]  /*2ec30*/  PRMT R21, RZ, 0x7610, R21 ;  /* 0x00007610ff157816 */ /* 0x000fc60000000015 */
[----:B------:R-:W4:Y:S01]  /*2ec40*/  LDL.LU R15, [R1+0x448] ;  /* 0x00044800010f7983 */ /* 0x000f220000300800 */
[----:B------:R-:W-:Y:S02]  /*2ec50*/  IMAD.X R18, R9, 0x1, R18, P3 ;  /* 0x0000000109127824 */ /* 0x000fe400018e0612 */
[----:B0-----:R-:W-:Y:S02]  /*2ec60*/  @!P4 IMAD.MOV.U32 R10, RZ, RZ, R13 ;  /* 0x000000ffff0ac224 */ /* 0x001fe400078e000d */
[----:B------:R-:W-:-:S05]  /*2ec70*/  @!P4 IMAD.MOV.U32 R11, RZ, RZ, R18 ;  /* 0x000000ffff0bc224 */ /* 0x000fca00078e0012 */
[----:B------:R0:W3:Y:S04]  /*2ec80*/  @!P4 LDG.E.U8 R2, desc[UR22][R10.64] ;  /* 0x000000160a02c981 */ /* 0x0000e8000c1e1100 */
[----:B------:R1:W-:Y:S01]  /*2ec90*/  STL [R1+0x28], R20 ;  /* 0x0000281401007387 */ /* 0x0003e20000100800 */
[----:B------:R-:W-:-:S03]  /*2eca0*/  IADD3 R14, P2, PT, R8, R14, RZ ;  /* 0x0000000e080e7210 */ /* 0x000fc60007f5e0ff */
[----:B-1----:R-:W3:Y:S02]  /*2ecb0*/  LDL.LU R20, [R1+0x444] ;  /* 0x0004440001147983 */ /* 0x002ee40000300800 */
[----:B------:R-:W-:Y:S02]  /*2ecc0*/  IMAD.X R22, R9, 0x1, R22, P2 ;  /* 0x0000000109167824 */ /* 0x000fe400010e0616 */
[----:B------:R-:W-:Y:S01]  /*2ecd0*/  STL [R1+0x410], R13 ;  /* 0x0004100d01007387 */ /* 0x000fe20000100800 */
[----:B0-----:R-:W-:Y:S02]  /*2ece0*/  @!P4 IMAD.MOV.U32 R10, RZ, RZ, R14 ;  /* 0x000000ffff0ac224 */ /* 0x001fe400078e000e */
[----:B------:R-:W-:Y:S01]  /*2ecf0*/  @!P4 IMAD.MOV.U32 R11, RZ, RZ, R22 ;  /* 0x000000ffff0bc224 */ /* 0x000fe200078e0016 */
[----:B------:R0:W-:Y:S04]  /*2ed00*/  STL [R1+0x404], R16 ;  /* 0x0004041001007387 */ /* 0x0001e80000100800 */
[----:B------:R-:W-:Y:S04]  /*2ed10*/  STL [R1+0x428], R14 ;  /* 0x0004280e01007387 */ /* 0x000fe80000100800 */
[----:B------:R1:W3:Y:S04]  /*2ed20*/  @!P4 LDG.E.U8 R21, desc[UR22][R10.64] ;  /* 0x000000160a15c981 */ /* 0x0002e8000c1e1100 */
[----:B0-----:R-:W3:Y:S04]  /*2ed30*/  LDL.LU R16, [R1+0x44c] ;  /* 0x00044c0001107983 */ /* 0x001ee80000300800 */
[----:B------:R0:W-:Y:S04]  /*2ed40*/  STL [R1+0x40c], R18 ;  /* 0x00040c1201007387 */ /* 0x0001e80000100800 */
[----:B------:R-:W3:Y:S01]  /*2ed50*/  LDL.LU R12, [R1+0x450] ;  /* 0x00045000010c7983 */ /* 0x000ee20000300800 */
[----:B------:R-:W-:-:S02]  /*2ed60*/  PRMT R3, RZ, 0x7610, R3 ;  /* 0x00007610ff037816 */ /* 0x000fc40000000003 */
[----:B--2---:R-:W-:-:S05]  /*2ed70*/  IADD3 R17, P2, PT, R8, R17, RZ ;  /* 0x0000001108117210 */ /* 0x004fca0007f5e0ff */
[----:B------:R-:W-:Y:S02]  /*2ed80*/  IMAD.X R19, R9, 0x1, R19, P2 ;  /* 0x0000000109137824 */ /* 0x000fe400010e0613 */
[----:B-1----:R-:W-:Y:S02]  /*2ed90*/  @!P4 IMAD.MOV.U32 R10, RZ, RZ, R17 ;  /* 0x000000ffff0ac224 */ /* 0x002fe400078e0011 */
[----:B------:R-:W-:-:S05]  /*2eda0*/  @!P4 IMAD.MOV.U32 R11, RZ, RZ, R19 ;  /* 0x000000ffff0bc224 */ /* 0x000fca00078e0013 */
[----:B------:R-:W2:Y:S04]  /*2edb0*/  @!P4 LDG.E.U8 R3, desc[UR22][R10.64] ;  /* 0x000000160a03c981 */ /* 0x000ea8000c1e1100 */
[----:B------:R-:W-:Y:S04]  /*2edc0*/  STL [R1+0x30], R27 ;  /* 0x0000301b01007387 */ /* 0x000fe80000100800 */
[----:B0-----:R-:W2:Y:S04]  /*2edd0*/  LDL.LU R18, [R1+0x468] ;  /* 0x0004680001127983 */ /* 0x001ea80000300800 */
[----:B------:R0:W-:Y:S04]  /*2ede0*/  STL [R1+0x424], R22 ;  /* 0x0004241601007387 */ /* 0x0001e80000100800 */
[----:B------:R-:W2:Y:S01]  /*2edf0*/  LDL.LU R13, [R1+0x470] ;  /* 0x00047000010d7983 */ /* 0x000ea20000300800 */
[----:B------:R-:W-:-:S02]  /*2ee00*/  PRMT R23, RZ, 0x7610, R23 ;  /* 0x00007610ff177816 */ /* 0x000fc40000000017 */
[----:B----4-:R-:W-:Y:S01]  /*2ee10*/  IADD3 R15, P3, PT, R8, R15, RZ ;  /* 0x0000000f080f7210 */ /* 0x010fe20007f7e0ff */
[----:B---3--:R-:W-:Y:S04]  /*2ee20*/  STL [R1+0xce4], R2 ;  /* 0x000ce40201007387 */ /* 0x008fe80000100800 */
[----:B------:R-:W3:Y:S04]  /*2ee30*/  LDL.LU R14, [R1+0x488] ;  /* 0x00048800010e7983 */ /* 0x000ee80000300800 */
[----:B------:R-:W-:Y:S04]  /*2ee40*/  STL [R1+0x430], R17 ;  /* 0x0004301101007387 */ /* 0x000fe80000100800 */
[----:B0-----:R-:W4:Y:S01]  /*2ee50*/  LDL.LU R22, [R1+0x464] ;  /* 0x0004640001167983 */ /* 0x001f220000300800 */
[----:B------:R-:W-:-:S03]  /*2ee60*/  IMAD.X R20, R9, 0x1, R20, P3 ;  /* 0x0000000109147824 */ /* 0x000fc600018e0614 */
[----:B------:R0:W-:Y:S04]  /*2ee70*/  STL [R1+0x1c], R21 ;  /* 0x00001c1501007387 */ /* 0x0001e80000100800 */
[----:B0-----:R-:W3:Y:S01]  /*2ee80*/  LDL.LU R21, [R1+0x46c] ;  /* 0x00046c0001157983 */ /* 0x001ee20000300800 */
[----:B------:R-:W-:-:S03]  /*2ee90*/  IADD3 R12, P2, PT, R8, R12, RZ ;  /* 0x0000000c080c7210 */ /* 0x000fc60007f5e0ff */
[----:B------:R-:W-:Y:S04]  /*2eea0*/  STL [R1+0x448], R15 ;  /* 0x0004480f01007387 */ /* 0x000fe80000100800 */
[----:B------:R0:W-:Y:S04]  /*2eeb0*/  STL [R1+0x42c], R19 ;  /* 0x00042c1301007387 */ /* 0x0001e80000100800 */
[----:B------:R-:W-:Y:S04]  /*2eec0*/  STL.S16 [R1+0x14], R23 ;  /* 0x0000141701007387 */ /* 0x000fe80000100600 */
[----:B------:R-:W-:Y:S04]  /*2eed0*/  STL [R1+0x450], R12 ;  /* 0x0004500c01007387 */ /* 0x000fe80000100800 */
[----:B------:R-:W3:Y:S04]  /*2eee0*/  LDL.LU R17, [R1+0x484] ;  /* 0x0004840001117983 */ /* 0x000ee80000300800 */
[----:B------:R-:W-:Y:S04]  /*2eef0*/  STL [R1+0x444], R20 ;  /* 0x0004441401007387 */ /* 0x000fe80000100800 */
[----:B0-----:R-:W3:Y:S04]  /*2ef00*/  LDL.LU R19, [R1+0x490] ;  /* 0x0004900001137983 */ /* 0x001ee80000300800 */
[----:B------:R-:W-:Y:S04]  /*2ef10*/  STL [R1+0x24], R24 ;  /* 0x0000241801007387 */ /* 0x000fe80000100800 */
[----:B--2---:R0:W-:Y:S04]  /*2ef20*/  STL [R1+0xce8], R3 ;  /* 0x000ce80301007387 */ /* 0x0041e80000100800 */
[----:B0-----:R-:W2:Y:S01]  /*2ef30*/  LDL.LU R3, [R1+0x14] ;  /* 0x0000140001037983 */ /* 0x001ea20000300800 */
[----:B------:R-:W-:-:S02]  /*2ef40*/  @!P4 IMAD.MOV.U32 R10, RZ, RZ, R15 ;  /* 0x000000ffff0ac224 */ /* 0x000fc400078e000f */
[----:B------:R-:W-:Y:S01]  /*2ef50*/  @!P4 IMAD.MOV.U32 R11, RZ, RZ, R20 ;  /* 0x000000ffff0bc224 */ /* 0x000fe200078e0014 */
[----:B------:R-:W-:Y:S01]  /*2ef60*/  PRMT R7, RZ, 0x7610, R7 ;  /* 0x00007610ff077816 */ /* 0x000fe20000000007 */
[C---:B------:R-:W-:Y:S01]  /*2ef70*/  IMAD.X R16, R9.reuse, 0x1, R16, P2 ;  /* 0x0000000109107824 */ /* 0x040fe200010e0610 */
[C---:B------:R-:W-:Y:S01]  /*2ef80*/  IADD3 R18, P2, PT, R8.reuse, R18, RZ ;  /* 0x0000001208127210 */ /* 0x040fe20007f5e0ff */
[----:B------:R-:W2:Y:S01]  /*2ef90*/  LDL.LU R15, [R1+0x4a8] ;  /* 0x0004a800010f7983 */ /* 0x000ea20000300800 */
[----:B------:R-:W-:Y:S02]  /*2efa0*/  IADD3 R13, P3, PT, R8, R13, RZ ;  /* 0x0000000d080d7210 */ /* 0x000fe40007f7e0ff */
[----:B------:R-:W-:Y:S02]  /*2efb0*/  PRMT R2, RZ, 0x7610, R2 ;  /* 0x00007610ff027816 */ /* 0x000fe40000000002 */
[----:B------:R-:W-:Y:S01]  /*2efc0*/  PRMT R0, RZ, 0x7610, R0 ;  /* 0x00007610ff007816 */ /* 0x000fe20000000000 */
[----:B----4-:R-:W-:-:S02]  /*2efd0*/  IMAD.X R22, R9, 0x1, R22, P2 ;  /* 0x0000000109167824 */ /* 0x010fc400010e0616 */
[----:B---3--:R-:W-:Y:S01]  /*2efe0*/  IMAD.X R21, R9, 0x1, R21, P3 ;  /* 0x0000000109157824 */ /* 0x008fe200018e0615 */
[----:B--2---:R0:W2:Y:S02]  /*2eff0*/  @!P4 LDG.E.U8 R3, desc[UR22][R10.64] ;  /* 0x000000160a03c981 */ /* 0x0040a4000c1e1100 */
[----:B0-----:R-:W-:Y:S02]  /*2f000*/  @!P4 IMAD.MOV.U32 R10, RZ, RZ, R12 ;  /* 0x000000ffff0ac224 */ /* 0x001fe400078e000c */
[----:B------:R-:W-:-:S05]  /*2f010*/  @!P4 IMAD.MOV.U32 R11, RZ, RZ, R16 ;  /* 0x000000ffff0bc224 */ /* 0x000fca00078e0010 */
[----:B------:R0:W3:Y:S02]  /*2f020*/  @!P4 LDG.E.U8 R7, desc[UR22][R10.64] ;  /* 0x000000160a07c981 */ /* 0x0000e4000c1e1100 */
[----:B0-----:R-:W-:Y:S02]  /*2f030*/  @!P4 IMAD.MOV.U32 R10, RZ, RZ, R18 ;  /* 0x000000ffff0ac224 */ /* 0x001fe400078e0012 */
[----:B------:R-:W-:-:S05]  /*2f040*/  @!P4 IMAD.MOV.U32 R11, RZ, RZ, R22 ;  /* 0x000000ffff0bc224 */ /* 0x000fca00078e0016 */
[----:B------:R0:W4:Y:S02]  /*2f050*/  @!P4 LDG.E.U8 R2, desc[UR22][R10.64] ;  /* 0x000000160a02c981 */ /* 0x000124000c1e1100 */
[----:B0-----:R-:W-:Y:S02]  /*2f060*/  @!P4 IMAD.MOV.U32 R10, RZ, RZ, R13 ;  /* 0x000000ffff0ac224 */ /* 0x001fe400078e000d */
[----:B------:R-:W-:-:S05]  /*2f070*/  @!P4 IMAD.MOV.U32 R11, RZ, RZ, R21 ;  /* 0x000000ffff0bc224 */ /* 0x000fca00078e0015 */
[----:B------:R0:W4:Y:S04]  /*2f080*/  @!P4 LDG.E.U8 R0, desc[UR22][R10.64] ;  /* 0x000000160a00c981 */ /* 0x000128000c1e1100 */
[----:B------:R1:W-:Y:S01]  /*2f090*/  STL [R1+0x44c], R16 ;  /* 0x00044c1001007387 */ /* 0x0003e20000100800 */
[----:B------:R-:W-:-:S05]  /*2f0a0*/  IADD3 R14, P2, PT, R8, R14, RZ ;  /* 0x0000000e080e7210 */ /* 0x000fca0007f5e0ff */
[----:B------:R-:W-:Y:S01]  /*2f0b0*/  IMAD.X R17, R9, 0x1, R17, P2 ;  /* 0x0000000109117824 */ /* 0x000fe200010e0611 */
[----:B------:R-:W-:Y:S01]  /*2f0c0*/  PRMT R6, RZ, 0x7610, R6 ;  /* 0x00007610ff067816 */ /* 0x000fe20000000006 */
[----:B0-----:R-:W-:Y:S02]  /*2f0d0*/  @!P4 IMAD.MOV.U32 R10, RZ, RZ, R14 ;  /* 0x000000ffff0ac224 */ /* 0x001fe400078e000e */
[----:B------:R-:W-:-:S05]  /*2f0e0*/  @!P4 IMAD.MOV.U32 R11, RZ, RZ, R17 ;  /* 0x000000ffff0bc224 */ /* 0x000fca00078e0011 */
[----:B------:R0:W4:Y:S04]  /*2f0f0*/  @!P4 LDG.E.U8 R6, desc[UR22][R10.64] ;  /* 0x000000160a06c981 */ /* 0x000128000c1e1100 */
[----:B--2---:R2:W-:Y:S04]  /*2f100*/  STL [R1+0xcec], R3 ;  /* 0x000cec0301007387 */ /* 0x0045e80000100800 */
[----:B------:R-:W4:Y:S04]  /*2f110*/  LDL.LU R20, [R1+0x48c] ;  /* 0x00048c0001147983 */ /* 0x000f280000300800 */
[----:B-1----:R-:W4:Y:S04]  /*2f120*/  LDL.LU R16, [R1+0x4a4] ;  /* 0x0004a40001107983 */ /* 0x002f280000300800 */
[----:B------:R1:W-:Y:S04]  /*2f130*/  STL [R1+0x468], R18 ;  /* 0x0004681201007387 */ /* 0x0003e80000100800 */
[----:B------:R-:W4:Y:S04]  /*2f140*/  LDL.LU R12, [R1+0x4ac] ;  /* 0x0004ac00010c7983 */ /* 0x000f280000300800 */
[----:B--2---:R-:W2:Y:S04]  /*2f150*/  LDL.LU R3, [R1+0x4b0] ;  /* 0x0004b00001037983 */ /* 0x004ea80000300800 */
[----:B---3--:R-:W-:Y:S04]  /*2f160*/  STL [R1+0xcf0], R7 ;  /* 0x000cf00701007387 */ /* 0x008fe80000100800 */
[----:B------:R3:W-:Y:S04]  /*2f170*/  STL [R1+0x470], R13 ;  /* 0x0004700d01007387 */ /* 0x0007e80000100800 */
[----:B------:R-:W-:Y:S04]  /*2f180*/  STL [R1+0x464], R22 ;  /* 0x0004641601007387 */ /* 0x000fe80000100800 */
[----:B------:R-:W-:Y:S04]  /*2f190*/  STL [R1+0x488], R14 ;  /* 0x0004880e01007387 */ /* 0x000fe80000100800 */
[----:B-1----:R-:W2:Y:S04]  /*2f1a0*/  LDL.LU R18, [R1+0x4c8] ;  /* 0x0004c80001127983 */ /* 0x002ea80000300800 */
[----:B------:R-:W-:Y:S04]  /*2f1b0*/  STL [R1+0x46c], R21 ;  /* 0x00046c1501007387 */ /* 0x000fe80000100800 */
[----:B----4-:R1:W-:Y:S04]  /*2f1c0*/  STL [R1+0xcf4], R2 ;  /* 0x000cf40201007387 */ /* 0x0103e80000100800 */
[----:B---3--:R-:W3:Y:S04]  /*2f1d0*/  LDL.LU R13, [R1+0x4d0] ;  /* 0x0004d000010d7983 */ /* 0x008ee80000300800 */
[----:B------:R-:W-:Y:S04]  /*2f1e0*/  STL [R1+0x484], R17 ;  /* 0x0004841101007387 */ /* 0x000fe80000100800 */
[----:B------:R4:W-:Y:S04]  /*2f1f0*/  STL [R1+0xcf8], R0 ;  /* 0x000cf80001007387 */ /* 0x0009e80000100800 */
[----:B-1----:R-:W3:Y:S04]  /*2f200*/  LDL.LU R2, [R1+0x4c4] ;  /* 0x0004c40001027983 */ /* 0x002ee80000300800 */
[----:B----4-:R-:W4:Y:S01]  /*2f210*/  LDL.LU R0, [R1+0x4cc] ;  /* 0x0004cc0001007983 */ /* 0x010f220000300800 */
[----:B------:R-:W-:-:S02]  /*2f220*/  IADD3 R19, P2, PT, R8, R19, RZ ;  /* 0x0000001308137210 */ /* 0x000fc40007f5e0ff */
[----:B------:R-:W-:Y:S02]  /*2f230*/  IADD3 R15, P3, PT, R8, R15, RZ ;  /* 0x0000000f080f7210 */ /* 0x000fe40007f7e0ff */
[----:B------:R-:W-:Y:S01]  /*2f240*/  PRMT R4, RZ, 0x7610, R4 ;  /* 0x00007610ff047816 */ /* 0x000fe20000000004 */
[----:B0-----:R-:W-:Y:S01]  /*2f250*/  @!P4 IMAD.MOV.U32 R10, RZ, RZ, R19 ;  /* 0x000000ffff0ac224 */ /* 0x001fe200078e0013 */
[----:B------:R-:W-:Y:S01]  /*2f260*/  STL [R1+0x490], R19 ;  /* 0x0004901301007387 */ /* 0x000fe20000100800 */
[----:B------:R-:W-:-:S03]  /*2f270*/  PRMT R92, RZ, 0x7610, R92 ;  /* 0x00007610ff5c7816 */ /* 0x000fc6000000005c */
[----:B------:R-:W4:Y:S04]  /*2f280*/  LDL.LU R17, [R1+0x4e4] ;  /* 0x0004e40001117983 */ /* 0x000f280000300800 */
[----:B------:R-:W4:Y:S01]  /*2f290*/  LDL.LU R14, [R1+0x4e8] ;  /* 0x0004e800010e7983 */ /* 0x000f220000300800 */
[----:B------:R-:W-:Y:S02]  /*2f2a0*/  PRMT R90, RZ, 0x7610, R90 ;  /* 0x00007610ff5a7816 */ /* 0x000fe4000000005a */
[----:B------:R-:W-:Y:S02]  /*2f2b0*/  PRMT R88, RZ, 0x7610, R88 ;  /* 0x00007610ff587816 */ /* 0x000fe40000000058 */
[----:B------:R-:W-:Y:S01]  /*2f2c0*/  PRMT R86, RZ, 0x7610, R86 ;  /* 0x00007610ff567816 */ /* 0x000fe20000000056 */
[----:B------:R-:W-:Y:S04]  /*2f2d0*/  STL [R1+0xcfc], R6 ;  /* 0x000cfc0601007387 */ /* 0x000fe80000100800 */
[----:B------:R-:W-:Y:S01]  /*2f2e0*/  STL [R1+0x4a8], R15 ;  /* 0x0004a80f01007387 */ /* 0x000fe20000100800 */
[----:B------:R-:W-:-:S04]  /*2f2f0*/  IMAD.X R20, R9, 0x1, R20, P2 ;  /* 0x0000000109147824 */ /* 0x000fc800010e0614 */
[----:B------:R-:W-:Y:S02]  /*2f300*/  @!P4 IMAD.MOV.U32 R11, RZ, RZ, R20 ;  /* 0x000000ffff0bc224 */ /* 0x000fe400078e0014 */
[----:B------:R-:W-:-:S03]  /*2f310*/  IMAD.X R16, R9, 0x1, R16, P3 ;  /* 0x0000000109107824 */ /* 0x000fc600018e0610 */
[----:B------:R0:W4:Y:S02]  /*2f320*/  @!P4 LDG.E.U8 R4, desc[UR22][R10.64] ;  /* 0x000000160a04c981 */ /* 0x000124000c1e1100 */
[----:B0-----:R-:W-:Y:S02]  /*2f330*/  @!P4 IMAD.MOV.U32 R10, RZ, RZ, R15 ;  /* 0x000000ffff0ac224 */ /* 0x001fe400078e000f */
[----:B------:R-:W-:Y:S01]  /*2f340*/  @!P4 IMAD.MOV.U32 R11, RZ, RZ, R16 ;  /* 0x000000ffff0bc224 */ /* 0x000fe200078e0010 */
[----:B--2---:R-:W-:-:S04]  /*2f350*/  IADD3 R3, P2, PT, R8, R3, RZ ;  /* 0x0000000308037210 */ /* 0x004fc80007f5e0ff */
[----:B------:R0:W2:Y:S01]  /*2f360*/  @!P4 LDG.E.U8 R92, desc[UR22][R10.64] ;  /* 0x000000160a5cc981 */ /* 0x0000a2000c1e1100 */
[----:B------:R-:W-:Y:S01]  /*2f370*/  IMAD.X R12, R9, 0x1, R12, P2 ;  /* 0x00000001090c7824 */ /* 0x000fe200010e060c */
[----:B------:R-:W-:Y:S01]  /*2f380*/  IADD3 R18, P2, PT, R8, R18, RZ ;  /* 0x0000001208127210 */ /* 0x000fe20007f5e0ff */
[----:B0-----:R-:W-:Y:S02]  /*2f390*/  @!P4 IMAD.MOV.U32 R10, RZ, RZ, R3 ;  /* 0x000000ffff0ac224 */ /* 0x001fe400078e0003 */
[----:B------:R-:W-:-:S05]  /*2f3a0*/  @!P4 IMAD.MOV.U32 R11, RZ, RZ, R12 ;  /* 0x000000ffff0bc224 */ /* 0x000fca00078e000c */
[----:B------:R0:W2:Y:S01]  /*2f3b0*/  @!P4 LDG.E.U8 R90, desc[UR22][R10.64] ;  /* 0x000000160a5ac981 */ /* 0x0000a2000c1e1100 */
[----:B---3--:R-:W-:Y:S01]  /*2f3c0*/  IADD3 R13, P3, PT, R8, R13, RZ ;  /* 0x0000000d080d7210 */ /* 0x008fe20007f7e0ff */
[----:B0-----:R-:W-:Y:S02]  /*2f3d0*/  @!P4 IMAD.MOV.U32 R10, RZ, RZ, R18 ;  /* 0x000000ffff0ac224 */ /* 0x001fe400078e0012 */
[----:B------:R-:W-:-:S04]  /*2f3e0*/  IMAD.X R2, R9, 0x1, R2, P2 ;  /* 0x0000000109027824 */ /* 0x000fc800010e0602 */
[----:B------:R-:W-:Y:S02]  /*2f3f0*/  @!P4 IMAD.MOV.U32 R11, RZ, RZ, R2 ;  /* 0x000000ffff0bc224 */ /* 0x000fe400078e0002 */
[----:B----4-:R-:W-:-:S03]  /*2f400*/  IMAD.X R0, R9, 0x1, R0, P3 ;  /* 0x0000000109007824 */ /* 0x010fc600018e0600 */
[----:B------:R0:W3:Y:S02]  /*2f410*/  @!P4 LDG.E.U8 R88, desc[UR22][R10.64] ;  /* 0x000000160a58c981 */ /* 0x0000e4000c1e1100 */
[----:B0-----:R-:W-:Y:S02]  /*2f420*/  @!P4 IMAD.MOV.U32 R10, RZ, RZ, R13 ;  /* 0x000000ffff0ac224 */ /* 0x001fe400078e000d */
[----:B------:R-:W-:-:S05]  /*2f430*/  @!P4 IMAD.MOV.U32 R11, RZ, RZ, R0 ;  /* 0x000000ffff0bc224 */ /* 0x000fca00078e0000 */
[----:B------:R0:W4:Y:S04]  /*2f440*/  @!P4 LDG.E.U8 R86, desc[UR22][R10.64] ;  /* 0x000000160a56c981 */ /* 0x000128000c1e1100 */
[----:B------:R-:W-:Y:S04]  /*2f450*/  STL [R1+0x48c], R20 ;  /* 0x00048c1401007387 */ /* 0x000fe80000100800 */
[----:B------:R-:W-:Y:S04]  /*2f460*/  STL [R1+0x4b0], R3 ;  /* 0x0004b00301007387 */ /* 0x000fe80000100800 */
[----:B------:R-:W4:Y:S01]  /*2f470*/  LDL.LU R7, [R1+0x4f0] ;  /* 0x0004f00001077983 */ /* 0x000f220000300800 */
[----:B------:R-:W-:-:S03]  /*2f480*/  IADD3 R14, P2, PT, R8, R14, RZ ;  /* 0x0000000e080e7210 */ /* 0x000fc60007f5e0ff */
[----:B------:R1:W-:Y:S02]  /*2f490*/  STL [R1+0x4a4], R16 ;  /* 0x0004a41001007387 */ /* 0x0003e40000100800 */
[----:B------:R-:W-:Y:S01]  /*2f4a0*/  IMAD.X R17, R9, 0x1, R17, P2 ;  /* 0x0000000109117824 */ /* 0x000fe200010e0611 */
[----:B------:R-:W-:Y:S01]  /*2f4b0*/  PRMT R84, RZ, 0x7610, R84 ;  /* 0x00007610ff547816 */ /* 0x000fe20000000054 */
[----:B0-----:R-:W-:Y:S02]  /*2f4c0*/  @!P4 IMAD.MOV.U32 R10, RZ, RZ, R14 ;  /* 0x000000ffff0ac224 */ /* 0x001fe400078e000e */
[----:B------:R-:W-:-:S05]  /*2f4d0*/  @!P4 IMAD.MOV.U32 R11, RZ, RZ, R17 ;  /* 0x000000ffff0bc224 */ /* 0x000fca00078e0011 */
[----:B------:R0:W4:Y:S04]  /*2f4e0*/  @!P4 LDG.E.U8 R84, desc[UR22][R10.64] ;  /* 0x000000160a54c981 */ /* 0x000128000c1e1100 */
[----:B------:R-:W-:Y:S04]  /*2f4f0*/  STL [R1+0xd00], R4 ;  /* 0x000d000401007387 */ /* 0x000fe80000100800 */
[----:B------:R0:W-:Y:S04]  /*2f500*/  STL [R1+0x4ac], R12 ;  /* 0x0004ac0c01007387 */ /* 0x0001e80000100800 */
[----:B--2---:R-:W-:Y:S04]  /*2f510*/  STL [R1+0xd04], R92 ;  /* 0x000d045c01007387 */ /* 0x004fe80000100800 */
[----:B-1----:R-:W2:Y:S04]  /*2f520*/  LDL.LU R16, [R1+0x4ec] ;  /* 0x0004ec0001107983 */ /* 0x002ea80000300800 */
[----:B------:R-:W2:Y:S04]  /*2f530*/  LDL.LU R15, [R1+0x504] ;  /* 0x00050400010f7983 */ /* 0x000ea80000300800 */
[----:B------:R-:W-:Y:S04]  /*2f540*/  STL [R1+0x4c8], R18 ;  /* 0x0004c81201007387 */ /* 0x000fe80000100800 */
[----:B------:R-:W2:Y:S04]  /*2f550*/  LDL.LU R3, [R1+0x508] ;  /* 0x0005080001037983 */ /* 0x000ea80000300800 */
[----:B0-----:R-:W2:Y:S04]  /*2f560*/  LDL.LU R12, [R1+0x50c] ;  /* 0x00050c00010c7983 */ /* 0x001ea80000300800 */
[----:B------:R-:W2:Y:S04]  /*2f570*/  LDL.LU R6, [R1+0x510] ;  /* 0x0005100001067983 */ /* 0x000ea80000300800 */
[----:B------:R-:W-:Y:S04]  /*2f580*/  STL [R1+0xd08], R90 ;  /* 0x000d085a01007387 */ /* 0x000fe80000100800 */
[----:B------:R-:W-:Y:S04]  /*2f590*/  STL [R1+0x4d0], R13 ;  /* 0x0004d00d01007387 */ /* 0x000fe80000100800 */
[----:B------:R0:W-:Y:S04]  /*2f5a0*/  STL [R1+0x4c4], R2 ;  /* 0x0004c40201007387 */ /* 0x0001e80000100800 */
[----:B------:R-:W-:Y:S04]  /*2f5b0*/  STL [R1+0x4e8], R14 ;  /* 0x0004e80e01007387 */ /* 0x000fe80000100800 */
[----:B0-----:R-:W2:Y:S04]  /*2f5c0*/  LDL.LU R2, [R1+0x528] ;  /* 0x0005280001027983 */ /* 0x001ea80000300800 */
[----:B------:R0:W-:Y:S04]  /*2f5d0*/  STL [R1+0x4cc], R0 ;  /* 0x0004cc0001007387 */ /* 0x0001e80000100800 */
[----:B---3--:R-:W-:Y:S04]  /*2f5e0*/  STL [R1+0xd0c], R88 ;  /* 0x000d0c5801007387 */ /* 0x008fe80000100800 */
[----:B------:R-:W3:Y:S04]  /*2f5f0*/  LDL.LU R18, [R1+0x524] ;  /* 0x0005240001127983 */ /* 0x000ee80000300800 */
[----:B------:R1:W-:Y:S04]  /*2f600*/  STL [R1+0x4e4], R17 ;  /* 0x0004e41101007387 */ /* 0x0003e80000100800 */
[----:B0-----:R-:W3:Y:S04]  /*2f610*/  LDL.LU R0, [R1+0x530] ;  /* 0x0005300001007983 */ /* 0x001ee80000300800 */
[----:B------:R-:W3:Y:S04]  /*2f620*/  LDL.LU R13, [R1+0x548] ;  /* 0x00054800010d7983 */ /* 0x000ee80000300800 */
[----:B----4-:R-:W-:Y:S04]  /*2f630*/  STL [R1+0xd10], R86 ;  /* 0x000d105601007387 */ /* 0x010fe80000100800 */
[----:B-1----:R-:W4:Y:S04]  /*2f640*/  LDL.LU R17, [R1+0x52c] ;  /* 0x00052c0001117983 */ /* 0x002f280000300800 */
[----:B------:R-:W4:Y:S01]  /*2f650*/  LDL.LU R14, [R1+0x544] ;  /* 0x00054400010e7983 */ /* 0x000f220000300800 */
[----:B------:R-:W-:-:S05]  /*2f660*/  IADD3 R7, P2, PT, R8, R7, RZ ;  /* 0x0000000708077210 */ /* 0x000fca0007f5e0ff */
[----:B------:R0:W-:Y:S04]  /*2f670*/  STL [R1+0x4f0], R7 ;  /* 0x0004f00701007387 */ /* 0x0001e80000100800 */
[----:B------:R-:W4:Y:S01]  /*2f680*/  LDL.LU R4, [R1+0x550] ;  /* 0x0005500001047983 */ /* 0x000f220000300800 */
[----:B------:R-:W-:Y:S01]  /*2f690*/  PRMT R82, RZ, 0x7610, R82 ;  /* 0x00007610ff527816 */ /* 0x000fe20000000052 */
[----:B------:R-:W-:Y:S02]  /*2f6a0*/  @!P4 IMAD.MOV.U32 R10, RZ, RZ, R7 ;  /* 0x000000ffff0ac224 */ /* 0x000fe400078e0007 */
[----:B------:R-:W-:Y:S01]  /*2f6b0*/  STL [R1+0xd14], R84 ;  /* 0x000d145401007387 */ /* 0x000fe20000100800 */
[----:B------:R-:W-:Y:S02]  /*2f6c0*/  PRMT R80, RZ, 0x7610, R80 ;  /* 0x00007610ff507816 */ /* 0x000fe40000000050 */
[----:B------:R-:W-:-:S02]  /*2f6d0*/  PRMT R78, RZ, 0x7610, R78 ;  /* 0x00007610ff4e7816 */ /* 0x000fc4000000004e */
[----:B------:R-:W-:Y:S02]  /*2f6e0*/  PRMT R76, RZ, 0x7610, R76 ;  /* 0x00007610ff4c7816 */ /* 0x000fe4000000004c */
[----:B------:R-:W-:Y:S01]  /*2f6f0*/  PRMT R74, RZ, 0x7610, R74 ;  /* 0x00007610ff4a7816 */ /* 0x000fe2000000004a */
[----:B--2---:R-:W-:-:S04]  /*2f700*/  IMAD.X R16, R9, 0x1, R16, P2 ;  /* 0x0000000109107824 */ /* 0x004fc800010e0610 */
[----:B------:R-:W-:-:S05]  /*2f710*/  @!P4 IMAD.MOV.U32 R11, RZ, RZ, R16 ;  /* 0x000000ffff0bc224 */ /* 0x000fca00078e0010 */
[----:B------:R1:W2:Y:S01]  /*2f720*/  @!P4 LDG.E.U8 R82, desc[UR22][R10.64] ;  /* 0x000000160a52c981 */ /* 0x0002a2000c1e1100 */
[----:B------:R-:W-:-:S05]  /*2f730*/  IADD3 R3, P3, PT, R8, R3, RZ ;  /* 0x0000000308037210 */ /* 0x000fca0007f7e0ff */
[C---:B------:R-:W-:Y:S01]  /*2f740*/  IMAD.X R15, R9.reuse, 0x1, R15, P3 ;  /* 0x00000001090f7824 */ /* 0x040fe200018e060f */
[----:B------:R-:W-:Y:S01]  /*2f750*/  IADD3 R6, P2, PT, R8, R6, RZ ;  /* 0x0000000608067210 */ /* 0x000fe20007f5e0ff */
[----:B------:R-:W-:Y:S04]  /*2f760*/  STL [R1+0x508], R3 ;  /* 0x0005080301007387 */ /* 0x000fe80000100800 */
[----:B------:R0:W-:Y:S01]  /*2f770*/  STL [R1+0x4ec], R16 ;  /* 0x0004ec1001007387 */ /* 0x0001e20000100800 */
[----:B------:R-:W-:-:S03]  /*2f780*/  IMAD.X R12, R9, 0x1, R12, P2 ;  /* 0x00000001090c7824 */ /* 0x000fc600010e060c */
[----:B------:R-:W-:Y:S01]  /*2f790*/  STL [R1+0x510], R6 ;  /* 0x0005100601007387 */ /* 0x000fe20000100800 */
[----:B-1----:R-:W-:-:S03]  /*2f7a0*/  @!P4 IMAD.MOV.U32 R10, RZ, RZ, R3 ;  /* 0x000000ffff0ac224 */ /* 0x002fc600078e0003 */
[----:B0-----:R-:W2:Y:S01]  /*2f7b0*/  LDL.LU R7, [R1+0x568] ;  /* 0x0005680001077983 */ /* 0x001ea20000300800 */
[----:B------:R-:W-:-:S03]  /*2f7c0*/  @!P4 IMAD.MOV.U32 R11, RZ, RZ, R15 ;  /* 0x000000ffff0bc224 */ /* 0x000fc600078e000f */
[----:B------:R0:W-:Y:S04]  /*2f7d0*/  STL [R1+0x504], R15 ;  /* 0x0005040f01007387 */ /* 0x0001e80000100800 */
[----:B------:R-:W2:Y:S01]  /*2f7e0*/  LDL.LU R16, [R1+0x54c] ;  /* 0x00054c0001107983 */ /* 0x000ea20000300800 */
[----:B------:R-:W-:-:S03]  /*2f7f0*/  IADD3 R2, P2, PT, R8, R2, RZ ;  /* 0x0000000208027210 */ /* 0x000fc60007f5e0ff */
[----:B------:R1:W-:Y:S04]  /*2f800*/  STL [R1+0x50c], R12 ;  /* 0x00050c0c01007387 */ /* 0x0003e80000100800 */
[----:B------:R-:W2:Y:S04]  /*2f810*/  LDL.LU R3, [R1+0x570] ;  /* 0x0005700001037983 */ /* 0x000ea80000300800 */
[----:B------:R1:W2:Y:S01]  /*2f820*/  @!P4 LDG.E.U8 R80, desc[UR22][R10.64] ;  /* 0x000000160a50c981 */ /* 0x0002a2000c1e1100 */
[----:B---3--:R-:W-:-:S03]  /*2f830*/  IMAD.X R18, R9, 0x1, R18, P2 ;  /* 0x0000000109127824 */ /* 0x008fc600010e0612 */
[----:B0-----:R-:W3:Y:S01]  /*2f840*/  LDL.LU R15, [R1+0x564] ;  /* 0x00056400010f7983 */ /* 0x001ee20000300800 */
[C---:B------:R-:W-:Y:S01]  /*2f850*/  IADD3 R0, P3, PT, R8.reuse, R0, RZ ;  /* 0x0000000008007210 */ /* 0x040fe20007f7e0ff */
[----:B-1----:R-:W-:Y:S02]  /*2f860*/  @!P4 IMAD.MOV.U32 R10, RZ, RZ, R6 ;  /* 0x000000ffff0ac224 */ /* 0x002fe400078e0006 */
[----:B------:R-:W-:Y:S01]  /*2f870*/  @!P4 IMAD.MOV.U32 R11, RZ, RZ, R12 ;  /* 0x000000ffff0bc224 */ /* 0x000fe200078e000c */
[----:B------:R-:W-:Y:S01]  /*2f880*/  IADD3 R13, P2, PT, R8, R13, RZ ;  /* 0x0000000d080d7210 */ /* 0x000fe20007f5e0ff */
[----:B------:R-:W3:Y:S04]  /*2f890*/  LDL.LU R12, [R1+0x56c] ;  /* 0x00056c00010c7983 */ /* 0x000ee80000300800 */
[----:B------:R0:W-:Y:S01]  /*2f8a0*/  STL [R1+0x528], R2 ;  /* 0x0005280201007387 */ /* 0x0001e20000100800 */
[----:B----4-:R-:W-:-:S03]  /*2f8b0*/  IMAD.X R17, R9, 0x1, R17, P3 ;  /* 0x0000000109117824 */ /* 0x010fc600018e0611 */
[----:B------:R1:W4:Y:S04]  /*2f8c0*/  @!P4 LDG.E.U8 R78, desc[UR22][R10.64] ;  /* 0x000000160a4ec981 */ /* 0x000328000c1e1100 */
[----:B------:R-:W4:Y:S01]  /*2f8d0*/  LDL.LU R6, [R1+0x588] ;  /* 0x0005880001067983 */ /* 0x000f220000300800 */
[----:B------:R-:W-:-:S03]  /*2f8e0*/  IMAD.X R14, R9, 0x1, R14, P2 ;  /* 0x00000001090e7824 */ /* 0x000fc600010e060e */
[----:B------:R-:W-:Y:S01]  /*2f8f0*/  STL [R1+0x530], R0 ;  /* 0x0005300001007387 */ /* 0x000fe20000100800 */
[----:B-1----:R-:W-:Y:S02]  /*2f900*/  @!P4 IMAD.MOV.U32 R10, RZ, RZ, R2 ;  /* 0x000000ffff0ac224 */ /* 0x002fe400078e0002 */
[----:B------:R-:W-:Y:S01]  /*2f910*/  @!P4 IMAD.MOV.U32 R11, RZ, RZ, R18 ;  /* 0x000000ffff0bc224 */ /* 0x000fe200078e0012 */
[----:B------:R1:W-:Y:S04]  /*2f920*/  STL [R1+0x524], R18 ;  /* 0x0005241201007387 */ /* 0x0003e80000100800 */
[----:B------:R-:W-:Y:S04]  /*2f930*/  STL [R1+0x548], R13 ;  /* 0x0005480d01007387 */ /* 0x000fe80000100800 */
[----:B0-----:R-:W4:Y:S04]  /*2f940*/  LDL.LU R2, [R1+0x590] ;  /* 0x0005900001027983 */ /* 0x001f280000300800 */
[----:B------:R0:W-:Y:S04]  /*2f950*/  STL [R1+0x52c], R17 ;  /* 0x00052c1101007387 */ /* 0x0001e80000100800 */
[----:B------:R0:W4:Y:S04]  /*2f960*/  @!P4 LDG.E.U8 R76, desc[UR22][R10.64] ;  /* 0x000000160a4cc981 */ /* 0x000128000c1e1100 */
[----:B-1----:R-:W4:Y:S04]  /*2f970*/  LDL.LU R18, [R1+0x584] ;  /* 0x0005840001127983 */ /* 0x002f280000300800 */
[----:B------:R1:W-:Y:S01]  /*2f980*/  STL [R1+0x544], R14 ;  /* 0x0005440e01007387 */ /* 0x0003e20000100800 */
[----:B0-----:R-:W-:-:S02]  /*2f990*/  @!P4 IMAD.MOV.U32 R10, RZ, RZ, R0 ;  /* 0x000000ffff0ac224 */ /* 0x001fc400078e0000 */
[----:B------:R-:W-:Y:S01]  /*2f9a0*/  @!P4 IMAD.MOV.U32 R11, RZ, RZ, R17 ;  /* 0x000000ffff0bc224 */ /* 0x000fe200078e0011 */
[----:B------:R-:W4:Y:S04]  /*2f9b0*/  LDL.LU R0, [R1+0x5a8] ;  /* 0x0005a80001007983 */ /* 0x000f280000300800 */
[----:B------:R0:W4:Y:S04]  /*2f9c0*/  @!P4 LDG.E.U8 R74, desc[UR22][R10.64] ;  /* 0x000000160a4ac981 */ /* 0x000128000c1e1100 */
[----:B------:R-:W4:Y:S01]  /*2f9d0*/  LDL.LU R17, [R1+0x58c] ;  /* 0x00058c0001117983 */ /* 0x000f220000300800 */
[----:B0-----:R-:W-:-:S03]  /*2f9e0*/  @!P4 IMAD.MOV.U32 R10, RZ, RZ, R13 ;  /* 0x000000ffff0ac224 */ /* 0x001fc600078e000d */
[----:B------:R-:W4:Y:S01]  /*2f9f0*/  LDL.LU R13, [R1+0x5a4] ;  /* 0x0005a400010d7983 */ /* 0x000f220000300800 */
[----:B------:R-:W-:Y:S01]  /*2fa00*/  IADD3 R4, P2, PT, R8, R4, RZ ;  /* 0x0000000408047210 */ /* 0x000fe20007f5e0ff */
[----:B------:R-:W-:-:S04]  /*2fa10*/  @!P4 IMAD.MOV.U32 R11, RZ, RZ, R14 ;  /* 0x000000ffff0bc224 */ /* 0x000fc800078e000e */
[----:B------:R0:W-:Y:S04]  /*2fa20*/  STL [R1+0x550], R4 ;  /* 0x0005500401007387 */ /* 0x0001e80000100800 */
[----:B-1----:R-:W4:Y:S01]  /*2fa30*/  LDL.LU R14, [R1+0x5b0] ;  /* 0x0005b000010e7983 */ /* 0x002f220000300800 */
[----:B------:R-:W-:Y:S02]  /*2fa40*/  PRMT R72, RZ, 0x7610, R72 ;  /* 0x00007610ff487816 */ /* 0x000fe40000000048 */
[----:B------:R-:W-:-:S04]  /*2fa50*/  PRMT R70, RZ, 0x7610, R70 ;  /* 0x00007610ff467816 */ /* 0x000fc80000000046 */
[----:B------:R1:W4:Y:S01]  /*2fa60*/  @!P4 LDG.E.U8 R72, desc[UR22][R10.64] ;  /* 0x000000160a48c981 */ /* 0x000322000c1e1100 */
[----:B------:R-:W-:Y:S01]  /*2fa70*/  PRMT R68, RZ, 0x7610, R68 ;  /* 0x00007610ff447816 */ /* 0x000fe20000000044 */
[----:B-1----:R-:W-:Y:S01]  /*2fa80*/  @!P4 IMAD.MOV.U32 R10, RZ, RZ, R4 ;  /* 0x000000ffff0ac224 */ /* 0x002fe200078e0004 */
[----:B------:R-:W-:Y:S02]  /*2fa90*/  PRMT R66, RZ, 0x7610, R66 ;  /* 0x00007610ff427816 */ /* 0x000fe40000000042 */
[----:B------:R-:W-:Y:S02]  /*2faa0*/  PRMT R64, RZ, 0x7610, R64 ;  /* 0x00007610ff407816 */ /* 0x000fe40000000040 */
[----:B------:R-:W-:Y:S02]  /*2fab0*/  PRMT R62, RZ, 0x7610, R62 ;  /* 0x00007610ff3e7816 */ /* 0x000fe4000000003e */
[----:B--2---:R-:W-:Y:S01]  /*2fac0*/  IADD3 R7, P3, PT, R8, R7, RZ ;  /* 0x0000000708077210 */ /* 0x004fe20007f7e0ff */
[----:B------:R-:W-:-:S04]  /*2fad0*/  IMAD.X R16, R9, 0x1, R16, P2 ;  /* 0x0000000109107824 */ /* 0x000fc800010e0610 */
[----:B------:R-:W-:Y:S01]  /*2fae0*/  STL [R1+0x568], R7 ;  /* 0x0005680701007387 */ /* 0x000fe20000100800 */
[----:B------:R-:W-:Y:S01]  /*2faf0*/  @!P4 IMAD.MOV.U32 R11, RZ, RZ, R16 ;  /* 0x000000ffff0bc224 */ /* 0x000fe200078e0010 */
[----:B------:R-:W-:Y:S02]  /*2fb00*/  IADD3 R3, P2, PT, R8, R3, RZ ;  /* 0x0000000308037210 */ /* 0x000fe40007f5e0ff */
[----:B------:R1:W-:Y:S04]  /*2fb10*/  STL [R1+0x54c], R16 ;  /* 0x00054c1001007387 */ /* 0x0003e80000100800 */
[----:B------:R-:W-:Y:S01]  /*2fb20*/  STL [R1+0x570], R3 ;  /* 0x0005700301007387 */ /* 0x000fe20000100800 */
[----:B---3--:R-:W-:-:S03]  /*2fb30*/  IMAD.X R15, R9, 0x1, R15, P3 ;  /* 0x00000001090f7824 */ /* 0x008fc600018e060f */
[----:B0-----:R-:W2:Y:S04]  /*2fb40*/  LDL.LU R4, [R1+0x5c8] ;  /* 0x0005c80001047983 */ /* 0x001ea80000300800 */
[----:B------:R0:W3:Y:S04]  /*2fb50*/  @!P4 LDG.E.U8 R70, desc[UR22][R10.64] ;  /* 0x000000160a46c981 */ /* 0x0000e8000c1e1100 */
[----:B------:R-:W-:Y:S01]  /*2fb60*/  STL [R1+0x564], R15 ;  /* 0x0005640f01007387 */ /* 0x000fe20000100800 */
[----:B------:R-:W-:-:S03]  /*2fb70*/  IMAD.X R12, R9, 0x1, R12, P2 ;  /* 0x00000001090c7824 */ /* 0x000fc600010e060c */
[----:B-1----:R-:W3:Y:S01]  /*2fb80*/  LDL.LU R16, [R1+0x5ac] ;  /* 0x0005ac0001107983 */ /* 0x002ee20000300800 */
[----:B0-----:R-:W-:Y:S02]  /*2fb90*/  @!P4 IMAD.MOV.U32 R10, RZ, RZ, R7 ;  /* 0x000000ffff0ac224 */ /* 0x001fe400078e0007 */
[----:B------:R-:W-:Y:S01]  /*2fba0*/  @!P4 IMAD.MOV.U32 R11, RZ, RZ, R15 ;  /* 0x000000ffff0bc224 */ /* 0x000fe200078e000f */
[----:B------:R0:W-:Y:S01]  /*2fbb0*/  STL [R1+0x56c], R12 ;  /* 0x00056c0c01007387 */ /* 0x0001e20000100800 */
[----:B----4-:R-:W-:-:S03]  /*2fbc0*/  IADD3 R6, P2, PT, R8, R6, RZ ;  /* 0x0000000608067210 */ /* 0x010fc60007f5e0ff */
[----:B------:R1:W4:Y:S04]  /*2fbd0*/  @!P4 LDG.E.U8 R68, desc[UR22][R10.64] ;  /* 0x000000160a44c981 */ /* 0x000328000c1e1100 */
[----:B------:R-:W4:Y:S01]  /*2fbe0*/  LDL.LU R7, [R1+0x5d0] ;  /* 0x0005d00001077983 */ /* 0x000f220000300800 */
[----:B-1----:R-:W-:Y:S02]  /*2fbf0*/  @!P4 IMAD.MOV.U32 R11, RZ, RZ, R12 ;  /* 0x000000ffff0bc224 */ /* 0x002fe400078e000c */
[----:B------:R-:W-:Y:S01]  /*2fc00*/  @!P4 IMAD.MOV.U32 R10, RZ, RZ, R3 ;  /* 0x000000ffff0ac224 */ /* 0x000fe200078e0003 */
[----:B0-----:R-:W4:Y:S01]  /*2fc10*/  LDL.LU R12, [R1+0x5c4] ;  /* 0x0005c400010c7983 */ /* 0x001f220000300800 */
[----:B------:R-:W-:-:S03]  /*2fc20*/  IADD3 R2, P3, PT, R8, R2, RZ ;  /* 0x0000000208027210 */ /* 0x000fc60007f7e0ff */
[----:B------:R-:W4:Y:S04]  /*2fc30*/  LDL.LU R15, [R1+0x5cc] ;  /* 0x0005cc00010f7983 */ /* 0x000f280000300800 */
[----:B------:R0:W-:Y:S04]  /*2fc40*/  STL [R1+0x588], R6 ;  /* 0x0005880601007387 */ /* 0x0001e80000100800 */
[----:B------:R1:W4:Y:S01]  /*2fc50*/  @!P4 LDG.E.U8 R66, desc[UR22][R10.64] ;  /* 0x000000160a42c981 */ /* 0x000322000c1e1100 */
[----:B------:R-:W-:-:S03]  /*2fc60*/  IMAD.X R18, R9, 0x1, R18, P2 ;  /* 0x0000000109127824 */ /* 0x000fc600010e0612 */
[----:B------:R-:W4:Y:S04]  /*2fc70*/  LDL.LU R3, [R1+0x5e8] ;  /* 0x0005e80001037983 */ /* 0x000f280000300800 */
[----:B------:R-:W-:Y:S01]  /*2fc80*/  STL [R1+0x590], R2 ;  /* 0x0005900201007387 */ /* 0x000fe20000100800 */
[----:B------:R-:W-:Y:S01]  /*2fc90*/  IADD3 R0, P2, PT, R8, R0, RZ ;  /* 0x0000000008007210 */ /* 0x000fe20007f5e0ff */
[----:B-1----:R-:W-:Y:S02]  /*2fca0*/  @!P4 IMAD.MOV.U32 R10, RZ, RZ, R6 ;  /* 0x000000ffff0ac224 */ /* 0x002fe400078e0006 */
[----:B------:R-:W-:Y:S01]  /*2fcb0*/  @!P4 IMAD.MOV.U32 R11, RZ, RZ, R18 ;  /* 0x000000ffff0bc224 */ /* 0x000fe200078e0012 */
[----:B------:R1:W-:Y:S01]  /*2fcc0*/  STL [R1+0x584], R18 ;  /* 0x0005841201007387 */ /* 0x0003e20000100800 */
[----:B------:R-:W-:-:S03]  /*2fcd0*/  IMAD.X R17, R9, 0x1, R17, P3 ;  /* 0x0000000109117824 */ /* 0x000fc600018e0611 */
[----:B------:R-:W-:Y:S04]  /*2fce0*/  STL [R1+0x5a8], R0 ;  /* 0x0005a80001007387 */ /* 0x000fe80000100800 */
[----:B0-----:R-:W4:Y:S01]  /*2fcf0*/  LDL.LU R6, [R1+0x5f0] ;  /* 0x0005f00001067983 */ /* 0x001f220000300800 */
[----:B------:R-:W-:-:S03]  /*2fd00*/  IMAD.X R13, R9, 0x1, R13, P2 ;  /* 0x00000001090d7824 */ /* 0x000fc600010e060d */
        /* <DEDUP_REMOVED lines=9> */
[----:B------:R-:W-:Y:S01]  /*2fda0*/  IADD3 R14, P2, PT, R8, R14, RZ ;  /* 0x0000000e080e7210 */ /* 0x000fe20007f5e0ff */
[----:B0-----:R-:W-:-:S02]  /*2fdb0*/  @!P4 IMAD.MOV.U32 R11, RZ, RZ, R13 ;  /* 0x000000ffff0bc224 */ /* 0x001fc400078e000d */
[----:B-1----:R-:W4:Y:S01]  /*2fdc0*/  LDL.LU R13, [R1+0x604] ;  /* 0x00060400010d7983 */ /* 0x002f220000300800 */
[----:B------:R-:W-:-:S03]  /*2fdd0*/  @!P4 IMAD.MOV.U32 R10, RZ, RZ, R0 ;  /* 0x000000ffff0ac224 */ /* 0x000fc600078e0000 */
[----:B------:R0:W-:Y:S04]  /*2fde0*/  STL [R1+0x5b0], R14 ;  /* 0x0005b00e01007387 */ /* 0x0001e80000100800 */
[----:B------:R-:W4:Y:S01]  /*2fdf0*/  LDL.LU R0, [R1+0x610] ;  /* 0x0006100001007983 */ /* 0x000f220000300800 */
        /* <DEDUP_REMOVED lines=9> */
[----:B---3--:R-:W-:-:S04]  /*2fe90*/  IMAD.X R16, R9, 0x1, R16, P2 ;  /* 0x0000000109107824 */ /* 0x008fc800010e0610 */
[----:B------:R-:W-:Y:S01]  /*2fea0*/  @!P4 IMAD.MOV.U32 R11, RZ, RZ, R16 ;  /* 0x000000ffff0bc224 */ /* 0x000fe200078e0010 */
[----:B------:R-:W-:Y:S04]  /*2feb0*/  STL [R1+0x5c8], R4 ;  /* 0x0005c80401007387 */ /* 0x000fe80000100800 */
[----:B------:R1:W2:Y:S01]  /*2fec0*/  @!P4 LDG.E.U8 R58, desc[UR22][R10.64] ;  /* 0x000000160a3ac981 */ /* 0x0002a2000c1e1100 */
[----:B----4-:R-:W-:-:S03]  /*2fed0*/  IADD3 R7, P2, PT, R8, R7, RZ ;  /* 0x0000000708077210 */ /* 0x010fc60007f5e0ff */
[----:B------:R-:W-:Y:S01]  /*2fee0*/  STL [R1+0x5ac], R16 ;  /* 0x0005ac1001007387 */ /* 0x000fe20000100800 */
[----:B-1----:R-:W-:Y:S02]  /*2fef0*/  @!P4 IMAD.MOV.U32 R10, RZ, RZ, R4 ;  /* 0x000000ffff0ac224 */ /* 0x002fe400078e0004 */
[C---:B------:R-:W-:Y:S01]  /*2ff00*/  IMAD.X R12, R9.reuse, 0x1, R12, P3 ;  /* 0x00000001090c7824 */ /* 0x040fe200018e060c */
[----:B------:R-:W-:Y:S03]  /*2ff10*/  STL [R1+0x5d0], R7 ;  /* 0x0005d00701007387 */ /* 0x000fe60000100800 */
[----:B------:R-:W-:Y:S01]  /*2ff20*/  @!P4 IMAD.MOV.U32 R11, RZ, RZ, R12 ;  /* 0x000000ffff0bc224 */ /* 0x000fe200078e000c */
[----:B0-----:R-:W3:Y:S01]  /*2ff30*/  LDL.LU R14, [R1+0x628] ;  /* 0x00062800010e7983 */ /* 0x001ee20000300800 */
[----:B------:R-:W-:-:S03]  /*2ff40*/  IMAD.X R15, R9, 0x1, R15, P2 ;  /* 0x00000001090f7824 */ /* 0x000fc600010e060f */
[----:B------:R0:W-:Y:S04]  /*2ff50*/  STL [R1+0x5c4], R12 ;  /* 0x0005c40c01007387 */ /* 0x0001e80000100800 */
[----:B------:R1:W4:Y:S01]  /*2ff60*/  @!P4 LDG.E.U8 R56, desc[UR22][R10.64] ;  /* 0x000000160a38c981 */ /* 0x000322000c1e1100 */
[----:B------:R-:W-:-:S03]  /*2ff70*/  IADD3 R3, P2, PT, R8, R3, RZ ;  /* 0x0000000308037210 */ /* 0x000fc60007f5e0ff */
[----:B0-----:R-:W2:Y:S01]  /*2ff80*/  LDL.LU R12, [R1+0x60c] ;  /* 0x00060c00010c7983 */ /* 0x001ea20000300800 */
[----:B-1----:R-:W-:-:S03]  /*2ff90*/  @!P4 IMAD.MOV.U32 R10, RZ, RZ, R7 ;  /* 0x000000ffff0ac224 */ /* 0x002fc600078e0007 */
[----:B------:R0:W-:Y:S01]  /*2ffa0*/  STL [R1+0x5cc], R15 ;  /* 0x0005cc0f01007387 */ /* 0x0001e20000100800 */
[----:B------:R-:W-:-:S03]  /*2ffb0*/  @!P4 IMAD.MOV.U32 R11, RZ, RZ, R15 ;  /* 0x000000ffff0bc224 */ /* 0x000fc600078e000f */
[----:B------:R-:W4:Y:S04]  /*2ffc0*/  LDL.LU R4, [R1+0x630] ;  /* 0x0006300001047983 */ /* 0x000f280000300800 */
[----:B------:R1:W4:Y:S04]  /*2ffd0*/  @!P4 LDG.E.U8 R54, desc[UR22][R10.64] ;  /* 0x000000160a36c981 */ /* 0x000328000c1e1100 */
[----:B0-----:R-:W4:Y:S01]  /*2ffe0*/  LDL.LU R15, [R1+0x624] ;  /* 0x00062400010f7983 */ /* 0x001f220000300800 */
[----:B------:R-:W-:-:S03]  /*2fff0*/  IADD3 R6, P3, PT, R8, R6, RZ ;  /* 0x0000000608067210 */ /* 0x000fc60007f7e0ff */
[----:B------:R-:W4:Y:S01]  /*30000*/  LDL.LU R7, [R1+0x62c] ;  /* 0x00062c0001077983 */ /* 0x000f220000300800 */
[----:B-1----:R-:W-:-:S03]  /*30010*/  @!P4 IMAD.MOV.U32 R10, RZ, RZ, R3 ;  /* 0x000000ffff0ac224 */ /* 0x002fc600078e0003 */
[----:B------:R0:W-:Y:S04]  /*30020*/  STL [R1+0x5e8], R3 ;  /* 0x0005e80301007387 */ /* 0x0001e80000100800 */
[----:B------:R-:W4:Y:S01]  /*30030*/  LDL.LU R16, [R1+0x648] ;  /* 0x0006480001107983 */ /* 0x000f220000300800 */
[----:B------:R-:W-:-:S04]  /*30040*/  IMAD.X R18, R9, 0x1, R18, P2 ;  /* 0x0000000109127824 */ /* 0x000fc800010e0612 */
[----:B------:R-:W-:Y:S01]  /*30050*/  @!P4 IMAD.MOV.U32 R11, RZ, RZ, R18 ;  /* 0x000000ffff0bc224 */ /* 0x000fe200078e0012 */
[----:B------:R-:W-:Y:S01]  /*30060*/  STL [R1+0x5f0], R6 ;  /* 0x0005f00601007387 */ /* 0x000fe20000100800 */
[----:B------:R-:W-:-:S03]  /*30070*/  IADD3 R2, P2, PT, R8, R2, RZ ;  /* 0x0000000208027210 */ /* 0x000fc60007f5e0ff */
[----:B------:R-:W-:Y:S04]  /*30080*/  STL [R1+0x5e4], R18 ;  /* 0x0005e41201007387 */ /* 0x000fe80000100800 */
[----:B------:R-:W-:Y:S01]  /*30090*/  STL [R1+0x608], R2 ;  /* 0x0006080201007387 */ /* 0x000fe20000100800 */
[----:B------:R-:W-:-:S03]  /*300a0*/  IMAD.X R17, R9, 0x1, R17, P3 ;  /* 0x0000000109117824 */ /* 0x000fc600018e0611 */
[----:B0-----:R-:W4:Y:S04]  /*300b0*/  LDL.LU R3, [R1+0x650] ;  /* 0x0006500001037983 */ /* 0x001f280000300800 */
[----:B------:R0:W4:Y:S01]  /*300c0*/  @!P4 LDG.E.U8 R52, desc[UR22][R10.64] ;  /* 0x000000160a34c981 */ /* 0x000122000c1e1100 */
[----:B------:R-:W-:-:S03]  /*300d0*/  IMAD.X R13, R9, 0x1, R13, P2 ;  /* 0x00000001090d7824 */ /* 0x000fc600010e060d */
[----:B------:R1:W-:Y:S01]  /*300e0*/  STL [R1+0x5ec], R17 ;  /* 0x0005ec1101007387 */ /* 0x0003e20000100800 */
[----:B0-----:R-:W-:Y:S02]  /*300f0*/  @!P4 IMAD.MOV.U32 R11, RZ, RZ, R17 ;  /* 0x000000ffff0bc224 */ /* 0x001fe400078e0011 */
[----:B------:R-:W-:Y:S01]  /*30100*/  @!P4 IMAD.MOV.U32 R10, RZ, RZ, R6 ;  /* 0x000000ffff0ac224 */ /* 0x000fe200078e0006 */
[----:B-1----:R-:W4:Y:S04]  /*30110*/  LDL.LU R17, [R1+0x644] ;  /* 0x0006440001117983 */ /* 0x002f280000300800 */
[----:B------:R0:W-:Y:S01]  /*30120*/  STL [R1+0x604], R13 ;  /* 0x0006040d01007387 */ /* 0x0001e20000100800 */
[----:B------:R-:W-:-:S03]  /*30130*/  IADD3 R0, P2, PT, R8, R0, RZ ;  /* 0x0000000008007210 */ /* 0x000fc60007f5e0ff */
[----:B------:R-:W4:Y:S04]  /*30140*/  LDL.LU R6, [R1+0x668] ;  /* 0x0006680001067983 */ /* 0x000f280000300800 */
[----:B------:R-:W4:Y:S04]  /*30150*/  LDL.LU R20, [R1+0x64c] ;  /* 0x00064c0001147983 */ /* 0x000f280000300800 */
[----:B------:R-:W4:Y:S04]  /*30160*/  LDL.LU R19, [R1+0x664] ;  /* 0x0006640001137983 */ /* 0x000f280000300800 */
[----:B------:R1:W4:Y:S04]  /*30170*/  @!P4 LDG.E.U8 R50, desc[UR22][R10.64] ;  /* 0x000000160a32c981 */ /* 0x000328000c1e1100 */
[----:B------:R-:W-:Y:S01]  /*30180*/  STL [R1+0x610], R0 ;  /* 0x0006100001007387 */ /* 0x000fe20000100800 */
[----:B-1----:R-:W-:-:S03]  /*30190*/  @!P4 IMAD.MOV.U32 R10, RZ, RZ, R2 ;  /* 0x000000ffff0ac224 */ /* 0x002fc600078e0002 */
[----:B------:R-:W4:Y:S01]  /*301a0*/  LDL.LU R2, [R1+0x670] ;  /* 0x0006700001027983 */ /* 0x000f220000300800 */
[----:B------:R-:W-:Y:S01]  /*301b0*/  PRMT R48, RZ, 0x7610, R48 ;  /* 0x00007610ff307816 */ /* 0x000fe20000000030 */
[----:B------:R-:W-:-:S05]  /*301c0*/  @!P4 IMAD.MOV.U32 R11, RZ, RZ, R13 ;  /* 0x000000ffff0bc224 */ /* 0x000fca00078e000d */
[----:B------:R1:W4:Y:S02]  /*301d0*/  @!P4 LDG.E.U8 R48, desc[UR22][R10.64] ;  /* 0x000000160a30c981 */ /* 0x000324000c1e1100 */
[----:B-1----:R-:W-:Y:S02]  /*301e0*/  PRMT R10, RZ, 0x7610, R10 ;  /* 0x00007610ff0a7816 */ /* 0x002fe4000000000a */
[----:B------:R-:W-:Y:S02]  /*301f0*/  PRMT R11, RZ, 0x7610, R11 ;  /* 0x00007610ff0b7816 */ /* 0x000fe4000000000b */
[----:B---3--:R-:W-:-:S05]  /*30200*/  IADD3 R14, P3, PT, R8, R14, RZ ;  /* 0x0000000e080e7210 */ /* 0x008fca0007f7e0ff */
[----:B------:R-:W-:Y:S01]  /*30210*/  STL [R1+0x628], R14 ;  /* 0x0006280e01007387 */ /* 0x000fe20000100800 */
[----:B--2---:R-:W-:-:S04]  /*30220*/  IMAD.X R12, R9, 0x1, R12, P2 ;  /* 0x00000001090c7824 */ /* 0x004fc800010e060c */
[----:B0-----:R-:W-:Y:S01]  /*30230*/  @!P4 IMAD.MOV.U32 R13, RZ, RZ, R12 ;  /* 0x000000ffff0dc224 */ /* 0x001fe200078e000c */
[----:B------:R0:W-:Y:S01]  /*30240*/  STL [R1+0x60c], R12 ;  /* 0x00060c0c01007387 */ /* 0x0001e20000100800 */
[----:B----4-:R-:W-:Y:S01]  /*30250*/  IADD3 R4, P2, PT, R8, R4, RZ ;  /* 0x0000000408047210 */ /* 0x010fe20007f5e0ff */
[----:B0-----:R-:W-:Y:S02]  /*30260*/  @!P4 IMAD.MOV.U32 R12, RZ, RZ, R0 ;  /* 0x000000ffff0cc224 */ /* 0x001fe400078e0000 */
[C---:B------:R-:W-:Y:S02]  /*30270*/  IMAD.X R15, R9.reuse, 0x1, R15, P3 ;  /* 0x00000001090f7824 */ /* 0x040fe400018e060f */
[----:B------:R-:W-:Y:S01]  /*30280*/  STL [R1+0x630], R4 ;  /* 0x0006300401007387 */ /* 0x000fe20000100800 */
[----:B------:R-:W-:-:S03]  /*30290*/  IMAD.X R7, R9, 0x1, R7, P2 ;  /* 0x0000000109077824 */ /* 0x000fc600010e0607 */
[----:B------:R-:W2:Y:S04]  /*302a0*/  LDL.LU R0, [R1+0x688] ;  /* 0x0006880001007983 */ /* 0x000ea80000300800 */
[----:B------:R0:W-:Y:S01]  /*302b0*/  STL [R1+0x624], R15 ;  /* 0x0006240f01007387 */ /* 0x0001e20000100800 */
[----:B------:R-:W-:-:S03]  /*302c0*/  IADD3 R16, P2, PT, R8, R16, RZ ;  /* 0x0000001008107210 */ /* 0x000fc60007f5e0ff */
[----:B------:R1:W3:Y:S04]  /*302d0*/  @!P4 LDG.E.U8 R10, desc[UR22][R12.64] ;  /* 0x000000160c0ac981 */ /* 0x0002e8000c1e1100 */
[----:B------:R-:W4:Y:S04]  /*302e0*/  LDL.LU R18, [R1+0x66c] ;  /* 0x00066c0001127983 */ /* 0x000f280000300800 */
[----:B------:R0:W3:Y:S01]  /*302f0*/  @!P4 LDG.E.U8 R11, desc[UR22][R14.64] ;  /* 0x000000160e0bc981 */ /* 0x0000e2000c1e1100 */
[----:B-1----:R-:W-:-:S03]  /*30300*/  PRMT R12, RZ, 0x7610, R12 ;  /* 0x00007610ff0c7816 */ /* 0x002fc6000000000c */
[----:B------:R1:W-:Y:S01]  /*30310*/  STL [R1+0x62c], R7 ;  /* 0x00062c0701007387 */ /* 0x0003e20000100800 */
[----:B------:R-:W-:Y:S02]  /*30320*/  PRMT R13, RZ, 0x7610, R13 ;  /* 0x00007610ff0d7816 */ /* 0x000fe4000000000d */
[----:B------:R-:W-:Y:S01]  /*30330*/  IADD3 R3, P3, PT, R8, R3, RZ ;  /* 0x0000000308037210 */ /* 0x000fe20007f7e0ff */
[----:B0-----:R-:W-:Y:S02]  /*30340*/  @!P4 IMAD.MOV.U32 R14, RZ, RZ, R4 ;  /* 0x000000ffff0ec224 */ /* 0x001fe400078e0004 */
[----:B------:R-:W-:Y:S01]  /*30350*/  @!P4 IMAD.MOV.U32 R15, RZ, RZ, R7 ;  /* 0x000000ffff0fc224 */ /* 0x000fe200078e0007 */
[----:B------:R-:W3:Y:S04]  /*30360*/  LDL.LU R4, [R1+0x684] ;  /* 0x0006840001047983 */ /* 0x000ee80000300800 */
[----:B------:R-:W3:Y:S04]  /*30370*/  LDL.LU R27, [R1+0x68c] ;  /* 0x00068c00011b7983 */ /* 0x000ee80000300800 */
[----:B------:R0:W-:Y:S04]  /*30380*/  STL [R1+0x648], R16 ;  /* 0x0006481001007387 */ /* 0x0001e80000100800 */
[----:B------:R-:W3:Y:S01]  /*30390*/  LDL.LU R23, [R1+0x690] ;  /* 0x0006900001177983 */ /* 0x000ee20000300800 */
[----:B------:R-:W-:-:S03]  /*303a0*/  IMAD.X R17, R9, 0x1, R17, P2 ;  /* 0x0000000109117824 */ /* 0x000fc600010e0611 */
[----:B-1----:R-:W3:Y:S04]  /*303b0*/  LDL.LU R7, [R1+0x6a8] ;  /* 0x0006a80001077983 */ /* 0x002ee80000300800 */
[----:B------:R1:W3:Y:S01]  /*303c0*/  @!P4 LDG.E.U8 R12, desc[UR22][R14.64] ;  /* 0x000000160e0cc981 */ /* 0x0002e2000c1e1100 */
[----:B------:R-:W-:-:S03]  /*303d0*/  IADD3 R6, P2, PT, R8, R6, RZ ;  /* 0x0000000608067210 */ /* 0x000fc60007f5e0ff */
[----:B------:R-:W-:Y:S01]  /*303e0*/  STL [R1+0x650], R3 ;  /* 0x0006500301007387 */ /* 0x000fe20000100800 */
[----:B------:R-:W-:-:S03]  /*303f0*/  IMAD.X R20, R9, 0x1, R20, P3 ;  /* 0x0000000109147824 */ /* 0x000fc600018e0614 */
[----:B------:R0:W-:Y:S01]  /*30400*/  STL [R1+0x644], R17 ;  /* 0x0006441101007387 */ /* 0x0001e20000100800 */
[----:B-1----:R-:W-:Y:S01]  /*30410*/  PRMT R14, RZ, 0x7610, R14 ;  /* 0x00007610ff0e7816 */ /* 0x002fe2000000000e */
[----:B------:R-:W-:Y:S02]  /*30420*/  IMAD.X R19, R9, 0x1, R19, P2 ;  /* 0x0000000109137824 */ /* 0x000fe400010e0613 */
[----:B------:R0:W3:Y:S04]  /*30430*/  @!P4 LDG.E.U8 R13, desc[UR22][R16.64] ;  /* 0x00000016100dc981 */ /* 0x0000e8000c1e1100 */
[----:B------:R1:W-:Y:S01]  /*30440*/  STL [R1+0x668], R6 ;  /* 0x0006680601007387 */ /* 0x0003e20000100800 */
[----:B0-----:R-:W-:Y:S02]  /*30450*/  @!P4 IMAD.MOV.U32 R16, RZ, RZ, R3 ;  /* 0x000000ffff10c224 */ /* 0x001fe400078e0003 */
[----:B------:R-:W-:Y:S01]  /*30460*/  @!P4 IMAD.MOV.U32 R17, RZ, RZ, R20 ;  /* 0x000000ffff11c224 */ /* 0x000fe200078e0014 */
[----:B------:R-:W-:Y:S01]  /*30470*/  STL [R1+0x64c], R20 ;  /* 0x00064c1401007387 */ /* 0x000fe20000100800 */
[----:B------:R-:W-:-:S03]  /*30480*/  IADD3 R2, P2, PT, R8, R2, RZ ;  /* 0x0000000208027210 */ /* 0x000fc60007f5e0ff */
[----:B------:R-:W3:Y:S04]  /*30490*/  LDL.LU R22, [R1+0x6a4] ;  /* 0x0006a40001167983 */ /* 0x000ee80000300800 */
[----:B------:R0:W-:Y:S04]  /*304a0*/  STL [R1+0x664], R19 ;  /* 0x0006641301007387 */ /* 0x0001e80000100800 */
[----:B------:R0:W3:Y:S04]  /*304b0*/  @!P4 LDG.E.U8 R14, desc[UR22][R16.64] ;  /* 0x00000016100ec981 */ /* 0x0000e8000c1e1100 */
[----:B------:R-:W3:Y:S01]  /*304c0*/  LDL.LU R3, [R1+0x6b0] ;  /* 0x0006b00001037983 */ /* 0x000ee20000300800 */
[----:B0-----:R-:W-:-:S03]  /*304d0*/  @!P4 IMAD.MOV.U32 R16, RZ, RZ, R6 ;  /* 0x000000ffff10c224 */ /* 0x001fc600078e0006 */
[----:B-1----:R-:W3:Y:S04]  /*304e0*/  LDL.LU R6, [R1+0x6ac] ;  /* 0x0006ac0001067983 */ /* 0x002ee80000300800 */
[----:B------:R-:W3:Y:S04]  /*304f0*/  LDL.LU R25, [R1+0x6c4] ;  /* 0x0006c40001197983 */ /* 0x000ee80000300800 */
[----:B------:R-:W-:Y:S04]  /*30500*/  STL [R1+0x670], R2 ;  /* 0x0006700201007387 */ /* 0x000fe80000100800 */
[----:B------:R-:W3:Y:S01]  /*30510*/  LDL.LU R24, [R1+0x6c8] ;  /* 0x0006c80001187983 */ /* 0x000ee20000300800 */
[----:B------:R-:W-:Y:S01]  /*30520*/  PRMT R15, RZ, 0x7610, R15 ;  /* 0x00007610ff0f7816 */ /* 0x000fe2000000000f */
[----:B------:R-:W-:-:S05]  /*30530*/  @!P4 IMAD.MOV.U32 R17, RZ, RZ, R19 ;  /* 0x000000ffff11c224 */ /* 0x000fca00078e0013 */
[----:B------:R0:W3:Y:S02]  /*30540*/  @!P4 LDG.E.U8 R15, desc[UR22][R16.64] ;  /* 0x00000016100fc981 */ /* 0x0000e4000c1e1100 */
[----:B0-----:R-:W-:Y:S02]  /*30550*/  PRMT R17, RZ, 0x7610, R17 ;  /* 0x00007610ff117816 */ /* 0x001fe40000000011 */
[----:B--2---:R-:W-:-:S05]  /*30560*/  IADD3 R0, P3, PT, R8, R0, RZ ;  /* 0x0000000008007210 */ /* 0x004fca0007f7e0ff */
[----:B------:R-:W-:Y:S01]  /*30570*/  STL [R1+0x688], R0 ;  /* 0x0006880001007387 */ /* 0x000fe20000100800 */
[----:B----4-:R-:W-:-:S04]  /*30580*/  IMAD.X R18, R9, 0x1, R18, P2 ;  /* 0x0000000109127824 */ /* 0x010fc800010e0612 */
[----:B------:R-:W-:Y:S01]  /*30590*/  @!P4 IMAD.MOV.U32 R19, RZ, RZ, R18 ;  /* 0x000000ffff13c224 */ /* 0x000fe200078e0012 */
[----:B------:R0:W-:Y:S01]  /*305a0*/  STL [R1+0x66c], R18 ;  /* 0x00066c1201007387 */ /* 0x0001e20000100800 */
[----:B------:R-:W-:Y:S02]  /*305b0*/  @!P4 IMAD.MOV.U32 R20, RZ, RZ, R0 ;  /* 0x000000ffff14c224 */ /* 0x000fe400078e0000 */
[----:B0-----:R-:W-:Y:S02]  /*305c0*/  @!P4 IMAD.MOV.U32 R18, RZ, RZ, R2 ;  /* 0x000000ffff12c224 */ /* 0x001fe400078e0002 */
[----:B---3--:R-:W-:-:S04]  /*305d0*/  IMAD.X R4, R9, 0x1, R4, P3 ;  /* 0x0000000109047824 */ /* 0x008fc800018e0604 */
[----:B------:R-:W-:-:S05]  /*305e0*/  @!P4 IMAD.MOV.U32 R21, RZ, RZ, R4 ;  /* 0x000000ffff15c224 */ /* 0x000fca00078e0004 */
[----:B------:R0:W2:Y:S01]  /*305f0*/  @!P4 LDG.E.U8 R17, desc[UR22][R20.64] ;  /* 0x000000161411c981 */ /* 0x0000a2000c1e1100 */
[----:B------:R-:W-:-:S05]  /*30600*/  IADD3 R23, P2, PT, R8, R23, RZ ;  /* 0x0000001708177210 */ /* 0x000fca0007f5e0ff */
[----:B------:R-:W-:Y:S01]  /*30610*/  IMAD.X R27, R9, 0x1, R27, P2 ;  /* 0x00000001091b7824 */ /* 0x000fe200010e061b */
[----:B------:R-:W-:Y:S01]  /*30620*/  STL [R1+0x690], R23 ;  /* 0x0006901701007387 */ /* 0x000fe20000100800 */
[----:B------:R-:W-:-:S03]  /*30630*/  IADD3 R7, P2, PT, R8, R7, RZ ;  /* 0x0000000708077210 */ /* 0x000fc60007f5e0ff */
[----:B------:R-:W3:Y:S04]  /*30640*/  LDL.LU R2, [R1+0x6d0] ;  /* 0x0006d00001027983 */ /* 0x000ee80000300800 */
[----:B------:R1:W-:Y:S01]  /*30650*/  STL [R1+0x684], R4 ;  /* 0x0006840401007387 */ /* 0x0003e20000100800 */
[----:B0-----:R-:W-:-:S03]  /*30660*/  @!P4 IMAD.MOV.U32 R20, RZ, RZ, R23 ;  /* 0x000000ffff14c224 */ /* 0x001fc600078e0017 */
[----:B-1----:R-:W4:Y:S04]  /*30670*/  LDL.LU R4, [R1+0x6cc] ;  /* 0x0006cc0001047983 */ /* 0x002f280000300800 */
[----:B------:R-:W-:Y:S04]  /*30680*/  STL [R1+0x68c], R27 ;  /* 0x00068c1b01007387 */ /* 0x000fe80000100800 */
[----:B------:R-:W2:Y:S04]  /*30690*/  LDL.LU R26, [R1+0x6e4] ;  /* 0x0006e400011a7983 */ /* 0x000ea80000300800 */
[----:B------:R-:W2:Y:S01]  /*306a0*/  LDL.LU R0, [R1+0x6e8] ;  /* 0x0006e80001007983 */ /* 0x000ea20000300800 */
[----:B------:R-:W-:-:S03]  /*306b0*/  IMAD.X R22, R9, 0x1, R22, P2 ;  /* 0x0000000109167824 */ /* 0x000fc600010e0616 */
[----:B------:R-:W2:Y:S01]  /*306c0*/  LDL.LU R28, [R1+0x6ec] ;  /* 0x0006ec00011c7983 */ /* 0x000ea20000300800 */
[----:B------:R-:W-:-:S03]  /*306d0*/  @!P4 IMAD.MOV.U32 R23, RZ, RZ, R22 ;  /* 0x000000ffff17c224 */ /* 0x000fc600078e0016 */
[----:B------:R-:W-:Y:S01]  /*306e0*/  STL [R1+0x6a8], R7 ;  /* 0x0006a80701007387 */ /* 0x000fe20000100800 */
[----:B------:R-:W-:-:S05]  /*306f0*/  IADD3 R3, P3, PT, R8, R3, RZ ;  /* 0x0000000308037210 */ /* 0x000fca0007f7e0ff */
[----:B------:R-:W-:Y:S04]  /*30700*/  STL [R1+0x6b0], R3 ;  /* 0x0006b00301007387 */ /* 0x000fe80000100800 */
[----:B------:R0:W-:Y:S01]  /*30710*/  STL [R1+0x6a4], R22 ;  /* 0x0006a41601007387 */ /* 0x0001e20000100800 */
[----:B------:R-:W-:Y:S01]  /*30720*/  IADD3 R24, P2, PT, R8, R24, RZ ;  /* 0x0000001808187210 */ /* 0x000fe20007f5e0ff */
[----:B0-----:R-:W-:-:S04]  /*30730*/  @!P4 IMAD.MOV.U32 R22, RZ, RZ, R7 ;  /* 0x000000ffff16c224 */ /* 0x001fc800078e0007 */
[----:B------:R-:W-:Y:S04]  /*30740*/  STL [R1+0x6c8], R24 ;  /* 0x0006c81801007387 */ /* 0x000fe80000100800 */
[----:B------:R-:W2:Y:S01]  /*30750*/  LDL.LU R7, [R1+0x6f0] ;  /* 0x0006f00001077983 */ /* 0x000ea20000300800 */
[----:B------:R-:W-:Y:S01]  /*30760*/  PRMT R16, RZ, 0x7610, R16 ;  /* 0x00007610ff107816 */ /* 0x000fe20000000010 */
[----:B------:R-:W-:-:S05]  /*30770*/  IMAD.X R6, R9, 0x1, R6, P3 ;  /* 0x0000000109067824 */ /* 0x000fca00018e0606 */
[----:B------:R0:W2:Y:S01]  /*30780*/  @!P4 LDG.E.U8 R16, desc[UR22][R18.64] ;  /* 0x000000161210c981 */ /* 0x0000a2000c1e1100 */
[----:B------:R-:W-:Y:S02]  /*30790*/  @!P4 IMAD.MOV.U32 R21, RZ, RZ, R27 ;  /* 0x000000ffff15c224 */ /* 0x000fe400078e001b */
[----:B------:R-:W-:Y:S01]  /*307a0*/  IMAD.X R25, R9, 0x1, R25, P2 ;  /* 0x0000000109197824 */ /* 0x000fe200010e0619 */
[----:B0-----:R-:W-:Y:S02]  /*307b0*/  PRMT R19, RZ, 0x7610, R19 ;  /* 0x00007610ff137816 */ /* 0x001fe40000000013 */
[----:B------:R-:W-:Y:S01]  /*307c0*/  PRMT R18, RZ, 0x7610, R18 ;  /* 0x00007610ff127816 */ /* 0x000fe20000000012 */
[----:B------:R0:W-:Y:S04]  /*307d0*/  STL [R1+0x6ac], R6 ;  /* 0x0006ac0601007387 */ /* 0x0001e80000100800 */
[----:B------:R1:W2:Y:S04]  /*307e0*/  @!P4 LDG.E.U8 R19, desc[UR22][R22.64] ;  /* 0x000000161613c981 */ /* 0x0002a8000c1e1100 */
[----:B------:R0:W2:Y:S01]  /*307f0*/  @!P4 LDG.E.U8 R18, desc[UR22][R20.64] ;  /* 0x000000161412c981 */ /* 0x0000a2000c1e1100 */
[----:B-1----:R-:W-:-:S03]  /*30800*/  @!P4 IMAD.MOV.U32 R23, RZ, RZ, R6 ;  /* 0x000000ffff17c224 */ /* 0x002fc600078e0006 */
[----:B0-----:R-:W2:Y:S01]  /*30810*/  LDL.LU R6, [R1+0x704] ;  /* 0x0007040001067983 */ /* 0x001ea20000300800 */
[----:B------:R-:W-:Y:S01]  /*30820*/  @!P4 IMAD.MOV.U32 R22, RZ, RZ, R3 ;  /* 0x000000ffff16c224 */ /* 0x000fe200078e0003 */
[----:B------:R-:W-:Y:S02]  /*30830*/  PRMT R20, RZ, 0x7610, R20 ;  /* 0x00007610ff147816 */ /* 0x000fe40000000014 */
[----:B------:R0:W-:Y:S04]  /*30840*/  STL [R1+0x6c4], R25 ;  /* 0x0006c41901007387 */ /* 0x0001e80000100800 */
[----:B------:R-:W2:Y:S04]  /*30850*/  LDL.LU R3, [R1+0x708] ;  /* 0x0007080001037983 */ /* 0x000ea80000300800 */
[----:B------:R-:W2:Y:S04]  /*30860*/  LDL.LU R33, [R1+0x70c] ;  /* 0x00070c0001217983 */ /* 0x000ea80000300800 */
[----:B------:R-:W2:Y:S04]  /*30870*/  LDL.LU R31, [R1+0x710] ;  /* 0x00071000011f7983 */ /* 0x000ea80000300800 */
[----:B------:R1:W2:Y:S02]  /*30880*/  @!P4 LDG.E.U8 R20, desc[UR22][R22.64] ;  /* 0x000000161614c981 */ /* 0x0002a4000c1e1100 */
[----:B-1----:R-:W-:-:S02]  /*30890*/  @!P4 IMAD.MOV.U32 R23, RZ, RZ, R25 ;  /* 0x000000ffff17c224 */ /* 0x002fc400078e0019 */
[----:B------:R-:W-:Y:S01]  /*308a0*/  @!P4 IMAD.MOV.U32 R22, RZ, RZ, R24 ;  /* 0x000000ffff16c224 */ /* 0x000fe200078e0018 */
[----:B---3--:R-:W-:-:S05]  /*308b0*/  IADD3 R2, P2, PT, R8, R2, RZ ;  /* 0x0000000208027210 */ /* 0x008fca0007f5e0ff */
[----:B------:R-:W-:Y:S01]  /*308c0*/  STL [R1+0x6d0], R2 ;  /* 0x0006d00201007387 */ /* 0x000fe20000100800 */
[----:B------:R-:W-:Y:S02]  /*308d0*/  @!P4 IMAD.MOV.U32 R24, RZ, RZ, R2 ;  /* 0x000000ffff18c224 */ /* 0x000fe400078e0002 */
[----:B----4-:R-:W-:-:S04]  /*308e0*/  IMAD.X R4, R9, 0x1, R4, P2 ;  /* 0x0000000109047824 */ /* 0x010fc800010e0604 */
[----:B0-----:R-:W-:Y:S01]  /*308f0*/  @!P4 IMAD.MOV.U32 R25, RZ, RZ, R4 ;  /* 0x000000ffff19c224 */ /* 0x001fe200078e0004 */
[----:B--2---:R-:W-:-:S05]  /*30900*/  IADD3 R0, P3, PT, R8, R0, RZ ;  /* 0x0000000008007210 */ /* 0x004fca0007f7e0ff */
[----:B------:R-:W-:Y:S01]  /*30910*/  IMAD.X R26, R9, 0x1, R26, P3 ;  /* 0x00000001091a7824 */ /* 0x000fe200018e061a */
[----:B------:R-:W-:Y:S04]  /*30920*/  STL [R1+0x6e8], R0 ;  /* 0x0006e80001007387 */ /* 0x000fe80000100800 */
[----:B------:R0:W-:Y:S01]  /*30930*/  STL [R1+0x6cc], R4 ;  /* 0x0006cc0401007387 */ /* 0x0001e20000100800 */
[----:B------:R-:W-:Y:S01]  /*30940*/  @!P4 IMAD.MOV.U32 R27, RZ, RZ, R26 ;  /* 0x000000ffff1bc224 */ /* 0x000fe200078e001a */
[----:B------:R-:W-:-:S05]  /*30950*/  IADD3 R7, P2, PT, R8, R7, RZ ;  /* 0x0000000708077210 */ /* 0x000fca0007f5e0ff */
[----:B------:R-:W-:Y:S04]  /*30960*/  STL [R1+0x6f0], R7 ;  /* 0x0006f00701007387 */ /* 0x000fe80000100800 */
[----:B0-----:R-:W2:Y:S04]  /*30970*/  LDL.LU R4, [R1+0x724] ;  /* 0x0007240001047983 */ /* 0x001ea80000300800 */
[----:B------:R0:W-:Y:S04]  /*30980*/  STL [R1+0x6e4], R26 ;  /* 0x0006e41a01007387 */ /* 0x0001e80000100800 */
[----:B------:R-:W3:Y:S04]  /*30990*/  LDL.LU R2, [R1+0x728] ;  /* 0x0007280001027983 */ /* 0x000ee80000300800 */
[----:B------:R-:W4:Y:S01]  /*309a0*/  LDL.LU R30, [R1+0x72c] ;  /* 0x00072c00011e7983 */ /* 0x000f220000300800 */
[----:B0-----:R-:W-:-:S03]  /*309b0*/  @!P4 IMAD.MOV.U32 R26, RZ, RZ, R0 ;  /* 0x000000ffff1ac224 */ /* 0x001fc600078e0000 */
[----:B------:R-:W4:Y:S01]  /*309c0*/  LDL.LU R0, [R1+0x730] ;  /* 0x0007300001007983 */ /* 0x000f220000300800 */
[----:B------:R-:W-:Y:S01]  /*309d0*/  PRMT R21, RZ, 0x7610, R21 ;  /* 0x00007610ff157816 */ /* 0x000fe20000000015 */
[----:B------:R-:W-:-:S05]  /*309e0*/  IMAD.X R28, R9, 0x1, R28, P2 ;  /* 0x00000001091c7824 */ /* 0x000fca00010e061c */
[----:B------:R0:W4:Y:S02]  /*309f0*/  @!P4 LDG.E.U8 R21, desc[UR22][R22.64] ;  /* 0x000000161615c981 */ /* 0x000124000c1e1100 */
[----:B0-----:R-:W-:Y:S02]  /*30a00*/  PRMT R22, RZ, 0x7610, R22 ;  /* 0x00007610ff167816 */ /* 0x001fe40000000016 */
[C---:B------:R-:W-:Y:S02]  /*30a10*/  IADD3 R3, P3, PT, R8.reuse, R3, RZ ;  /* 0x0000000308037210 */ /* 0x040fe40007f7e0ff */
[----:B------:R-:W-:Y:S01]  /*30a20*/  PRMT R23, RZ, 0x7610, R23 ;  /* 0x00007610ff177816 */ /* 0x000fe20000000017 */
[----:B------:R0:W-:Y:S02]  /*30a30*/  STL [R1+0x6ec], R28 ;  /* 0x0006ec1c01007387 */ /* 0x0001e40000100800 */
[----:B------:R-:W-:Y:S02]  /*30a40*/  IMAD.X R6, R9, 0x1, R6, P3 ;  /* 0x0000000109067824 */ /* 0x000fe400018e0606 */
[----:B------:R1:W4:Y:S01]  /*30a50*/  @!P4 LDG.E.U8 R22, desc[UR22][R24.64] ;  /* 0x000000161816c981 */ /* 0x000322000c1e1100 */
[----:B------:R-:W-:Y:S01]  /*30a60*/  IADD3 R31, P2, PT, R8, R31, RZ ;  /* 0x0000001f081f7210 */ /* 0x000fe20007f5e0ff */
[----:B------:R-:W-:-:S02]  /*30a70*/  @!P4 IMAD.MOV.U32 R29, RZ, RZ, R6 ;  /* 0x000000ffff1dc224 */ /* 0x000fc400078e0006 */
[----:B------:R0:W4:Y:S02]  /*30a80*/  @!P4 LDG.E.U8 R23, desc[UR22][R26.64] ;  /* 0x000000161a17c981 */ /* 0x000124000c1e1100 */
[----:B------:R-:W-:Y:S02]  /*30a90*/  IMAD.X R33, R9, 0x1, R33, P2 ;  /* 0x0000000109217824 */ /* 0x000fe400010e0621 */
[----:B------:R-:W4:Y:S01]  /*30aa0*/  LDL.LU R32, [R1+0x744] ;  /* 0x0007440001207983 */ /* 0x000f220000300800 */
[----:B-1----:R-:W-:Y:S02]  /*30ab0*/  PRMT R24, RZ, 0x7610, R24 ;  /* 0x00007610ff187816 */ /* 0x002fe40000000018 */
[----:B------:R-:W-:Y:S01]  /*30ac0*/  PRMT R25, RZ, 0x7610, R25 ;  /* 0x00007610ff197816 */ /* 0x000fe20000000019 */
[----:B------:R-:W-:Y:S01]  /*30ad0*/  STL [R1+0x708], R3 ;  /* 0x0007080301007387 */ /* 0x000fe20000100800 */
[----:B0-----:R-:W-:Y:S02]  /*30ae0*/  @!P4 IMAD.MOV.U32 R26, RZ, RZ, R7 ;  /* 0x000000ffff1ac224 */ /* 0x001fe400078e0007 */
[----:B------:R-:W-:Y:S01]  /*30af0*/  @!P4 IMAD.MOV.U32 R27, RZ, RZ, R28 ;  /* 0x000000ffff1bc224 */ /* 0x000fe200078e001c */
[----:B------:R-:W4:Y:S01]  /*30b00*/  LDL.LU R7, [R1+0x748] ;  /* 0x0007480001077983 */ /* 0x000f220000300800 */
[----:B------:R-:W-:-:S03]  /*30b10*/  @!P4 IMAD.MOV.U32 R28, RZ, RZ, R3 ;  /* 0x000000ffff1cc224 */ /* 0x000fc600078e0003 */
[----:B------:R-:W-:Y:S04]  /*30b20*/  STL [R1+0x710], R31 ;  /* 0x0007101f01007387 */ /* 0x000fe80000100800 */
[----:B------:R0:W4:Y:S04]  /*30b30*/  @!P4 LDG.E.U8 R24, desc[UR22][R26.64] ;  /* 0x000000161a18c981 */ /* 0x000128000c1e1100 */
[----:B------:R1:W-:Y:S04]  /*30b40*/  STL [R1+0x704], R6 ;  /* 0x0007040601007387 */ /* 0x0003e80000100800 */
[----:B------:R-:W-:Y:S01]  /*30b50*/  STL [R1+0x70c], R33 ;  /* 0x00070c2101007387 */ /* 0x000fe20000100800 */
[----:B0-----:R-:W-:-:S03]  /*30b60*/  PRMT R26, RZ, 0x7610, R26 ;  /* 0x00007610ff1a7816 */ /* 0x001fc6000000001a */
[----:B------:R0:W4:Y:S04]  /*30b70*/  @!P4 LDG.E.U8 R25, desc[UR22][R28.64] ;  /* 0x000000161c19c981 */ /* 0x000128000c1e1100 */
[----:B-1----:R-:W4:Y:S04]  /*30b80*/  LDL.LU R6, [R1+0x74c] ;  /* 0x00074c0001067983 */ /* 0x002f280000300800 */
[----:B------:R-:W4:Y:S01]  /*30b90*/  LDL.LU R3, [R1+0x750] ;  /* 0x0007500001037983 */ /* 0x000f220000300800 */
[----:B0-----:R-:W-:Y:S02]  /*30ba0*/  @!P4 IMAD.MOV.U32 R28, RZ, RZ, R31 ;  /* 0x000000ffff1cc224 */ /* 0x001fe400078e001f */
[----:B------:R-:W-:-:S05]  /*30bb0*/  @!P4 IMAD.MOV.U32 R29, RZ, RZ, R33 ;  /* 0x000000ffff1dc224 */ /* 0x000fca00078e0021 */
[----:B------:R0:W4:Y:S01]  /*30bc0*/  @!P4 LDG.E.U8 R26, desc[UR22][R28.64] ;  /* 0x000000161c1ac981 */ /* 0x000122000c1e1100 */
[----:B---3--:R-:W-:-:S05]  /*30bd0*/  IADD3 R2, P2, PT, R8, R2, RZ ;  /* 0x0000000208027210 */ /* 0x008fca0007f5e0ff */
[C---:B--2---:R-:W-:Y:S01]  /*30be0*/  IMAD.X R4, R9.reuse, 0x1, R4, P2 ;  /* 0x0000000109047824 */ /* 0x044fe200010e0604 */
[----:B------:R-:W-:Y:S01]  /*30bf0*/  STL [R1+0x728], R2 ;  /* 0x0007280201007387 */ /* 0x000fe20000100800 */
[----:B----4-:R-:W-:Y:S02]  /*30c00*/  IADD3 R0, P2, PT, R8, R0, RZ ;  /* 0x0000000008007210 */ /* 0x010fe40007f5e0ff */
[----:B0-----:R-:W-:Y:S01]  /*30c10*/  @!P4 IMAD.MOV.U32 R29, RZ, RZ, R4 ;  /* 0x000000ffff1dc224 */ /* 0x001fe200078e0004 */
[----:B------:R-:W2:Y:S04]  /*30c20*/  LDL.LU R34, [R1+0x764] ;  /* 0x0007640001227983 */ /* 0x000ea80000300800 */
[----:B------:R0:W-:Y:S01]  /*30c30*/  STL [R1+0x724], R4 ;  /* 0x0007240401007387 */ /* 0x0001e20000100800 */
[----:B------:R-:W-:-:S02]  /*30c40*/  IMAD.X R30, R9, 0x1, R30, P2 ;  /* 0x00000001091e7824 */ /* 0x000fc400010e061e */
[----:B------:R-:W-:Y:S01]  /*30c50*/  @!P4 IMAD.MOV.U32 R28, RZ, RZ, R2 ;  /* 0x000000ffff1cc224 */ /* 0x000fe200078e0002 */
[----:B0-----:R-:W3:Y:S01]  /*30c60*/  LDL.LU R4, [R1+0x768] ;  /* 0x0007680001047983 */ /* 0x001ee20000300800 */
[----:B------:R-:W-:-:S03]  /*30c70*/  @!P4 IMAD.MOV.U32 R31, RZ, RZ, R30 ;  /* 0x000000ffff1fc224 */ /* 0x000fc600078e001e */
[----:B------:R-:W4:Y:S04]  /*30c80*/  LDL.LU R2, [R1+0x76c] ;  /* 0x00076c0001027983 */ /* 0x000f280000300800 */
[----:B------:R-:W-:Y:S04]  /*30c90*/  STL [R1+0x730], R0 ;  /* 0x0007300001007387 */ /* 0x000fe80000100800 */
[----:B------:R0:W-:Y:S02]  /*30ca0*/  STL [R1+0x72c], R30 ;  /* 0x00072c1e01007387 */ /* 0x0001e40000100800 */
[----:B0-----:R-:W-:-:S02]  /*30cb0*/  @!P4 IMAD.MOV.U32 R30, RZ, RZ, R0 ;  /* 0x000000ffff1ec224 */ /* 0x001fc400078e0000 */
[----:B------:R-:W4:Y:S01]  /*30cc0*/  LDL.LU R0, [R1+0x770] ;  /* 0x0007700001007983 */ /* 0x000f220000300800 */
[----:B------:R-:W-:Y:S02]  /*30cd0*/  PRMT R27, RZ, 0x7610, R27 ;  /* 0x00007610ff1b7816 */ /* 0x000fe4000000001b */
[----:B------:R-:W-:-:S04]  /*30ce0*/  IADD3 R7, P2, PT, R8, R7, RZ ;  /* 0x0000000708077210 */ /* 0x000fc80007f5e0ff */
[----:B------:R0:W4:Y:S01]  /*30cf0*/  @!P4 LDG.E.U8 R27, desc[UR22][R28.64] ;  /* 0x000000161c1bc981 */ /* 0x000122000c1e1100 */
[----:B------:R-:W-:-:S03]  /*30d00*/  IMAD.X R32, R9, 0x1, R32, P2 ;  /* 0x0000000109207824 */ /* 0x000fc600010e0620 */
[----:B------:R1:W-:Y:S01]  /*30d10*/  STL [R1+0x748], R7 ;  /* 0x0007480701007387 */ /* 0x0003e20000100800 */
[----:B0-----:R-:W-:-:S03]  /*30d20*/  PRMT R28, RZ, 0x7610, R28 ;  /* 0x00007610ff1c7816 */ /* 0x001fc6000000001c */
[----:B------:R0:W-:Y:S01]  /*30d30*/  STL [R1+0x744], R32 ;  /* 0x0007442001007387 */ /* 0x0001e20000100800 */
[----:B------:R-:W-:-:S03]  /*30d40*/  PRMT R29, RZ, 0x7610, R29 ;  /* 0x00007610ff1d7816 */ /* 0x000fc6000000001d */
[----:B------:R-:W4:Y:S04]  /*30d50*/  LDL.LU R36, [R1+0x784] ;  /* 0x0007840001247983 */ /* 0x000f280000300800 */
[----:B------:R0:W4:Y:S01]  /*30d60*/  @!P4 LDG.E.U8 R28, desc[UR22][R30.64] ;  /* 0x000000161e1cc981 */ /* 0x000122000c1e1100 */
[----:B------:R-:W-:Y:S01]  /*30d70*/  IADD3 R3, P2, PT, R8, R3, RZ ;  /* 0x0000000308037210 */ /* 0x000fe20007f5e0ff */
[----:B0-----:R-:W-:Y:S02]  /*30d80*/  @!P4 IMAD.MOV.U32 R30, RZ, RZ, R7 ;  /* 0x000000ffff1ec224 */ /* 0x001fe400078e0007 */
[----:B------:R-:W-:Y:S01]  /*30d90*/  @!P4 IMAD.MOV.U32 R31, RZ, RZ, R32 ;  /* 0x000000ffff1fc224 */ /* 0x000fe200078e0020 */
[----:B-1----:R-:W4:Y:S01]  /*30da0*/  LDL.LU R7, [R1+0x788] ;  /* 0x0007880001077983 */ /* 0x002f220000300800 */
[----:B------:R-:W-:-:S03]  /*30db0*/  IMAD.X R6, R9, 0x1, R6, P2 ;  /* 0x0000000109067824 */ /* 0x000fc600010e0606 */
[----:B------:R0:W4:Y:S01]  /*30dc0*/  @!P4 LDG.E.U8 R29, desc[UR22][R30.64] ;  /* 0x000000161e1dc981 */ /* 0x000122000c1e1100 */
[----:B------:R-:W-:-:S03]  /*30dd0*/  @!P4 IMAD.MOV.U32 R33, RZ, RZ, R6 ;  /* 0x000000ffff21c224 */ /* 0x000fc600078e0006 */
[----:B------:R-:W-:Y:S01]  /*30de0*/  STL [R1+0x750], R3 ;  /* 0x0007500301007387 */ /* 0x000fe20000100800 */
[----:B------:R-:W-:-:S03]  /*30df0*/  @!P4 IMAD.MOV.U32 R32, RZ, RZ, R3 ;  /* 0x000000ffff20c224 */ /* 0x000fc600078e0003 */
[----:B------:R1:W-:Y:S01]  /*30e00*/  STL [R1+0x74c], R6 ;  /* 0x00074c0601007387 */ /* 0x0003e20000100800 */
[----:B0-----:R-:W-:-:S06]  /*30e10*/  PRMT R30, RZ, 0x7610, R30 ;  /* 0x00007610ff1e7816 */ /* 0x001fcc000000001e */
[----:B------:R0:W4:Y:S04]  /*30e20*/  @!P4 LDG.E.U8 R30, desc[UR22][R32.64] ;  /* 0x00000016201ec981 */ /* 0x000128000c1e1100 */
[----:B-1----:R-:W4:Y:S04]  /*30e30*/  LDL.LU R6, [R1+0x78c] ;  /* 0x00078c0001067983 */ /* 0x002f280000300800 */
[----:B------:R-:W4:Y:S01]  /*30e40*/  LDL.LU R3, [R1+0x790] ;  /* 0x0007900001037983 */ /* 0x000f220000300800 */
[----:B---3--:R-:W-:-:S05]  /*30e50*/  IADD3 R4, P2, PT, R8, R4, RZ ;  /* 0x0000000408047210 */ /* 0x008fca0007f5e0ff */
[----:B--2---:R-:W-:Y:S01]  /*30e60*/  IMAD.X R34, R9, 0x1, R34, P2 ;  /* 0x0000000109227824 */ /* 0x004fe200010e0622 */
[----:B------:R1:W-:Y:S01]  /*30e70*/  STL [R1+0x768], R4 ;  /* 0x0007680401007387 */ /* 0x0003e20000100800 */
[----:B0-----:R-:W-:-:S03]  /*30e80*/  @!P4 IMAD.MOV.U32 R32, RZ, RZ, R4 ;  /* 0x000000ffff20c224 */ /* 0x001fc600078e0004 */
[----:B------:R0:W-:Y:S04]  /*30e90*/  STL [R1+0x764], R34 ;  /* 0x0007642201007387 */ /* 0x0001e80000100800 */
[----:B------:R-:W2:Y:S04]  /*30ea0*/  LDL.LU R38, [R1+0x7a4] ;  /* 0x0007a40001267983 */ /* 0x000ea80000300800 */
[----:B-1----:R-:W3:Y:S01]  /*30eb0*/  LDL.LU R4, [R1+0x7a8] ;  /* 0x0007a80001047983 */ /* 0x002ee20000300800 */
[----:B----4-:R-:W-:-:S05]  /*30ec0*/  IADD3 R0, P2, PT, R8, R0, RZ ;  /* 0x0000000008007210 */ /* 0x010fca0007f5e0ff */
[----:B------:R-:W-:Y:S01]  /*30ed0*/  IMAD.X R2, R9, 0x1, R2, P2 ;  /* 0x0000000109027824 */ /* 0x000fe200010e0602 */
[----:B------:R-:W-:Y:S01]  /*30ee0*/  STL [R1+0x770], R0 ;  /* 0x0007700001007387 */ /* 0x000fe20000100800 */
[----:B------:R-:W-:Y:S02]  /*30ef0*/  @!P4 IMAD.MOV.U32 R33, RZ, RZ, R34 ;  /* 0x000000ffff21c224 */ /* 0x000fe400078e0022 */
[----:B------:R-:W-:Y:S01]  /*30f00*/  @!P4 IMAD.MOV.U32 R35, RZ, RZ, R2 ;  /* 0x000000ffff23c224 */ /* 0x000fe200078e0002 */
[----:B------:R1:W-:Y:S01]  /*30f10*/  STL [R1+0x76c], R2 ;  /* 0x00076c0201007387 */ /* 0x0003e20000100800 */
[----:B0-----:R-:W-:-:S03]  /*30f20*/  @!P4 IMAD.MOV.U32 R34, RZ, RZ, R0 ;  /* 0x000000ffff22c224 */ /* 0x001fc600078e0000 */
[----:B-1----:R-:W4:Y:S04]  /*30f30*/  LDL.LU R2, [R1+0x7ac] ;  /* 0x0007ac0001027983 */ /* 0x002f280000300800 */
[----:B------:R-:W4:Y:S01]  /*30f40*/  LDL.LU R0, [R1+0x7b0] ;  /* 0x0007b00001007983 */ /* 0x000f220000300800 */
[----:B------:R-:W-:-:S06]  /*30f50*/  PRMT R31, RZ, 0x7610, R31 ;  /* 0x00007610ff1f7816 */ /* 0x000fcc000000001f */
[----:B------:R0:W4:Y:S01]  /*30f60*/  @!P4 LDG.E.U8 R31, desc[UR22][R32.64] ;  /* 0x00000016201fc981 */ /* 0x000122000c1e1100 */
[----:B------:R-:W-:Y:S02]  /*30f70*/  IADD3 R7, P2, PT, R8, R7, RZ ;  /* 0x0000000708077210 */ /* 0x000fe40007f5e0ff */
[----:B0-----:R-:W-:-:S03]  /*30f80*/  PRMT R32, RZ, 0x7610, R32 ;  /* 0x00007610ff207816 */ /* 0x001fc60000000020 */
[----:B------:R-:W-:Y:S01]  /*30f90*/  IMAD.X R36, R9, 0x1, R36, P2 ;  /* 0x0000000109247824 */ /* 0x000fe200010e0624 */
[----:B------:R-:W-:Y:S02]  /*30fa0*/  PRMT R33, RZ, 0x7610, R33 ;  /* 0x00007610ff217816 */ /* 0x000fe40000000021 */
[----:B------:R0:W4:Y:S04]  /*30fb0*/  @!P4 LDG.E.U8 R32, desc[UR22][R34.64] ;  /* 0x000000162220c981 */ /* 0x000128000c1e1100 */
[----:B------:R1:W-:Y:S01]  /*30fc0*/  STL [R1+0x788], R7 ;  /* 0x0007880701007387 */ /* 0x0003e20000100800 */
[----:B0-----:R-:W-:Y:S02]  /*30fd0*/  @!P4 IMAD.MOV.U32 R34, RZ, RZ, R7 ;  /* 0x000000ffff22c224 */ /* 0x001fe400078e0007 */
[----:B------:R-:W-:Y:S01]  /*30fe0*/  @!P4 IMAD.MOV.U32 R35, RZ, RZ, R36 ;  /* 0x000000ffff23c224 */ /* 0x000fe200078e0024 */
[----:B------:R0:W-:Y:S04]  /*30ff0*/  STL [R1+0x784], R36 ;  /* 0x0007842401007387 */ /* 0x0001e80000100800 */
[----:B-1----:R-:W4:Y:S01]  /*31000*/  LDL.LU R7, [R1+0x7c4] ;  /* 0x0007c40001077983 */ /* 0x002f220000300800 */
[----:B------:R-:W-:-:S03]  /*31010*/  IADD3 R3, P2, PT, R8, R3, RZ ;  /* 0x0000000308037210 */ /* 0x000fc60007f5e0ff */
[----:B------:R1:W4:Y:S02]  /*31020*/  @!P4 LDG.E.U8 R33, desc[UR22][R34.64] ;  /* 0x000000162221c981 */ /* 0x000324000c1e1100 */
[----:B------:R-:W-:Y:S02]  /*31030*/  IMAD.X R6, R9, 0x1, R6, P2 ;  /* 0x0000000109067824 */ /* 0x000fe400010e0606 */
[----:B------:R1:W-:Y:S01]  /*31040*/  STL [R1+0x790], R3 ;  /* 0x0007900301007387 */ /* 0x0003e20000100800 */
[----:B0-----:R-:W-:Y:S02]  /*31050*/  @!P4 IMAD.MOV.U32 R36, RZ, RZ, R3 ;  /* 0x000000ffff24c224 */ /* 0x001fe400078e0003 */
[----:B------:R-:W-:Y:S01]  /*31060*/  @!P4 IMAD.MOV.U32 R37, RZ, RZ, R6 ;  /* 0x000000ffff25c224 */ /* 0x000fe200078e0006 */
[----:B------:R0:W-:Y:S01]  /*31070*/  STL [R1+0x78c], R6 ;  /* 0x00078c0601007387 */ /* 0x0001e20000100800 */
[----:B-1----:R-:W-:-:S03]  /*31080*/  PRMT R34, RZ, 0x7610, R34 ;  /* 0x00007610ff227816 */ /* 0x002fc60000000022 */
[----:B------:R-:W4:Y:S04]  /*31090*/  LDL.LU R3, [R1+0x7c8] ;  /* 0x0007c80001037983 */ /* 0x000f280000300800 */
[----:B0-----:R-:W4:Y:S04]  /*310a0*/  LDL.LU R6, [R1+0x7cc] ;  /* 0x0007cc0001067983 */ /* 0x001f280000300800 */
[----:B------:R0:W4:Y:S01]  /*310b0*/  @!P4 LDG.E.U8 R34, desc[UR22][R36.64] ;  /* 0x000000162422c981 */ /* 0x000122000c1e1100 */
[----:B---3--:R-:W-:-:S05]  /*310c0*/  IADD3 R4, P2, PT, R8, R4, RZ ;  /* 0x0000000408047210 */ /* 0x008fca0007f5e0ff */
[----:B--2---:R-:W-:Y:S01]  /*310d0*/  IMAD.X R38, R9, 0x1, R38, P2 ;  /* 0x0000000109267824 */ /* 0x004fe200010e0626 */
[----:B------:R1:W-:Y:S01]  /*310e0*/  STL [R1+0x7a8], R4 ;  /* 0x0007a80401007387 */ /* 0x0003e20000100800 */
[----:B0-----:R-:W-:-:S03]  /*310f0*/  @!P4 IMAD.MOV.U32 R36, RZ, RZ, R4 ;  /* 0x000000ffff24c224 */ /* 0x001fc600078e0004 */
[----:B------:R0:W-:Y:S04]  /*31100*/  STL [R1+0x7a4], R38 ;  /* 0x0007a42601007387 */ /* 0x0001e80000100800 */
[----:B-1----:R-:W2:Y:S01]  /*31110*/  LDL.LU R4, [R1+0x7d0] ;  /* 0x0007d00001047983 */ /* 0x002ea20000300800 */
[----:B------:R-:W-:Y:S01]  /*31120*/  @!P4 IMAD.MOV.U32 R37, RZ, RZ, R38 ;  /* 0x000000ffff25c224 */ /* 0x000fe200078e0026 */
[----:B----4-:R-:W-:-:S05]  /*31130*/  IADD3 R0, P2, PT, R8, R0, RZ ;  /* 0x0000000008007210 */ /* 0x010fca0007f5e0ff */
[----:B------:R-:W-:Y:S01]  /*31140*/  IMAD.X R2, R9, 0x1, R2, P2 ;  /* 0x0000000109027824 */ /* 0x000fe200010e0602 */
[----:B------:R-:W-:Y:S01]  /*31150*/  STL [R1+0x7b0], R0 ;  /* 0x0007b00001007387 */ /* 0x000fe20000100800 */
[----:B0-----:R-:W-:Y:S02]  /*31160*/  @!P4 IMAD.MOV.U32 R38, RZ, RZ, R0 ;  /* 0x000000ffff26c224 */ /* 0x001fe400078e0000 */
[----:B------:R-:W-:Y:S01]  /*31170*/  @!P4 IMAD.MOV.U32 R39, RZ, RZ, R2 ;  /* 0x000000ffff27c224 */ /* 0x000fe200078e0002 */
[----:B------:R0:W-:Y:S04]  /*31180*/  STL [R1+0x7ac], R2 ;  /* 0x0007ac0201007387 */ /* 0x0001e80000100800 */
[----:B0-----:R-:W3:Y:S04]  /*31190*/  LDL.LU R2, [R1+0x7e4] ;  /* 0x0007e40001027983 */ /* 0x001ee80000300800 */
[----:B------:R-:W4:Y:S01]  /*311a0*/  LDL.LU R0, [R1+0x7e8] ;  /* 0x0007e80001007983 */ /* 0x000f220000300800 */
[----:B------:R-:W-:-:S06]  /*311b0*/  PRMT R35, RZ, 0x7610, R35 ;  /* 0x00007610ff237816 */ /* 0x000fcc0000000023 */
[----:B------:R0:W3:Y:S02]  /*311c0*/  @!P4 LDG.E.U8 R35, desc[UR22][R36.64] ;  /* 0x000000162423c981 */ /* 0x0000e4000c1e1100 */
[----:B0-----:R-:W-:-:S06]  /*311d0*/  PRMT R36, RZ, 0x7610, R36 ;  /* 0x00007610ff247816 */ /* 0x001fcc0000000024 */
[----:B------:R0:W3:Y:S01]  /*311e0*/  @!P4 LDG.E.U8 R36, desc[UR22][R38.64] ;  /* 0x000000162624c981 */ /* 0x0000e2000c1e1100 */
[----:B------:R-:W-:-:S05]  /*311f0*/  IADD3 R3, P2, PT, R8, R3, RZ ;  /* 0x0000000308037210 */ /* 0x000fca0007f5e0ff */
[----:B------:R-:W-:Y:S01]  /*31200*/  IMAD.X R7, R9, 0x1, R7, P2 ;  /* 0x0000000109077824 */ /* 0x000fe200010e0607 */
[----:B------:R-:W-:Y:S01]  /*31210*/  STL [R1+0x7c8], R3 ;  /* 0x0007c80301007387 */ /* 0x000fe20000100800 */
[----:B0-----:R-:W-:Y:S02]  /*31220*/  @!P4 IMAD.MOV.U32 R38, RZ, RZ, R3 ;  /* 0x000000ffff26c224 */ /* 0x001fe400078e0003 */
[----:B------:R-:W-:Y:S01]  /*31230*/  @!P4 IMAD.MOV.U32 R39, RZ, RZ, R7 ;  /* 0x000000ffff27c224 */ /* 0x000fe200078e0007 */
[----:B------:R0:W-:Y:S01]  /*31240*/  STL [R1+0x7c4], R7 ;  /* 0x0007c40701007387 */ /* 0x0001e20000100800 */
[----:B------:R-:W-:-:S06]  /*31250*/  PRMT R37, RZ, 0x7610, R37 ;  /* 0x00007610ff257816 */ /* 0x000fcc0000000025 */
[----:B------:R1:W3:Y:S04]  /*31260*/  @!P4 LDG.E.U8 R37, desc[UR22][R38.64] ;  /* 0x000000162625c981 */ /* 0x0002e8000c1e1100 */
[----:B0-----:R-:W3:Y:S04]  /*31270*/  LDL.LU R7, [R1+0x7ec] ;  /* 0x0007ec0001077983 */ /* 0x001ee80000300800 */
[----:B------:R-:W3:Y:S01]  /*31280*/  LDL.LU R3, [R1+0x7f0] ;  /* 0x0007f00001037983 */ /* 0x000ee20000300800 */
[----:B-1----:R-:W-:Y:S02]  /*31290*/  PRMT R38, RZ, 0x7610, R38 ;  /* 0x00007610ff267816 */ /* 0x002fe40000000026 */
[----:B--2---:R-:W-:-:S05]  /*312a0*/  IADD3 R4, P2, PT, R8, R4, RZ ;  /* 0x0000000408047210 */ /* 0x004fca0007f5e0ff */
[----:B------:R-:W-:Y:S01]  /*312b0*/  IMAD.X R6, R9, 0x1, R6, P2 ;  /* 0x0000000109067824 */ /* 0x000fe200010e0606 */
[----:B------:R-:W-:Y:S01]  /*312c0*/  STL [R1+0x7d0], R4 ;  /* 0x0007d00401007387 */ /* 0x000fe20000100800 */
[----:B------:R-:W-:Y:S02]  /*312d0*/  @!P4 IMAD.MOV.U32 R40, RZ, RZ, R4 ;  /* 0x000000ffff28c224 */ /* 0x000fe400078e0004 */
[----:B------:R-:W-:Y:S01]  /*312e0*/  @!P4 IMAD.MOV.U32 R41, RZ, RZ, R6 ;  /* 0x000000ffff29c224 */ /* 0x000fe200078e0006 */
[----:B------:R0:W-:Y:S04]  /*312f0*/  STL [R1+0x7cc], R6 ;  /* 0x0007cc0601007387 */ /* 0x0001e80000100800 */
[----:B------:R1:W2:Y:S04]  /*31300*/  @!P4 LDG.E.U8 R38, desc[UR22][R40.64] ;  /* 0x000000162826c981 */ /* 0x0002a8000c1e1100 */
[----:B0-----:R-:W2:Y:S04]  /*31310*/  LDL.LU R6, [R1+0x804] ;  /* 0x0008040001067983 */ /* 0x001ea80000300800 */
[----:B------:R-:W2:Y:S01]  /*31320*/  LDL.LU R4, [R1+0x808] ;  /* 0x0008080001047983 */ /* 0x000ea20000300800 */
[----:B----4-:R-:W-:-:S05]  /*31330*/  IADD3 R0, P2, PT, R8, R0, RZ ;  /* 0x0000000008007210 */ /* 0x010fca0007f5e0ff */
[----:B---3--:R-:W-:Y:S01]  /*31340*/  IMAD.X R2, R9, 0x1, R2, P2 ;  /* 0x0000000109027824 */ /* 0x008fe200010e0602 */
[----:B------:R-:W-:Y:S01]  /*31350*/  STL [R1+0x7e8], R0 ;  /* 0x0007e80001007387 */ /* 0x000fe20000100800 */
[----:B-1----:R-:W-:Y:S02]  /*31360*/  @!P4 IMAD.MOV.U32 R40, RZ, RZ, R0 ;  /* 0x000000ffff28c224 */ /* 0x002fe400078e0000 */
[----:B------:R-:W-:Y:S01]  /*31370*/  @!P4 IMAD.MOV.U32 R41, RZ, RZ, R2 ;  /* 0x000000ffff29c224 */ /* 0x000fe200078e0002 */
[----:B------:R0:W-:Y:S04]  /*31380*/  STL [R1+0x7e4], R2 ;  /* 0x0007e40201007387 */ /* 0x0001e80000100800 */
[----:B0-----:R-:W3:Y:S04]  /*31390*/  LDL.LU R2, [R1+0x80c] ;  /* 0x00080c0001027983 */ /* 0x001ee80000300800 */
[----:B------:R-:W4:Y:S01]  /*313a0*/  LDL.LU R0, [R1+0x810] ;  /* 0x0008100001007983 */ /* 0x000f220000300800 */
[----:B------:R-:W-:-:S06]  /*313b0*/  PRMT R39, RZ, 0x7610, R39 ;  /* 0x00007610ff277816 */ /* 0x000fcc0000000027 */
[----:B------:R0:W3:Y:S02]  /*313c0*/  @!P4 LDG.E.U8 R39, desc[UR22][R40.64] ;  /* 0x000000162827c981 */ /* 0x0000e4000c1e1100 */
[----:B0-----:R-:W-:Y:S02]  /*313d0*/  PRMT R40, RZ, 0x7610, R40 ;  /* 0x00007610ff287816 */ /* 0x001fe40000000028 */
[----:B------:R-:W-:-:S05]  /*313e0*/  IADD3 R3, P2, PT, R8, R3, RZ ;  /* 0x0000000308037210 */ /* 0x000fca0007f5e0ff */
[----:B------:R-:W-:Y:S01]  /*313f0*/  IMAD.X R7, R9, 0x1, R7, P2 ;  /* 0x0000000109077824 */ /* 0x000fe200010e0607 */
[----:B------:R-:W-:Y:S01]  /*31400*/  STL [R1+0x7f0], R3 ;  /* 0x0007f00301007387 */ /* 0x000fe20000100800 */
[----:B------:R-:W-:Y:S02]  /*31410*/  @!P4 IMAD.MOV.U32 R42, RZ, RZ, R3 ;  /* 0x000000ffff2ac224 */ /* 0x000fe400078e0003 */
[----:B------:R-:W-:Y:S01]  /*31420*/  @!P4 IMAD.MOV.U32 R43, RZ, RZ, R7 ;  /* 0x000000ffff2bc224 */ /* 0x000fe200078e0007 */
[----:B------:R0:W-:Y:S04]  /*31430*/  STL [R1+0x7ec], R7 ;  /* 0x0007ec0701007387 */ /* 0x0001e80000100800 */
[----:B------:R-:W3:Y:S04]  /*31440*/  LDL.LU R46, [R1+0x824] ;  /* 0x00082400012e7983 */ /* 0x000ee80000300800 */
[----:B------:R1:W3:Y:S04]  /*31450*/  @!P4 LDG.E.U8 R40, desc[UR22][R42.64] ;  /* 0x000000162a28c981 */ /* 0x0002e8000c1e1100 */
[----:B0-----:R-:W3:Y:S01]  /*31460*/  LDL.LU R7, [R1+0x828] ;  /* 0x0008280001077983 */ /* 0x001ee20000300800 */
[----:B------:R-:W-:Y:S01]  /*31470*/  IMAD.MOV.U32 R3, RZ, RZ, R44 ;  /* 0x000000ffff037224 */ /* 0x000fe200078e002c */
        /* <DEDUP_REMOVED lines=8> */
[----:B----4-:R-:W-:-:S05]  /*31500*/  IADD3 R0, P2, PT, R8, R0, RZ ;  /* 0x0000000008007210 */ /* 0x010fca0007f5e0ff */
[----:B---3--:R-:W-:Y:S01]  /*31510*/  IMAD.X R2, R9, 0x1, R2, P2 ;  /* 0x0000000109027824 */ /* 0x008fe200010e0602 */
[----:B------:R-:W-:Y:S01]  /*31520*/  STL [R1+0x810], R0 ;  /* 0x0008100001007387 */ /* 0x000fe20000100800 */
[----:B------:R-:W-:Y:S02]  /*31530*/  @!P4 IMAD.MOV.U32 R44, RZ, RZ, R0 ;  /* 0x000000ffff2cc224 */ /* 0x000fe400078e0000 */
[----:B------:R-:W-:Y:S01]  /*31540*/  @!P4 IMAD.MOV.U32 R45, RZ, RZ, R2 ;  /* 0x000000ffff2dc224 */ /* 0x000fe200078e0002 */
[----:B------:R0:W-:Y:S04]  /*31550*/  STL [R1+0x80c], R2 ;  /* 0x00080c0201007387 */ /* 0x0001e80000100800 */
[----:B0-----:R-:W3:Y:S04]  /*31560*/  LDL.LU R2, [R1+0x844] ;  /* 0x0008440001027983 */ /* 0x001ee80000300800 */
[----:B------:R-:W4:Y:S01]  /*31570*/  LDL.LU R0, [R1+0x848] ;  /* 0x0008480001007983 */ /* 0x000f220000300800 */
[----:B------:R-:W-:-:S06]  /*31580*/  PRMT R41, RZ, 0x7610, R41 ;  /* 0x00007610ff297816 */ /* 0x000fcc0000000029 */
[----:B------:R0:W3:Y:S02]  /*31590*/  @!P4 LDG.E.U8 R41, desc[UR22][R42.64] ;  /* 0x000000162a29c981 */ /* 0x0000e4000c1e1100 */
[----:B0-----:R-:W-:Y:S02]  /*315a0*/  PRMT R42, RZ, 0x7610, R42 ;  /* 0x00007610ff2a7816 */ /* 0x001fe4000000002a */
[----:B------:R-:W-:-:S04]  /*315b0*/  PRMT R43, RZ, 0x7610, R43 ;  /* 0x00007610ff2b7816 */ /* 0x000fc8000000002b */
[----:B------:R0:W3:Y:S01]  /*315c0*/  @!P4 LDG.E.U8 R42, desc[UR22][R44.64] ;  /* 0x000000162c2ac981 */ /* 0x0000e2000c1e1100 */
[----:B------:R-:W-:-:S05]  /*315d0*/  IADD3 R7, P2, PT, R8, R7, RZ ;  /* 0x0000000708077210 */ /* 0x000fca0007f5e0ff */
[----:B------:R-:W-:Y:S01]  /*315e0*/  IMAD.X R46, R9, 0x1, R46, P2 ;  /* 0x00000001092e7824 */ /* 0x000fe200010e062e */
[----:B------:R1:W-:Y:S01]  /*315f0*/  STL [R1+0x828], R7 ;  /* 0x0008280701007387 */ /* 0x0003e20000100800 */
[----:B0-----:R-:W-:-:S03]  /*31600*/  @!P4 IMAD.MOV.U32 R44, RZ, RZ, R7 ;  /* 0x000000ffff2cc224 */ /* 0x001fc600078e0007 */
[----:B------:R0:W-:Y:S04]  /*31610*/  STL [R1+0x824], R46 ;  /* 0x0008242e01007387 */ /* 0x0001e80000100800 */
[----:B------:R-:W3:Y:S01]  /*31620*/  LDL.LU R84, [R1+0x84c] ;  /* 0x00084c0001547983 */ /* 0x000ee20000300800 */
[----:B------:R-:W-:-:S03]  /*31630*/  @!P4 IMAD.MOV.U32 R45, RZ, RZ, R46 ;  /* 0x000000ffff2dc224 */ /* 0x000fc600078e002e */
[----:B-1----:R-:W3:Y:S04]  /*31640*/  LDL.LU R7, [R1+0x850] ;  /* 0x0008500001077983 */ /* 0x002ee80000300800 */
[----:B------:R1:W3:Y:S02]  /*31650*/  @!P4 LDG.E.U8 R43, desc[UR22][R44.64] ;  /* 0x000000162c2bc981 */ /* 0x0002e4000c1e1100 */
[----:B-1----:R-:W-:Y:S02]  /*31660*/  PRMT R44, RZ, 0x7610, R44 ;  /* 0x00007610ff2c7816 */ /* 0x002fe4000000002c */
[----:B--2---:R-:W-:-:S05]  /*31670*/  IADD3 R4, P2, PT, R8, R4, RZ ;  /* 0x0000000408047210 */ /* 0x004fca0007f5e0ff */
[----:B------:R-:W-:Y:S01]  /*31680*/  IMAD.X R6, R9, 0x1, R6, P2 ;  /* 0x0000000109067824 */ /* 0x000fe200010e0606 */
[----:B------:R-:W-:Y:S01]  /*31690*/  STL [R1+0x830], R4 ;  /* 0x0008300401007387 */ /* 0x000fe20000100800 */
[----:B0-----:R-:W-:Y:S02]  /*316a0*/  @!P4 IMAD.MOV.U32 R46, RZ, RZ, R4 ;  /* 0x000000ffff2ec224 */ /* 0x001fe400078e0004 */
        /* <DEDUP_REMOVED lines=13> */
[----:B------:R-:W-:-:S02]  /*31780*/  PRMT R45, RZ, 0x7610, R45 ;  /* 0x00007610ff2d7816 */ /* 0x000fc4000000002d */
[----:B------:R-:W-:-:S04]  /*31790*/  PRMT R49, RZ, 0x7610, R49 ;  /* 0x00007610ff317816 */ /* 0x000fc80000000031 */
[----:B------:R0:W3:Y:S01]  /*317a0*/  @!P4 LDG.E.U8 R45, desc[UR22][R46.64] ;  /* 0x000000162e2dc981 */ /* 0x0000e2000c1e1100 */
[----:B------:R-:W-:-:S05]  /*317b0*/  IADD3 R7, P2, PT, R8, R7, RZ ;  /* 0x0000000708077210 */ /* 0x000fca0007f5e0ff */
[----:B------:R-:W-:Y:S01]  /*317c0*/  IMAD.X R84, R9, 0x1, R84, P2 ;  /* 0x0000000109547824 */ /* 0x000fe200010e0654 */
[----:B------:R-:W-:Y:S01]  /*317d0*/  STL [R1+0x850], R7 ;  /* 0x0008500701007387 */ /* 0x000fe20000100800 */
[----:B0-----:R-:W-:Y:S02]  /*317e0*/  @!P4 IMAD.MOV.U32 R46, RZ, RZ, R7 ;  /* 0x000000ffff2ec224 */ /* 0x001fe400078e0007 */
[----:B------:R-:W-:Y:S01]  /*317f0*/  @!P4 IMAD.MOV.U32 R47, RZ, RZ, R84 ;  /* 0x000000ffff2fc224 */ /* 0x000fe200078e0054 */
[----:B------:R0:W-:Y:S04]  /*31800*/  STL [R1+0x84c], R84 ;  /* 0x00084c5401007387 */ /* 0x0001e80000100800 */
[----:B------:R1:W3:Y:S04]  /*31810*/  @!P4 LDG.E.U8 R49, desc[UR22][R46.64] ;  /* 0x000000162e31c981 */ /* 0x0002e8000c1e1100 */
[----:B0-----:R-:W3:Y:S04]  /*31820*/  LDL.LU R84, [R1+0x884] ;  /* 0x0008840001547983 */ /* 0x001ee80000300800 */
[----:B------:R-:W3:Y:S01]  /*31830*/  LDL.LU R7, [R1+0x888] ;  /* 0x0008880001077983 */ /* 0x000ee20000300800 */
[----:B------:R-:W-:-:S02]  /*31840*/  PRMT R51, RZ, 0x7610, R51 ;  /* 0x00007610ff337816 */ /* 0x000fc40000000033 */
[----:B--2---:R-:W-:-:S05]  /*31850*/  IADD3 R4, P2, PT, R8, R4, RZ ;  /* 0x0000000408047210 */ /* 0x004fca0007f5e0ff */
[----:B------:R-:W-:Y:S01]  /*31860*/  IMAD.X R6, R9, 0x1, R6, P2 ;  /* 0x0000000109067824 */ /* 0x000fe200010e0606 */
[----:B------:R-:W-:Y:S01]  /*31870*/  STL [R1+0x868], R4 ;  /* 0x0008680401007387 */ /* 0x000fe20000100800 */
[----:B-1----:R-:W-:Y:S02]  /*31880*/  @!P4 IMAD.MOV.U32 R46, RZ, RZ, R4 ;  /* 0x000000ffff2ec224 */ /* 0x002fe400078e0004 */
        /* <DEDUP_REMOVED lines=108> */
[----:B------:R-:W-:Y:S04]  /*31f50*/  STL [R1+0x928], R7 ;  /* 0x0009280701007387 */ /* 0x000fe80000100800 */
[----:B------:R1:W-:Y:S04]  /*31f60*/  STL [R1+0x924], R84 ;  /* 0x0009245401007387 */ /* 0x0003e80000100800 */
[----:B------:R-:W3:Y:S04]  /*31f70*/  LDL.LU R88, [R1+0x974] ;  /* 0x0009740001587983 */ /* 0x000ee80000300800 */
[----:B------:R-:W3:Y:S01]  /*31f80*/  LDL.LU R86, [R1+0x978] ;  /* 0x0009780001567983 */ /* 0x000ee20000300800 */
[----:B0-----:R-:W-:-:S02]  /*31f90*/  @!P4 IMAD.MOV.U32 R46, RZ, RZ, R7 ;  /* 0x000000ffff2ec224 */ /* 0x001fc400078e0007 */
[----:B------:R-:W-:Y:S01]  /*31fa0*/  @!P4 IMAD.MOV.U32 R47, RZ, RZ, R84 ;  /* 0x000000ffff2fc224 */ /* 0x000fe200078e0054 */
[----:B------:R-:W-:-:S04]  /*31fb0*/  PRMT R75, RZ, 0x7610, R75 ;  /* 0x00007610ff4b7816 */ /* 0x000fc8000000004b */
[----:B------:R0:W3:Y:S01]  /*31fc0*/  @!P4 LDG.E.U8 R73, desc[UR22][R46.64] ;  /* 0x000000162e49c981 */ /* 0x0000e2000c1e1100 */
[----:B--2---:R-:W-:-:S05]  /*31fd0*/  IADD3 R4, P2, PT, R8, R4, RZ ;  /* 0x0000000408047210 */ /* 0x004fca0007f5e0ff */
[----:B------:R-:W-:Y:S01]  /*31fe0*/  IMAD.X R6, R9, 0x1, R6, P2 ;  /* 0x0000000109067824 */ /* 0x000fe200010e0606 */
[----:B------:R-:W-:Y:S04]  /*31ff0*/  STL [R1+0x948], R4 ;  /* 0x0009480401007387 */ /* 0x000fe80000100800 */
[----:B------:R2:W-:Y:S04]  /*32000*/  STL [R1+0x944], R6 ;  /* 0x0009440601007387 */ /* 0x0005e80000100800 */
[----:B-1----:R-:W3:Y:S04]  /*32010*/  LDL.LU R84, [R1+0x98c] ;  /* 0x00098c0001547983 */ /* 0x002ee80000300800 */
[----:B------:R-:W3:Y:S01]  /*32020*/  LDL.LU R7, [R1+0x990] ;  /* 0x0009900001077983 */ /* 0x000ee20000300800 */
[----:B0-----:R-:W-:-:S02]  /*32030*/  @!P4 IMAD.MOV.U32 R46, RZ, RZ, R4 ;  /* 0x000000ffff2ec224 */ /* 0x001fc400078e0004 */
[----:B------:R-:W-:Y:S02]  /*32040*/  @!P4 IMAD.MOV.U32 R47, RZ, RZ, R6 ;  /* 0x000000ffff2fc224 */ /* 0x000fe400078e0006 */
[----:B--2---:R-:W2:Y:S04]  /*32050*/  LDL.LU R6, [R1+0x90c] ;  /* 0x00090c0001067983 */ /* 0x004ea80000300800 */
[----:B------:R-:W2:Y:S04]  /*32060*/  LDL.LU R4, [R1+0x910] ;  /* 0x0009100001047983 */ /* 0x000ea80000300800 */
[----:B------:R0:W2:Y:S01]  /*32070*/  @!P4 LDG.E.U8 R75, desc[UR22][R46.64] ;  /* 0x000000162e4bc981 */ /* 0x0000a2000c1e1100 */
[----:B----4-:R-:W-:-:S05]  /*32080*/  IADD3 R0, P2, PT, R8, R0, RZ ;  /* 0x0000000008007210 */ /* 0x010fca0007f5e0ff */
[----:B---3--:R-:W-:Y:S01]  /*32090*/  IMAD.X R2, R9, 0x1, R2, P2 ;  /* 0x0000000109027824 */ /* 0x008fe200010e0602 */
[----:B------:R-:W-:Y:S01]  /*320a0*/  STL [R1+0x960], R0 ;  /* 0x0009600001007387 */ /* 0x000fe20000100800 */
[----:B0-----:R-:W-:Y:S02]  /*320b0*/  @!P4 IMAD.MOV.U32 R46, RZ, RZ, R0 ;  /* 0x000000ffff2ec224 */ /* 0x001fe400078e0000 */
        /* <DEDUP_REMOVED lines=8> */
[----:B------:R-:W-:Y:S02]  /*32140*/  IMAD.X R88, R9, 0x1, R88, P2 ;  /* 0x0000000109587824 */ /* 0x000fe400010e0658 */
[----:B0-----:R-:W-:Y:S02]  /*32150*/  @!P4 IMAD.MOV.U32 R46, RZ, RZ, R86 ;  /* 0x000000ffff2ec224 */ /* 0x001fe400078e0056 */
[----:B------:R-:W-:Y:S01]  /*32160*/  @!P4 IMAD.MOV.U32 R47, RZ, RZ, R88 ;  /* 0x000000ffff2fc224 */ /* 0x000fe200078e0058 */
[----:B------:R-:W-:Y:S01]  /*32170*/  PRMT R81, RZ, 0x7610, R81 ;  /* 0x00007610ff517816 */ /* 0x000fe20000000051 */
[----:B------:R0:W-:Y:S04]  /*32180*/  STL [R1+0x978], R86 ;  /* 0x0009785601007387 */ /* 0x0001e80000100800 */
[----:B------:R1:W3:Y:S04]  /*32190*/  @!P4 LDG.E.U8 R79, desc[UR22][R46.64] ;  /* 0x000000162e4fc981 */ /* 0x0002e8000c1e1100 */
[----:B------:R0:W-:Y:S01]  /*321a0*/  STL [R1+0x974], R88 ;  /* 0x0009745801007387 */ /* 0x0001e20000100800 */
[----:B------:R-:W-:-:S02]  /*321b0*/  PRMT R83, RZ, 0x7610, R83 ;  /* 0x00007610ff537816 */ /* 0x000fc40000000053 */
[----:B------:R-:W-:Y:S02]  /*321c0*/  PRMT R85, RZ, 0x7610, R85 ;  /* 0x00007610ff557816 */ /* 0x000fe40000000055 */
[----:B------:R-:W-:-:S05]  /*321d0*/  IADD3 R7, P2, PT, R8, R7, RZ ;  /* 0x0000000708077210 */ /* 0x000fca0007f5e0ff */
[----:B------:R-:W-:Y:S01]  /*321e0*/  IMAD.X R84, R9, 0x1, R84, P2 ;  /* 0x0000000109547824 */ /* 0x000fe200010e0654 */
[----:B--2---:R-:W-:Y:S01]  /*321f0*/  IADD3 R4, P2, PT, R8, R4, RZ ;  /* 0x0000000408047210 */ /* 0x004fe20007f5e0ff */
[----:B-1----:R-:W-:-:S04]  /*32200*/  @!P4 IMAD.MOV.U32 R46, RZ, RZ, R7 ;  /* 0x000000ffff2ec224 */ /* 0x002fc800078e0007 */
[----:B------:R-:W-:Y:S02]  /*32210*/  IMAD.X R6, R9, 0x1, R6, P2 ;  /* 0x0000000109067824 */ /* 0x000fe400010e0606 */
[----:B------:R-:W-:Y:S01]  /*32220*/  @!P4 IMAD.MOV.U32 R47, RZ, RZ, R84 ;  /* 0x000000ffff2fc224 */ /* 0x000fe200078e0054 */
[----:B------:R-:W-:Y:S04]  /*32230*/  STL [R1+0x990], R7 ;  /* 0x0009900701007387 */ /* 0x000fe80000100800 */
[----:B------:R-:W-:Y:S04]  /*32240*/  STL [R1+0x98c], R84 ;  /* 0x00098c5401007387 */ /* 0x000fe80000100800 */
[----:B------:R1:W-:Y:S04]  /*32250*/  STL [R1+0x910], R4 ;  /* 0x0009100401007387 */ /* 0x0003e80000100800 */
[----:B------:R2:W3:Y:S04]  /*32260*/  @!P4 LDG.E.U8 R81, desc[UR22][R46.64] ;  /* 0x000000162e51c981 */ /* 0x0004e8000c1e1100 */
[----:B------:R0:W-:Y:S01]  /*32270*/  STL [R1+0x90c], R6 ;  /* 0x00090c0601007387 */ /* 0x0001e20000100800 */
[----:B----4-:R-:W-:Y:S01]  /*32280*/  IADD3 R0, P2, PT, R8, R0, RZ ;  /* 0x0000000008007210 */ /* 0x010fe20007f5e0ff */
[----:B--2---:R-:W-:-:S04]  /*32290*/  @!P4 IMAD.MOV.U32 R46, RZ, RZ, R4 ;  /* 0x000000ffff2ec224 */ /* 0x004fc800078e0004 */
[----:B---3--:R-:W-:Y:S01]  /*322a0*/  IMAD.X R2, R9, 0x1, R2, P2 ;  /* 0x0000000109027824 */ /* 0x008fe200010e0602 */
[----:B------:R2:W-:Y:S01]  /*322b0*/  STL [R1+0x930], R0 ;  /* 0x0009300001007387 */ /* 0x0005e20000100800 */
[----:B------:R-:W-:-:S03]  /*322c0*/  @!P4 IMAD.MOV.U32 R47, RZ, RZ, R6 ;  /* 0x000000ffff2fc224 */ /* 0x000fc600078e0006 */
[----:B------:R3:W-:Y:S04]  /*322d0*/  STL [R1+0x92c], R2 ;  /* 0x00092c0201007387 */ /* 0x0007e80000100800 */
[----:B0-----:R-:W4:Y:S04]  /*322e0*/  LDL.LU R86, [R1+0x74] ;  /* 0x0000740001567983 */ /* 0x001f280000300800 */
[----:B------:R-:W4:Y:S04]  /*322f0*/  LDL.LU R88, [R1+0x6c] ;  /* 0x00006c0001587983 */ /* 0x000f280000300800 */
[----:B------:R-:W4:Y:S04]  /*32300*/  LDL.LU R90, [R1+0x64] ;  /* 0x00006400015a7983 */ /* 0x000f280000300800 */
[----:B------:R0:W4:Y:S04]  /*32310*/  @!P4 LDG.E.U8 R83, desc[UR22][R46.64] ;  /* 0x000000162e53c981 */ /* 0x000128000c1e1100 */
[----:B------:R-:W4:Y:S04]  /*32320*/  LDL.LU R92, [R1+0x5c] ;  /* 0x00005c00015c7983 */ /* 0x000f280000300800 */
[----:B-1----:R-:W4:Y:S01]  /*32330*/  LDL.LU R4, [R1+0x54] ;  /* 0x0000540001047983 */ /* 0x002f220000300800 */
[----:B0-----:R-:W-:-:S02]  /*32340*/  @!P4 IMAD.MOV.U32 R46, RZ, RZ, R0 ;  /* 0x000000ffff2ec224 */ /* 0x001fc400078e0000 */
[----:B------:R-:W-:Y:S01]  /*32350*/  @!P4 IMAD.MOV.U32 R47, RZ, RZ, R2 ;  /* 0x000000ffff2fc224 */ /* 0x000fe200078e0002 */
[----:B------:R-:W4:Y:S01]  /*32360*/  LDL.LU R6, [R1+0x4c] ;  /* 0x00004c0001067983 */ /* 0x000f220000300800 */
[----:B------:R-:W-:-:S03]  /*32370*/  IMAD.MOV.U32 R84, RZ, RZ, R3 ;  /* 0x000000ffff547224 */ /* 0x000fc600078e0003 */
[----:B--2---:R-:W2:Y:S04]  /*32380*/  LDL.LU R0, [R1+0x44] ;  /* 0x0000440001007983 */ /* 0x004ea80000300800 */
[----:B---3--:R-:W3:Y:S04]  /*32390*/  LDL.LU R2, [R1+0x3c] ;  /* 0x00003c0001027983 */ /* 0x008ee80000300800 */
[----:B------:R-:W2:Y:S04]  /*323a0*/  LDL.LU R7, [R1+0x34] ;  /* 0x0000340001077983 */ /* 0x000ea80000300800 */
[----:B------:R-:W2:Y:S04]  /*323b0*/  LDL.LU R3, [R1+0x2c] ;  /* 0x00002c0001037983 */ /* 0x000ea80000300800 */
[----:B------:R0:W2:Y:S04]  /*323c0*/  @!P4 LDG.E.U8 R85, desc[UR22][R46.64] ;  /* 0x000000162e55c981 */ /* 0x0000a8000c1e1100 */
[----:B------:R-:W2:Y:S04]  /*323d0*/  LDL.LU R46, [R1+0x23c] ;  /* 0x00023c00012e7983 */ /* 0x000ea80000300800 */
[----:B------:R-:W0:Y:S01]  /*323e0*/  LDL.LU R47, [R1+0x240] ;  /* 0x00024000012f7983 */ /* 0x000e220000300800 */
[----:B------:R-:W-:-:S02]  /*323f0*/  PRMT R87, RZ, 0x7610, R87 ;  /* 0x00007610ff577816 */ /* 0x000fc40000000057 */
[----:B0-----:R-:W-:-:S05]  /*32400*/  IADD3 R47, P2, PT, R8, R47, RZ ;  /* 0x0000002f082f7210 */ /* 0x001fca0007f5e0ff */
[----:B--2---:R-:W-:Y:S01]  /*32410*/  IMAD.X R46, R9, 0x1, R46, P2 ;  /* 0x00000001092e7824 */ /* 0x004fe200010e062e */
[----:B------:R0:W-:Y:S04]  /*32420*/  STL [R1+0x240], R47 ;  /* 0x0002402f01007387 */ /* 0x0001e80000100800 */
[----:B------:R1:W-:Y:S01]  /*32430*/  STL [R1+0x23c], R46 ;  /* 0x00023c2e01007387 */ /* 0x0003e20000100800 */
[----:B0-----:R-:W-:-:S04]  /*32440*/  @!P4 LOP3.LUT R47, R47, R46, RZ, 0x3c, !PT ;  /* 0x0000002e2f2fc212 */ /* 0x001fc800078e3cff */
[----:B-1----:R-:W-:-:S04]  /*32450*/  @!P4 LOP3.LUT R46, R47, R46, RZ, 0x3c, !PT ;  /* 0x0000002e2f2ec212 */ /* 0x002fc800078e3cff */
[----:B------:R-:W-:-:S05]  /*32460*/  @!P4 LOP3.LUT R47, R47, R46, RZ, 0x3c, !PT ;  /* 0x0000002e2f2fc212 */ /* 0x000fca00078e3cff */
[----:B------:R0:W2:Y:S04]  /*32470*/  @!P4 LDG.E.U8 R87, desc[UR22][R46.64] ;  /* 0x000000162e57c981 */ /* 0x0000a8000c1e1100 */
[----:B------:R-:W2:Y:S04]  /*32480*/  LDL.LU R46, [R1+0x244] ;  /* 0x00024400012e7983 */ /* 0x000ea80000300800 */
[----:B------:R-:W0:Y:S01]  /*32490*/  LDL.LU R47, [R1+0x248] ;  /* 0x00024800012f7983 */ /* 0x000e220000300800 */
[----:B------:R-:W-:Y:S02]  /*324a0*/  PRMT R89, RZ, 0x7610, R89 ;  /* 0x00007610ff597816 */ /* 0x000fe40000000059 */
        /* <DEDUP_REMOVED lines=21> */
[----:B------:R-:W1:Y:S01]  /*32600*/  S2R R5, SR_TID.X ;  /* 0x0000000000057919 */ /* 0x000e620000002100 */
[----:B------:R-:W-:-:S02]  /*32610*/  PRMT R93, RZ, 0x7610, R93 ;  /* 0x00007610ff5d7816 */ /* 0x000fc4000000005d */
[----:B-1----:R-:W-:-:S04]  /*32620*/  LOP3.LUT R5, R5, 0x7f, RZ, 0xc0, !PT ;  /* 0x0000007f05057812 */ /* 0x002fc800078ec0ff */
[----:B------:R-:W-:-:S05]  /*32630*/  LOP3.LUT R5, R5, 0x20, RZ, 0x3c, !PT ;  /* 0x0000002005057812 */ /* 0x000fca00078e3cff */
[----:B------:R-:W-:Y:S04]  /*32640*/  STS.U8 [R5+UR9+0x8f00], R84 ;  /* 0x008f005405007988 */ /* 0x000fe80008000009 */
[----:B----4-:R-:W-:Y:S04]  /*32650*/  STS.U8 [R5+UR9+0x9100], R86 ;  /* 0x0091005605007988 */ /* 0x010fe80008000009 */
[----:B------:R-:W-:Y:S04]  /*32660*/  STS.U8 [R5+UR9+0x9300], R88 ;  /* 0x0093005805007988 */ /* 0x000fe80008000009 */
[----:B------:R-:W-:Y:S04]  /*32670*/  STS.U8 [R5+UR9+0x9500], R90 ;  /* 0x0095005a05007988 */ /* 0x000fe80008000009 */
[----:B------:R-:W-:Y:S04]  /*32680*/  STS.U8 [R5+UR9+0x9700], R92 ;  /* 0x0097005c05007988 */ /* 0x000fe80008000009 */
[----:B------:R-:W-:Y:S04]  /*32690*/  STS.U8 [R5+UR9+0x9900], R4 ;  /* 0x0099000405007988 */ /* 0x000fe80008000009 */
[----:B------:R-:W-:Y:S04]  /*326a0*/  STS.U8 [R5+UR9+0x9b00], R6 ;  /* 0x009b000605007988 */ /* 0x000fe80008000009 */
[----:B------:R-:W-:Y:S04]  /*326b0*/  STS.U8 [R5+UR9+0x9d00], R0 ;  /* 0x009d000005007988 */ /* 0x000fe80008000009 */
[----:B---3--:R-:W-:Y:S04]  /*326c0*/  STS.U8 [R5+UR9+0x9f00], R2 ;  /* 0x009f000205007988 */ /* 0x008fe80008000009 */
[----:B------:R-:W-:Y:S04]  /*326d0*/  STS.U8 [R5+UR9+0xa100], R7 ;  /* 0x00a1000705007988 */ /* 0x000fe80008000009 */
[----:B------:R-:W-:Y:S01]  /*326e0*/  STS.U8 [R5+UR9+0xa300], R3 ;  /* 0x00a3000305007988 */ /* 0x000fe20008000009 */
[----:B0-----:R-:W-:-:S05]  /*326f0*/  IADD3 R47, P2, PT, R8, R47, RZ ;  /* 0x0000002f082f7210 */ /* 0x001fca0007f5e0ff */
[----:B--2---:R-:W-:Y:S01]  /*32700*/  IMAD.X R46, R9, 0x1, R46, P2 ;  /* 0x00000001092e7824 */ /* 0x004fe200010e062e */
[----:B------:R0:W-:Y:S04]  /*32710*/  STL [R1+0x250], R47 ;  /* 0x0002502f01007387 */ /* 0x0001e80000100800 */
[----:B------:R1:W-:Y:S01]  /*32720*/  STL [R1+0x24c], R46 ;  /* 0x00024c2e01007387 */ /* 0x0003e20000100800 */
[----:B0-----:R-:W-:-:S04]  /*32730*/  @!P4 LOP3.LUT R47, R47, R46, RZ, 0x3c, !PT ;  /* 0x0000002e2f2fc212 */ /* 0x001fc800078e3cff */
[----:B-1----:R-:W-:-:S04]  /*32740*/  @!P4 LOP3.LUT R46, R47, R46, RZ, 0x3c, !PT ;  /* 0x0000002e2f2ec212 */ /* 0x002fc800078e3cff */
[----:B------:R-:W-:-:S05]  /*32750*/  @!P4 LOP3.LUT R47, R47, R46, RZ, 0x3c, !PT ;  /* 0x0000002e2f2fc212 */ /* 0x000fca00078e3cff */
[----:B------:R-:W2:Y:S04]  /*32760*/  @!P4 LDG.E.U8 R93, desc[UR22][R46.64] ;  /* 0x000000162e5dc981 */ /* 0x000ea8000c1e1100 */
[----:B------:R-:W3:Y:S04]  /*32770*/  LDL.LU R46, [R1+0x24] ;  /* 0x00002400012e7983 */ /* 0x000ee80000300800 */
[----:B------:R-:W4:Y:S04]  /*32780*/  LDL.LU R47, [R1+0x1c] ;  /* 0x00001c00012f7983 */ /* 0x000f280000300800 */
        /* <DEDUP_REMOVED lines=9> */
[----:B------:R-:W3:Y:S04]  /*32820*/  LDL.LU R7, [R1+0xcf0] ;  /* 0x000cf00001077983 */ /* 0x000ee80000300800 */
[----:B------:R-:W3:Y:S04]  /*32830*/  LDL.LU R3, [R1+0xcec] ;  /* 0x000cec0001037983 */ /* 0x000ee80000300800 */
        /* <DEDUP_REMOVED lines=11> */
[----:B----4-:R1:W-:Y:S04]  /*328f0*/  STS.U8 [R5+UR9+0xa700], R47 ;  /* 0x00a7002f05007988 */ /* 0x0103e80008000009 */
[----:B------:R4:W-:Y:S04]  /*32900*/  STS.U8 [R5+UR9+0xaf00], R92 ;  /* 0x00af005c05007988 */ /* 0x0009e80008000009 */
[----:B0-----:R-:W3:Y:S04]  /*32910*/  LDL.LU R46, [R1+0x30] ;  /* 0x00003000012e7983 */ /* 0x001ee80000300800 */
[----:B-1----:R-:W3:Y:S04]  /*32920*/  LDL.LU R47, [R1+0x28] ;  /* 0x00002800012f7983 */ /* 0x002ee80000300800 */
[----:B----4-:R-:W4:Y:S04]  /*32930*/  LDL.LU R92, [R1+0x38] ;  /* 0x00003800015c7983 */ /* 0x010f280000300800 */
[----:B------:R0:W-:Y:S04]  /*32940*/  STS.U8 [R5+UR9+0xb100], R88 ;  /* 0x00b1005805007988 */ /* 0x0001e80008000009 */
[----:B------:R1:W-:Y:S04]  /*32950*/  STS.U8 [R5+UR9+0xad00], R6 ;  /* 0x00ad000605007988 */ /* 0x0003e80008000009 */
[----:B------:R1:W-:Y:S04]  /*32960*/  STS.U8 [R5+UR9+0xb300], R84 ;  /* 0x00b3005405007988 */ /* 0x0003e80008000009 */
[----:B0-----:R-:W4:Y:S01]  /*32970*/  LDL.LU R88, [R1+0x40] ;  /* 0x0000400001587983 */ /* 0x001f220000300800 */
[----:B-1----:R-:W0:Y:S03]  /*32980*/  S2R R6, SR_TID.X ;  /* 0x0000000000067919 */ /* 0x002e260000002100 */
[----:B------:R-:W4:Y:S04]  /*32990*/  LDL.LU R84, [R1+0x48] ;  /* 0x0000480001547983 */ /* 0x000f280000300800 */
[----:B------:R-:W4:Y:S04]  /*329a0*/  LDL.LU R80, [R1+0x50] ;  /* 0x0000500001507983 */ /* 0x000f280000300800 */
[----:B------:R-:W4:Y:S04]  /*329b0*/  LDL.LU R76, [R1+0x58] ;  /* 0x00005800014c7983 */ /* 0x000f280000300800 */
[----:B------:R-:W4:Y:S04]  /*329c0*/  LDL.LU R72, [R1+0x60] ;  /* 0x0000600001487983 */ /* 0x000f280000300800 */
[----:B------:R-:W4:Y:S04]  /*329d0*/  LDL.LU R68, [R1+0x68] ;  /* 0x0000680001447983 */ /* 0x000f280000300800 */
[----:B------:R-:W4:Y:S04]  /*329e0*/  LDL.LU R64, [R1+0x70] ;  /* 0x0000700001407983 */ /* 0x000f280000300800 */
[----:B------:R-:W4:Y:S04]  /*329f0*/  LDL.LU R60, [R1+0x78] ;  /* 0x00007800013c7983 */ /* 0x000f280000300800 */
[----:B------:R1:W-:Y:S04]  /*32a00*/  STS.U8 [R5+UR9+0xc100], R56 ;  /* 0x00c1003805007988 */ /* 0x0003e80008000009 */
[----:B------:R0:W-:Y:S04]  /*32a10*/  STS.U8 [R5+UR9+0xc300], R52 ;  /* 0x00c3003405007988 */ /* 0x0001e80008000009 */
[----:B------:R0:W-:Y:S04]  /*32a20*/  STS.U8 [R5+UR9+0xc500], R48 ;  /* 0x00c5003005007988 */ /* 0x0001e80008000009 */
[----:B-1----:R-:W4:Y:S04]  /*32a30*/  LDL.LU R56, [R1+0x80] ;  /* 0x0000800001387983 */ /* 0x002f280000300800 */
[----:B0-----:R-:W4:Y:S04]  /*32a40*/  LDL.LU R52, [R1+0x84] ;  /* 0x0000840001347983 */ /* 0x001f280000300800 */
        /* <DEDUP_REMOVED lines=44> */
[----:B------:R1:W-:Y:S02]  /*32d10*/  STS.U8 [R6+UR9+0xad80], R4 ;  /* 0x00ad800406007988 */ /* 0x0003e40008000009 */
[----:B-1----:R-:W1:Y:S02]  /*32d20*/  S2R R4, SR_TID.X ;  /* 0x0000000000047919 */ /* 0x002e640000002100 */
[----:B----4-:R0:W-:Y:S04]  /*32d30*/  STS.U8 [R6+UR9+0x9d80], R88 ;  /* 0x009d805806007988 */ /* 0x0101e80008000009 */
        /* <DEDUP_REMOVED lines=59> */
[----:B--2---:R-:W2:Y:S01]  /*330f0*/  FENCE.VIEW.ASYNC.S ;  /* 0x00000000000073c6 */ /* 0x004ea20000000000 */
[----:B------:R-:W-:Y:S01]  /*33100*/  ULEA UR11, UR20, UR9, 0x3 ;  /* 0x00000009140b7291 */ /* 0x000fe2000f8e18ff */
[----:B-1----:R-:W-:Y:S01]  /*33110*/  LOP3.LUT R4, R4, 0x7f, RZ, 0xc0, !PT ;  /* 0x0000007f04047812 */ /* 0x002fe200078ec0ff */
[----:B------:R-:W-:-:S02]  /*33120*/  UMOV UR4, UR5 ;  /* 0x0000000500047c82 */ /* 0x000fc40008000000 */
[----:B------:R-:W-:Y:S01]  /*33130*/  UIADD3 UR11, UPT, UPT, UR11, 0x14000, URZ ;  /* 0x000140000b0b7890 */ /* 0x000fe2000fffe0ff */
[----:B------:R-:W-:Y:S01]  /*33140*/  LOP3.LUT R4, R4, 0x10, RZ, 0x3c, !PT ;  /* 0x0000001004047812 */ /* 0x000fe200078e3cff */
[----:B--2---:R-:W-:Y:S06]  /*33150*/  BAR.SYNC.DEFER_BLOCKING 0x0 ;  /* 0x0000000000007b1d */ /* 0x004fec0000010000 */
[----:B0-----:R-:W-:Y:S05]  /*33160*/  @P0 BRA `(.L_x_9) ;  /* 0x0000000000500947 */ /* 0x001fea0003800000 */
[----:B------:R-:W-:Y:S02]  /*33170*/  UIADD3 UR21, UPT, UPT, UR8, 0x100, URZ ;  /* 0x0000010008157890 */ /* 0x000fe4000fffe0ff */
[----:B------:R-:W-:Y:S01]  /*33180*/  UIADD3 UR34, UPT, UPT, UR8, 0x100, URZ ;  /* 0x0000010008227890 */ /* 0x000fe2000fffe0ff */
        /* <DEDUP_REMOVED lines=9> */
[----:B------:R0:W-:Y:S01]  /*33220*/  UTCQMMA gdesc[UR12], gdesc[UR16], tmem[UR8], tmem[UR18], idesc[UR19], UPT ;  /* 0x00ff12100c0075ea */ /* 0x0001e2000b800308 */
[----:B------:R-:W-:Y:S01]  /*33230*/  UMOV UR36, 0x0 ;  /* 0x0000000000247882 */ /* 0x000fe20000000000 */
[----:B------:R-:W-:Y:S01]  /*33240*/  UMOV UR37, 0x8408490 ;  /* 0x0840849000257882 */ /* 0x000fe20000000000 */
[----:B------:R0:W-:Y:S01]  /*33250*/  UTCQMMA gdesc[UR14], gdesc[UR28], tmem[UR8], tmem[UR30], idesc[UR31], UPT ;  /* 0x00ff1e1c0e0075ea */ /* 0x0001e2000b800308 */
[----:B------:R-:W-:Y:S01]  /*33260*/  UMOV UR5, UR6 ;  /* 0x0000000600057c82 */ /* 0x000fe20008000000 */
[----:B------:R0:W-:Y:S01]  /*33270*/  UTCQMMA gdesc[UR12], gdesc[UR24], tmem[UR21], tmem[UR32], idesc[UR33], UPT ;  /* 0x00ff20180c0075ea */ /* 0x0001e2000b800315 */
[----:B------:R0:W-:Y:S01]  /*33280*/  UTCQMMA gdesc[UR14], gdesc[UR26], tmem[UR34], tmem[UR36], idesc[UR37], UPT ;  /* 0x00ff241a0e0075ea */ /* 0x0001e2000b800322 */
[----:B------:R0:W-:Y:S01]  /*33290*/  UTCBAR [UR5], URZ ;  /* 0x000000ff050073e9 */ /* 0x0001e200080000ff */
[----:B------:R-:W-:Y:S01]  /*332a0*/  NOP ;  /* 0x0000000000007918 */ /* 0x000fe20000000000 */
.L_x_9:
[----:B------:R-:W2:Y:S04]  /*332b0*/  LDL R11, [R1+0xb08] ;  /* 0x000b0800010b7983 */ /* 0x000ea80000100800 */
[----:B------:R-:W2:Y:S01]  /*332c0*/  LDL.LU R10, [R1+0xafc] ;  /* 0x000afc00010a7983 */ /* 0x000ea20000300800 */
[----:B------:R-:W-:-:S04]  /*332d0*/  UIADD3 UR20, UPT, UPT, UR20, 0x1, URZ ;  /* 0x0000000114147890 */ /* 0x000fc8000fffe0ff */
[----:B------:R-:W-:-:S04]  /*332e0*/  UISETP.GT.AND UP1, UPT, UR20, 0x1, UPT ;  /* 0x000000011400788c */ /* 0x000fc8000bf24270 */
[----:B0-----:R-:W-:Y:S02]  /*332f0*/  USEL UR5, URZ, 0x1, !UP1 ;  /* 0x00000001ff057887 */ /* 0x001fe4000c800000 */
[----:B------:R-:W-:Y:S02]  /*33300*/  USEL UR20, UR20, URZ, !UP1 ;  /* 0x000000ff14147287 */ /* 0x000fe4000c800000 */
[----:B------:R-:W-:Y:S01]  /*33310*/  ULOP3.LUT UR5, UR4, UR5, URZ, 0x3c, !UPT ;  /* 0x0000000504057292 */ /* 0x000fe2000f8e3cff */
[----:B--2---:R-:W-:Y:S02]  /*33320*/  ISETP.NE.U32.AND P2, PT, R10, R11, PT ;  /* 0x0000000b0a00720c */ /* 0x004fe40003f45070 */
[----:B------:R-:W2:Y:S01]  /*33330*/  LDL.LU R11, [R1+0xb00] ;  /* 0x000b0000010b7983 */ /* 0x000ea20000300800 */
[----:B------:R-:W-:-:S03]  /*33340*/  IMAD.U32 R10, RZ, RZ, UR4 ;  /* 0x00000004ff0a7e24 */ /* 0x000fc6000f8e00ff */
[----:B--2---:R0:W-:Y:S07]  /*33350*/  STL [R1+0xafc], R11 ;  /* 0x000afc0b01007387 */ /* 0x0041ee0000100800 */
[----:B------:R-:W-:Y:S05]  /*33360*/  @P2 BRA `(.L_x_10) ;  /* 0xfffffefc00a82947 */ /* 0x000fea000383ffff */
.L_x_7:
[----:B------:R-:W2:Y:S01]  /*33370*/  LDL.LU R24, [R1+0xb1c] ;  /* 0x000b1c0001187983 */ /* 0x000ea20000300800 */
[----:B------:R-:W1:Y:S01]  /*33380*/  LDCU UR5, c[0x0][0x3b8] ;  /* 0x00007700ff0577ac */ /* 0x000e620008000800 */
[----:B------:R-:W3:Y:S01]  /*33390*/  LDC R18, c[0x0][0x3a0] ;  /* 0x0000e800ff127b82 */ /* 0x000ee20000000800 */
[C---:B-----5:R-:W-:Y:S01]  /*333a0*/  VIADD R22, R0.reuse, 0x2 ;  /* 0x0000000200167836 */ /* 0x060fe20000000000 */
[----:B------:R-:W2:Y:S01]  /*333b0*/  LDCU.64 UR6, c[0x0][0x398] ;  /* 0x00007300ff0677ac */ /* 0x000ea20008000a00 */
[C---:B------:R-:W-:Y:S02]  /*333c0*/  VIADD R23, R0.reuse, 0x1 ;  /* 0x0000000100177836 */ /* 0x040fe40000000000 */
[C---:B------:R-:W-:Y:S01]  /*333d0*/  VIADD R3, R0.reuse, 0x3 ;  /* 0x0000000300037836 */ /* 0x040fe20000000000 */
[----:B------:R-:W4:Y:S01]  /*333e0*/  LDCU UR12, c[0x0][0x3b4] ;  /* 0x00007680ff0c77ac */ /* 0x000f220008000800 */
[C---:B------:R-:W-:Y:S01]  /*333f0*/  VIADD R32, R0.reuse, 0x4 ;  /* 0x0000000400207836 */ /* 0x040fe20000000000 */
[----:B------:R-:W0:Y:S01]  /*33400*/  LDCU UR17, c[0x0][0x39c] ;  /* 0x00007380ff1177ac */ /* 0x000e220008000800 */
[----:B------:R-:W0:Y:S01]  /*33410*/  LDCU UR16, c[0x0][0x39c] ;  /* 0x00007380ff1077ac */ /* 0x000e220008000800 */
[----:B-1----:R-:W-:Y:S01]  /*33420*/  IMAD R25, R0, UR5, RZ ;  /* 0x0000000500197c24 */ /* 0x002fe2000f8e02ff */
[----:B------:R-:W1:Y:S03]  /*33430*/  LDCU UR18, c[0x0][0x39c] ;  /* 0x00007380ff1277ac */ /* 0x000e660008000800 */
[----:B------:R-:W-:Y:S01]  /*33440*/  VIADD R26, R25, UR5 ;  /* 0x00000005191a7c36 */ /* 0x000fe20008000000 */
[----:B------:R-:W0:Y:S01]  /*33450*/  LDCU.64 UR14, c[0x0][0x390] ;  /* 0x00007200ff0e77ac */ /* 0x000e220008000a00 */
[----:B---3--:R-:W-:-:S02]  /*33460*/  VIADD R20, R18, 0x3f ;  /* 0x0000003f12147836 */ /* 0x008fc40000000000 */
[----:B------:R-:W-:Y:S01]  /*33470*/  VIADD R27, R26, UR5 ;  /* 0x000000051a1b7c36 */ /* 0x000fe20008000000 */
[----:B------:R-:W3:Y:S02]  /*33480*/  LDCU UR13, c[0x0][0x39c] ;  /* 0x00007380ff0d77ac */ /* 0x000ee40008000800 */
[----:B------:R-:W-:Y:S01]  /*33490*/  ISETP.GE.AND P5, PT, R20, 0x40, PT ;  /* 0x000000401400780c */ /* 0x000fe20003fa6270 */
[----:B------:R-:W-:Y:S01]  /*334a0*/  VIADD R28, R27, UR5 ;  /* 0x000000051b1c7c36 */ /* 0x000fe20008000000 */
[----:B------:R-:W0:Y:S03]  /*334b0*/  LDCU UR19, c[0x0][0x39c] ;  /* 0x00007380ff1377ac */ /* 0x000e260008000800 */
[----:B------:R-:W-:Y:S01]  /*334c0*/  VIADD R33, R28, UR5 ;  /* 0x000000051c217c36 */ /* 0x000fe20008000000 */
[----:B------:R-:W0:Y:S03]  /*334d0*/  LDCU UR20, c[0x0][0x39c] ;  /* 0x00007380ff1477ac */ /* 0x000e260008000800 */
[----:B------:R-:W-:-:S04]  /*334e0*/  VIADD R29, R33, UR5 ;  /* 0x00000005211d7c36 */ /* 0x000fc80008000000 */
[----:B------:R-:W-:-:S04]  /*334f0*/  VIADD R4, R29, UR5 ;  /* 0x000000051d047c36 */ /* 0x000fc80008000000 */
[----:B------:R-:W-:-:S04]  /*33500*/  VIADD R5, R4, UR5 ;  /* 0x0000000504057c36 */ /* 0x000fc80008000000 */
[----:B------:R-:W-:-:S04]  /*33510*/  VIADD R6, R5, UR5 ;  /* 0x0000000505067c36 */ /* 0x000fc80008000000 */
[----:B------:R-:W-:-:S04]  /*33520*/  VIADD R7, R6, UR5 ;  /* 0x0000000506077c36 */ /* 0x000fc80008000000 */
[----:B------:R-:W-:-:S04]  /*33530*/  VIADD R8, R7, UR5 ;  /* 0x0000000507087c36 */ /* 0x000fc80008000000 */
[----:B------:R-:W-:-:S04]  /*33540*/  VIADD R9, R8, UR5 ;  /* 0x0000000508097c36 */ /* 0x000fc80008000000 */
[----:B------:R-:W-:-:S04]  /*33550*/  VIADD R10, R9, UR5 ;  /* 0x00000005090a7c36 */ /* 0x000fc80008000000 */
[----:B0-----:R-:W-:-:S04]  /*33560*/  VIADD R11, R10, UR5 ;  /* 0x000000050a0b7c36 */ /* 0x001fc80008000000 */
        /* <DEDUP_REMOVED lines=9> */
[----:B------:R-:W-:Y:S01]  /*33600*/  VIADD R21, R20, UR5 ;  /* 0x0000000514157c36 */ /* 0x000fe20008000000 */
[C---:B--2---:R-:W-:Y:S01]  /*33610*/  ISETP.GE.AND P0, PT, R24.reuse, UR6, PT ;  /* 0x0000000618007c0c */ /* 0x044fe2000bf06270 */
[----:B----4-:R-:W-:-:S03]  /*33620*/  IMAD R2, R24, UR12, RZ ;  /* 0x0000000c18027c24 */ /* 0x010fc6000f8e02ff */
[----:B------:R-:W-:Y:S01]  /*33630*/  ISETP.LT.AND P4, PT, R22, UR17, !P0 ;  /* 0x0000001116007c0c */ /* 0x000fe2000c781270 */
[----:B------:R-:W-:Y:S01]  /*33640*/  VIADD R22, R21, UR5 ;  /* 0x0000000515167c36 */ /* 0x000fe20008000000 */
[----:B------:R-:W-:Y:S02]  /*33650*/  ISETP.LT.AND P3, PT, R23, UR16, !P0 ;  /* 0x0000001017007c0c */ /* 0x000fe4000c761270 */
[----:B-1----:R-:W-:Y:S01]  /*33660*/  ISETP.LT.AND P6, PT, R3, UR18, !P0 ;  /* 0x0000001203007c0c */ /* 0x002fe2000c7c1270 */
[----:B------:R-:W-:Y:S01]  /*33670*/  VIADD R23, R22, UR5 ;  /* 0x0000000516177c36 */ /* 0x000fe20008000000 */
[----:B------:R-:W-:-:S03]  /*33680*/  IADD3 R3, P2, PT, R2, UR14, RZ ;  /* 0x0000000e02037c10 */ /* 0x000fc6000ff5e0ff */
[----:B------:R-:W-:Y:S01]  /*33690*/  VIADD R24, R23, UR5 ;  /* 0x0000000517187c36 */ /* 0x000fe20008000000 */
[----:B------:R-:W-:Y:S01]  /*336a0*/  LEA.HI.X.SX32 R2, R2, UR15, 0x1, P2 ;  /* 0x0000000f02027c11 */ /* 0x000fe200090f0eff */
[----:B---3--:R-:W-:Y:S08]  /*336b0*/  @!P5 BRA `(.L_x_11) ;  /* 0x000000000010d947 */ /* 0x008ff00003800000 */
[----:B------:R-:W-:-:S06]  /*336c0*/  USHF.L.U32 UR4, UR4, 0x1f, URZ ;  /* 0x0000001f04047899 */ /* 0x000fcc00080006ff */
[----:B------:R-:W-:-:S04]  /*336d0*/  IMAD.U32 R30, RZ, RZ, UR4 ;  /* 0x00000004ff1e7e24 */ /* 0x000fc8000f8e00ff */
[----:B------:R-:W0:Y:S02]  /*336e0*/  SYNCS.PHASECHK.TRANS64.TRYWAIT P2, [UR11], R30 ;  /* 0x0000001eff0075a7 */ /* 0x000e24000804110b */
[----:B0-----:R-:W-:Y:S05]  /*336f0*/  @!P2 BRA `(.L_x_12) ;  /* 0x0000018000a4a947 */ /* 0x001fea0003800000 */
.L_x_11:
[----:B------:R-:W-:Y:S01]  /*33700*/  BAR.SYNC.DEFER_BLOCKING 0x0 ;  /* 0x0000000000007b1d */ /* 0x000fe20000010000 */
[CC--:B------:R-:W-:Y:S01]  /*33710*/  IADD3 R36, P2, PT, R25.reuse, R3.reuse, RZ ;  /* 0x0000000319247210 */ /* 0x0c0fe20007f5e0ff */
[----:B------:R-:W-:Y:S01]  /*33720*/  VIADD R31, R24, UR5 ;  /* 0x00000005181f7c36 */ /* 0x000fe20008000000 */
[CC--:B------:R-:W-:Y:S02]  /*33730*/  IADD3 R34, P5, PT, R26.reuse, R3.reuse, RZ ;  /* 0x000000031a227210 */ /* 0x0c0fe40007fbe0ff */
[-C--:B------:R-:W-:Y:S01]  /*33740*/  LEA.HI.X.SX32 R37, R25, R2.reuse, 0x1, P2 ;  /* 0x0000000219257211 */ /* 0x080fe200010f0eff */
[----:B------:R-:W-:Y:S01]  /*33750*/  VIADD R30, R31, UR5 ;  /* 0x000000051f1e7c36 */ /* 0x000fe20008000000 */
[----:B------:R-:W-:Y:S01]  /*33760*/  LEA.HI.X.SX32 R35, R26, R2, 0x1, P5 ;  /* 0x000000021a237211 */ /* 0x000fe200028f0eff */
[----:B------:R-:W0:Y:S02]  /*33770*/  LDCU UR4, c[0x0][0x39c] ;  /* 0x00007380ff0477ac */ /* 0x000e240008000800 */
[----:B------:R1:W-:Y:S01]  /*33780*/  STL.64 [R1+0x938], R36 ;  /* 0x0009382401007387 */ /* 0x0003e20000100a00 */
[----:B------:R-:W-:Y:S01]  /*33790*/  VIADD R25, R30, UR5 ;  /* 0x000000051e197c36 */ /* 0x000fe20008000000 */
[----:B------:R-:W2:Y:S02]  /*337a0*/  LDCU UR6, c[0x0][0x39c] ;  /* 0x00007380ff0677ac */ /* 0x000ea40008000800 */
[----:B------:R3:W-:Y:S01]  /*337b0*/  STL.64 [R1+0x930], R34 ;  /* 0x0009302201007387 */ /* 0x0007e20000100a00 */
[----:B------:R-:W-:Y:S01]  /*337c0*/  VIADD R26, R25, UR5 ;  /* 0x00000005191a7c36 */ /* 0x000fe20008000000 */
[----:B------:R-:W4:Y:S01]  /*337d0*/  LDCU UR11, c[0x0][0x39c] ;  /* 0x00007380ff0b77ac */ /* 0x000f220008000800 */
[----:B------:R-:W5:Y:S01]  /*337e0*/  LDCU UR12, c[0x0][0x39c] ;  /* 0x00007380ff0c77ac */ /* 0x000f620008000800 */
[-C--:B-1----:R-:W-:Y:S01]  /*337f0*/  IADD3 R36, P2, PT, R27, R3.reuse, RZ ;  /* 0x000000031b247210 */ /* 0x082fe20007f5e0ff */
[----:B------:R-:W1:Y:S02]  /*33800*/  @!P1 SYNCS.CCTL.IV [UR9+0x14000] ;  /* 0x01400000ff0099b1 */ /* 0x000e640008000009 */
[----:B-1----:R-:W-:Y:S01]  /*33810*/  BAR.SYNC.DEFER_BLOCKING 0x0 ;  /* 0x0000000000007b1d */ /* 0x002fe20000010000 */
[----:B---3--:R-:W-:-:S02]  /*33820*/  IADD3 R34, P5, PT, R28, R3, RZ ;  /* 0x000000031c227210 */ /* 0x008fc40007fbe0ff */
[-C--:B------:R-:W-:Y:S01]  /*33830*/  LEA.HI.X.SX32 R37, R27, R2.reuse, 0x1, P2 ;  /* 0x000000021b257211 */ /* 0x080fe200010f0eff */
[----:B------:R-:W-:Y:S01]  /*33840*/  VIADD R27, R26, UR5 ;  /* 0x000000051a1b7c36 */ /* 0x000fe20008000000 */
[-C--:B------:R-:W-:Y:S01]  /*33850*/  LEA.HI.X.SX32 R35, R28, R2.reuse, 0x1, P5 ;  /* 0x000000021c237211 */ /* 0x080fe200028f0eff */
[----:B------:R-:W1:Y:S02]  /*33860*/  LDCU UR14, c[0x0][0x39c] ;  /* 0x00007380ff0e77ac */ /* 0x000e640008000800 */
[----:B------:R-:W-:Y:S01]  /*33870*/  STL.64 [R1+0x928], R36 ;  /* 0x0009282401007387 */ /* 0x000fe20000100a00 */
[----:B------:R-:W-:Y:S01]  /*33880*/  VIADD R28, R27, UR5 ;  /* 0x000000051b1c7c36 */ /* 0x000fe20008000000 */
[----:B------:R-:W3:Y:S02]  /*33890*/  LDCU UR15, c[0x0][0x39c] ;  /* 0x00007380ff0f77ac */ /* 0x000ee40008000800 */
[----:B------:R0:W-:Y:S01]  /*338a0*/  STL.64 [R1+0x920], R34 ;  /* 0x0009202201007387 */ /* 0x0001e20000100a00 */
[----:B------:R-:W1:Y:S01]  /*338b0*/  LDCU UR17, c[0x0][0x39c] ;  /* 0x00007380ff1177ac */ /* 0x000e620008000800 */
[----:B------:R-:W1:Y:S01]  /*338c0*/  LDCU UR18, c[0x0][0x39c] ;  /* 0x00007380ff1277ac */ /* 0x000e620008000800 */
[----:B------:R-:W1:Y:S01]  /*338d0*/  LDCU UR16, c[0x0][0x39c] ;  /* 0x00007380ff1077ac */ /* 0x000e620008000800 */
[-C--:B0-----:R-:W-:Y:S01]  /*338e0*/  IADD3 R34, P2, PT, R33, R3.reuse, RZ ;  /* 0x0000000321227210 */ /* 0x081fe20007f5e0ff */
[----:B------:R-:W0:Y:S01]  /*338f0*/  @!P1 SYNCS.CCTL.IV [UR9+0x14008] ;  /* 0x01400800ff0099b1 */ /* 0x000e220008000009 */
[----:B------:R-:W-:Y:S01]  /*33900*/  IADD3 R36, P1, PT, R29, R3, RZ ;  /* 0x000000031d247210 */ /* 0x000fe20007f3e0ff */
[----:B------:R-:W0:Y:S01]  /*33910*/  LDCU UR9, c[0x0][0x39c] ;  /* 0x00007380ff0977ac */ /* 0x000e220008000800 */
[----:B------:R-:W-:-:S03]  /*33920*/  LEA.HI.X.SX32 R35, R33, R2, 0x1, P2 ;  /* 0x0000000221237211 */ /* 0x000fc600010f0eff */
[----:B------:R-:W-:Y:S01]  /*33930*/  STL [R1+0xef4], R36 ;  /* 0x000ef42401007387 */ /* 0x000fe20000100800 */
[----:B------:R-:W0:Y:S03]  /*33940*/  LDCU UR21, c[0x0][0x39c] ;  /* 0x00007380ff1577ac */ /* 0x000e260008000800 */
[----:B------:R-:W-:Y:S01]  /*33950*/  STL [R1+0xef0], R32 ;  /* 0x000ef02001007387 */ /* 0x000fe20000100800 */
[----:B------:R-:W0:Y:S03]  /*33960*/  LDCU UR24, c[0x0][0x39c] ;  /* 0x00007380ff1877ac */ /* 0x000e260008000800 */
[----:B------:R-:W-:Y:S01]  /*33970*/  STL.64 [R1+0x918], R34 ;  /* 0x0009182201007387 */ /* 0x000fe20000100a00 */
[----:B------:R-:W0:Y:S03]  /*33980*/  LDCU UR25, c[0x0][0x39c] ;  /* 0x00007380ff1977ac */ /* 0x000e260008000800 */
[----:B------:R-:W-:Y:S01]  /*33990*/  STL.64 [R1+0xee8], R30 ;  /* 0x000ee81e01007387 */ /* 0x000fe20000100a00 */
[----:B------:R-:W0:Y:S03]  /*339a0*/  LDCU UR26, c[0x0][0x39c] ;  /* 0x00007380ff1a77ac */ /* 0x000e260008000800 */
[----:B------:R1:W-:Y:S01]  /*339b0*/  STL.64 [R1+0xee0], R28 ;  /* 0x000ee01c01007387 */ /* 0x0003e20000100a00 */
[----:B------:R-:W0:Y:S03]  /*339c0*/  LDCU UR27, c[0x0][0x39c] ;  /* 0x00007380ff1b77ac */ /* 0x000e260008000800 */
[----:B------:R-:W-:Y:S01]  /*339d0*/  STL.64 [R1+0xed8], R26 ;  /* 0x000ed81a01007387 */ /* 0x000fe20000100a00 */
[----:B------:R-:W0:Y:S03]  /*339e0*/  LDCU UR28, c[0x0][0x39c] ;  /* 0x00007380ff1c77ac */ /* 0x000e260008000800 */
[----:B------:R-:W-:Y:S01]  /*339f0*/  STL.64 [R1+0xed0], R24 ;  /* 0x000ed01801007387 */ /* 0x000fe20000100a00 */
[----:B------:R-:W0:Y:S01]  /*33a00*/  LDCU UR33, c[0x0][0x39c] ;  /* 0x00007380ff2177ac */ /* 0x000e220008000800 */
[----:B-1----:R-:W1:Y:S02]  /*33a10*/  LDTM.x64 R28, tmem[UR10] ;  /* 0x0000000a001c79ee */ /* 0x002e640008340000 */
        /* <DEDUP_REMOVED lines=20> */
[----:B-1----:R-:W-:Y:S01]  /*33b60*/  STL [R1+0x604], R29 ;  /* 0x0006041d01007387 */ /* 0x002fe20000100800 */
[----:B------:R-:W1:Y:S03]  /*33b70*/  LDCU UR77, c[0x0][0x39c] ;  /* 0x00007380ff4d77ac */ /* 0x000e660008000800 */
[----:B------:R-:W-:Y:S01]  /*33b80*/  STL.64 [R1+0x608], R30 ;  /* 0x0006081e01007387 */ /* 0x000fe20000100a00 */
[----:B------:R-:W0:Y:S03]  /*33b90*/  LDCU UR76, c[0x0][0x39c] ;  /* 0x00007380ff4c77ac */ /* 0x000e260008000800 */
[----:B------:R-:W-:Y:S01]  /*33ba0*/  STL.64 [R1+0x610], R32 ;  /* 0x0006102001007387 */ /* 0x000fe20000100a00 */
[----:B------:R-:W0:Y:S03]  /*33bb0*/  LDCU UR75, c[0x0][0x3b8] ;  /* 0x00007700ff4b77ac */ /* 0x000e260008000800 */
[----:B------:R1:W-:Y:S01]  /*33bc0*/  STL.64 [R1+0x618], R34 ;  /* 0x0006182201007387 */ /* 0x0003e20000100a00 */
[----:B------:R-:W0:Y:S03]  /*33bd0*/  LDCU UR48, c[0x0][0x3b8] ;  /* 0x00007700ff3077ac */ /* 0x000e260008000800 */
[----:B------:R0:W-:Y:S01]  /*33be0*/  STL.64 [R1+0x620], R36 ;  /* 0x0006202401007387 */ /* 0x0001e20000100a00 */
[----:B------:R-:W0:Y:S03]  /*33bf0*/  LDCU UR49, c[0x0][0x3b8] ;  /* 0x00007700ff3177ac */ /* 0x000e260008000800 */
[----:B------:R-:W-:Y:S01]  /*33c00*/  STL.64 [R1+0x628], R38 ;  /* 0x0006282601007387 */ /* 0x000fe20000100a00 */
[----:B------:R-:W0:Y:S03]  /*33c10*/  LDCU UR32, c[0x0][0x3b8] ;  /* 0x00007700ff2077ac */ /* 0x000e260008000800 */
[----:B------:R-:W-:Y:S01]  /*33c20*/  STL.64 [R1+0x630], R40 ;  /* 0x0006302801007387 */ /* 0x000fe20000100a00 */
[----:B-1----:R-:W-:Y:S01]  /*33c30*/  IMAD.MOV.U32 R34, RZ, RZ, R28 ;  /* 0x000000ffff227224 */ /* 0x002fe200078e001c */
[----:B------:R-:W1:Y:S02]  /*33c40*/  LDCU UR73, c[0x0][0x3b8] ;  /* 0x00007700ff4977ac */ /* 0x000e640008000800 */
        /* <DEDUP_REMOVED lines=43> */
[----:B------:R-:W1:Y:S03]  /*33f00*/  LDCU UR62, c[0x0][0x3b8] ;  /* 0x00007700ff3e77ac */ /* 0x000e660008000800 */
[----:B------:R-:W-:Y:S01]  /*33f10*/  STL.64 [R1+0x6e8], R86 ;  /* 0x0006e85601007387 */ /* 0x000fe20000100a00 */
[----:B------:R-:W1:Y:S03]  /*33f20*/  LDCU UR61, c[0x0][0x3b8] ;  /* 0x00007700ff3d77ac */ /* 0x000e660008000800 */
[----:B------:R-:W-:Y:S01]  /*33f30*/  STL.64 [R1+0x6f0], R88 ;  /* 0x0006f05801007387 */ /* 0x000fe20000100a00 */
[----:B------:R-:W1:Y:S03]  /*33f40*/  LDCU UR60, c[0x0][0x3b8] ;  /* 0x00007700ff3c77ac */ /* 0x000e660008000800 */
[----:B------:R-:W-:Y:S01]  /*33f50*/  STL.64 [R1+0x6f8], R90 ;  /* 0x0006f85a01007387 */ /* 0x000fe20000100a00 */
[----:B------:R-:W1:Y:S03]  /*33f60*/  LDCU UR59, c[0x0][0x3b8] ;  /* 0x00007700ff3b77ac */ /* 0x000e660008000800 */
[----:B0-----:R-:W2:Y:S01]  /*33f70*/  LDL.LU R36, [R1+0xef4] ;  /* 0x000ef40001247983 */ /* 0x001ea20000300800 */
[----:B------:R-:W0:Y:S03]  /*33f80*/  LDCU UR58, c[0x0][0x3b8] ;  /* 0x00007700ff3a77ac */ /* 0x000e260008000800 */
[----:B------:R-:W2:Y:S01]  /*33f90*/  LDL.LU R32, [R1+0xef0] ;  /* 0x000ef00001207983 */ /* 0x000ea20000300800 */
[----:B------:R-:W0:Y:S03]  /*33fa0*/  LDCU UR57, c[0x0][0x3b8] ;  /* 0x00007700ff3977ac */ /* 0x000e260008000800 */
[----:B------:R-:W2:Y:S01]  /*33fb0*/  LDL.LU.64 R30, [R1+0xee8] ;  /* 0x000ee800011e7983 */ /* 0x000ea20000300a00 */
[----:B------:R-:W0:Y:S03]  /*33fc0*/  LDCU UR56, c[0x0][0x3b8] ;  /* 0x00007700ff3877ac */ /* 0x000e260008000800 */
[----:B------:R-:W2:Y:S01]  /*33fd0*/  LDL.LU.64 R28, [R1+0xee0] ;  /* 0x000ee000011c7983 */ /* 0x000ea20000300a00 */
[----:B------:R-:W0:Y:S03]  /*33fe0*/  LDCU UR55, c[0x0][0x3b8] ;  /* 0x00007700ff3777ac */ /* 0x000e260008000800 */
[----:B------:R-:W3:Y:S01]  /*33ff0*/  LDL.LU.64 R26, [R1+0xed8] ;  /* 0x000ed800011a7983 */ /* 0x000ee20000300a00 */
[----:B------:R-:W0:Y:S03]  /*34000*/  LDCU UR54, c[0x0][0x3b8] ;  /* 0x00007700ff3677ac */ /* 0x000e260008000800 */
[----:B------:R-:W3:Y:S01]  /*34010*/  LDL.LU.64 R24, [R1+0xed0] ;  /* 0x000ed00001187983 */ /* 0x000ee20000300a00 */
[----:B------:R-:W0:Y:S03]  /*34020*/  LDCU UR53, c[0x0][0x3b8] ;  /* 0x00007700ff3577ac */ /* 0x000e260008000800 */
[----:B------:R-:W3:Y:S04]  /*34030*/  LDL.LU.64 R22, [R1+0xec8] ;  /* 0x000ec80001167983 */ /* 0x000ee80000300a00 */
        /* <DEDUP_REMOVED lines=8> */
[----:B------:R-:W4:Y:S04]  /*340c0*/  LDL.LU.64 R4, [R1+0xe80] ;  /* 0x000e800001047983 */ /* 0x000f280000300a00 */
[----:B------:R-:W5:Y:S01]  /*340d0*/  LDL.LU R33, [R1+0x604] ;  /* 0x0006040001217983 */ /* 0x000f620000300800 */
[----:B--2---:R-:W-:Y:S01]  /*340e0*/  LEA.HI.X.SX32 R37, R29, R2, 0x1, P1 ;  /* 0x000000021d257211 */ /* 0x004fe200008f0eff */
[----:B------:R-:W-:-:S04]  /*340f0*/  VIADD R29, R28, UR5 ;  /* 0x000000051c1d7c36 */ /* 0x000fc80008000000 */
[----:B------:R3:W-:Y:S02]  /*34100*/  STL.64 [R1+0x910], R36 ;  /* 0x0009102401007387 */ /* 0x0007e40000100a00 */
[-C--:B---3--:R-:W-:Y:S02]  /*34110*/  IADD3 R36, P5, PT, R6, R3.reuse, RZ ;  /* 0x0000000306247210 */ /* 0x088fe40007fbe0ff */
[CC--:B----4-:R-:W-:Y:S02]  /*34120*/  IADD3 R40, P1, PT, R4.reuse, R3.reuse, RZ ;  /* 0x0000000304287210 */ /* 0x0d0fe40007f3e0ff */
[----:B------:R-:W-:Y:S02]  /*34130*/  IADD3 R38, P2, PT, R5, R3, RZ ;  /* 0x0000000305267210 */ /* 0x000fe40007f5e0ff */
[-C--:B------:R-:W-:Y:S01]  /*34140*/  LEA.HI.X.SX32 R41, R4, R2.reuse, 0x1, P1 ;  /* 0x0000000204297211 */ /* 0x080fe200008f0eff */
[----:B------:R-:W-:Y:S01]  /*34150*/  VIADD R4, R29, UR5 ;  /* 0x000000051d047c36 */ /* 0x000fe20008000000 */
[----:B------:R-:W-:-:S02]  /*34160*/  LEA.HI.X.SX32 R39, R5, R2, 0x1, P2 ;  /* 0x0000000205277211 */ /* 0x000fc400010f0eff */
[----:B------:R-:W-:Y:S01]  /*34170*/  LEA.HI.X.SX32 R37, R6, R2, 0x1, P5 ;  /* 0x0000000206257211 */ /* 0x000fe200028f0eff */
[----:B------:R2:W-:Y:S01]  /*34180*/  STL.64 [R1+0x908], R40 ;  /* 0x0009082801007387 */ /* 0x0005e20000100a00 */
[----:B------:R-:W-:-:S03]  /*34190*/  VIADD R5, R4, UR5 ;  /* 0x0000000504057c36 */ /* 0x000fc60008000000 */
[----:B------:R3:W-:Y:S01]  /*341a0*/  STL.64 [R1+0x900], R38 ;  /* 0x0009002601007387 */ /* 0x0007e20000100a00 */
[----:B------:R-:W-:-:S03]  /*341b0*/  VIADD R6, R5, UR5 ;  /* 0x0000000505067c36 */ /* 0x000fc60008000000 */
[----:B------:R4:W-:Y:S01]  /*341c0*/  STL.64 [R1+0x8f8], R36 ;  /* 0x0008f82401007387 */ /* 0x0009e20000100a00 */
[CC--:B--2---:R-:W-:Y:S02]  /*341d0*/  IADD3 R40, P1, PT, R7.reuse, R3.reuse, RZ ;  /* 0x0000000307287210 */ /* 0x0c4fe40007f3e0ff */
[-C--:B---3--:R-:W-:Y:S02]  /*341e0*/  IADD3 R38, P2, PT, R8, R3.reuse, RZ ;  /* 0x0000000308267210 */ /* 0x088fe40007f5e0ff */
[-C--:B------:R-:W-:Y:S01]  /*341f0*/  LEA.HI.X.SX32 R41, R7, R2.reuse, 0x1, P1 ;  /* 0x0000000207297211 */ /* 0x080fe200008f0eff */
[----:B------:R-:W-:Y:S01]  /*34200*/  VIADD R7, R6, UR5 ;  /* 0x0000000506077c36 */ /* 0x000fe20008000000 */
[C---:B----4-:R-:W-:Y:S02]  /*34210*/  IADD3 R36, P5, PT, R9.reuse, R3, RZ ;  /* 0x0000000309247210 */ /* 0x050fe40007fbe0ff */
[-C--:B------:R-:W-:Y:S01]  /*34220*/  LEA.HI.X.SX32 R39, R8, R2.reuse, 0x1, P2 ;  /* 0x0000000208277211 */ /* 0x080fe200010f0eff */
[----:B------:R2:W-:Y:S01]  /*34230*/  STL.64 [R1+0x8f0], R40 ;  /* 0x0008f02801007387 */ /* 0x0005e20000100a00 */
[----:B------:R-:W-:Y:S01]  /*34240*/  LEA.HI.X.SX32 R37, R9, R2, 0x1, P5 ;  /* 0x0000000209257211 */ /* 0x000fe200028f0eff */
[----:B------:R-:W-:-:S02]  /*34250*/  VIADD R8, R7, UR5 ;  /* 0x0000000507087c36 */ /* 0x000fc40008000000 */
[----:B------:R3:W-:Y:S02]  /*34260*/  STL.64 [R1+0x8e8], R38 ;  /* 0x0008e82601007387 */ /* 0x0007e40000100a00 */
[----:B------:R-:W-:Y:S02]  /*34270*/  VIADD R9, R8, UR5 ;  /* 0x0000000508097c36 */ /* 0x000fe40008000000 */
[----:B------:R4:W-:Y:S01]  /*34280*/  STL.64 [R1+0x8e0], R36 ;  /* 0x0008e02401007387 */ /* 0x0009e20000100a00 */
[CC--:B--2---:R-:W-:Y:S02]  /*34290*/  IADD3 R40, P1, PT, R10.reuse, R3.reuse, RZ ;  /* 0x000000030a287210 */ /* 0x0c4fe40007f3e0ff */
[-C--:B---3--:R-:W-:Y:S02]  /*342a0*/  IADD3 R38, P2, PT, R11, R3.reuse, RZ ;  /* 0x000000030b267210 */ /* 0x088fe40007f5e0ff */
[----:B------:R-:W-:Y:S02]  /*342b0*/  LEA.HI.X.SX32 R41, R10, R2, 0x1, P1 ;  /* 0x000000020a297211 */ /* 0x000fe400008f0eff */
[----:B----4-:R-:W-:-:S02]  /*342c0*/  IADD3 R36, P5, PT, R12, R3, RZ ;  /* 0x000000030c247210 */ /* 0x010fc40007fbe0ff */
[-C--:B------:R-:W-:Y:S01]  /*342d0*/  LEA.HI.X.SX32 R39, R11, R2.reuse, 0x1, P2 ;  /* 0x000000020b277211 */ /* 0x080fe200010f0eff */
[----:B------:R-:W-:Y:S01]  /*342e0*/  STL.64 [R1+0x8d8], R40 ;  /* 0x0008d82801007387 */ /* 0x000fe20000100a00 */
[-C--:B------:R-:W-:Y:S02]  /*342f0*/  LEA.HI.X.SX32 R37, R12, R2.reuse, 0x1, P5 ;  /* 0x000000020c257211 */ /* 0x080fe400028f0eff */
[CC--:B------:R-:W-:Y:S01]  /*34300*/  IADD3 R10, P1, PT, R13.reuse, R3.reuse, RZ ;  /* 0x000000030d0a7210 */ /* 0x0c0fe20007f3e0ff */
[----:B------:R2:W-:Y:S03]  /*34310*/  STL.64 [R1+0x8d0], R38 ;  /* 0x0008d02601007387 */ /* 0x0005e60000100a00 */
[----:B------:R-:W-:Y:S01]  /*34320*/  LEA.HI.X.SX32 R11, R13, R2, 0x1, P1 ;  /* 0x000000020d0b7211 */ /* 0x000fe200008f0eff */
[----:B------:R3:W-:Y:S01]  /*34330*/  STL.64 [R1+0x8c8], R36 ;  /* 0x0008c82401007387 */ /* 0x0007e20000100a00 */
[----:B------:R-:W-:-:S03]  /*34340*/  IADD3 R12, P1, PT, R16, R3, RZ ;  /* 0x00000003100c7210 */ /* 0x000fc60007f3e0ff */
[----:B------:R4:W-:Y:S01]  /*34350*/  STL.64 [R1+0x8c0], R10 ;  /* 0x0008c00a01007387 */ /* 0x0009e20000100a00 */
[-C--:B------:R-:W-:Y:S02]  /*34360*/  LEA.HI.X.SX32 R13, R16, R2.reuse, 0x1, P1 ;  /* 0x00000002100d7211 */ /* 0x080fe400008f0eff */
[CC--:B--2---:R-:W-:Y:S02]  /*34370*/  IADD3 R38, P2, PT, R14.reuse, R3.reuse, RZ ;  /* 0x000000030e267210 */ /* 0x0c4fe40007f5e0ff */
[CC--:B---3--:R-:W-:Y:S02]  /*34380*/  IADD3 R36, P5, PT, R15.reuse, R3.reuse, RZ ;  /* 0x000000030f247210 */ /* 0x0c8fe40007fbe0ff */
[-C--:B------:R-:W-:Y:S02]  /*34390*/  LEA.HI.X.SX32 R39, R14, R2.reuse, 0x1, P2 ;  /* 0x000000020e277211 */ /* 0x080fe400010f0eff */
[-C--:B------:R-:W-:Y:S01]  /*343a0*/  LEA.HI.X.SX32 R37, R15, R2.reuse, 0x1, P5 ;  /* 0x000000020f257211 */ /* 0x080fe200028f0eff */
[----:B----4-:R-:W-:Y:S01]  /*343b0*/  VIADD R10, R9, UR5 ;  /* 0x00000005090a7c36 */ /* 0x010fe20008000000 */
[CC--:B------:R-:W-:Y:S01]  /*343c0*/  IADD3 R14, P1, PT, R19.reuse, R3.reuse, RZ ;  /* 0x00000003130e7210 */ /* 0x0c0fe20007f3e0ff */
[----:B------:R2:W-:Y:S02]  /*343d0*/  STL.64 [R1+0x8b8], R38 ;  /* 0x0008b82601007387 */ /* 0x0005e40000100a00 */
[----:B------:R-:W-:Y:S01]  /*343e0*/  VIADD R11, R10, UR5 ;  /* 0x000000050a0b7c36 */ /* 0x000fe20008000000 */
[----:B------:R-:W-:Y:S01]  /*343f0*/  LEA.HI.X.SX32 R15, R19, R2, 0x1, P1 ;  /* 0x00000002130f7211 */ /* 0x000fe200008f0eff */
[----:B------:R3:W-:Y:S04]  /*34400*/  STL.64 [R1+0x8b0], R36 ;  /* 0x0008b02401007387 */ /* 0x0007e80000100a00 */
[----:B------:R4:W-:Y:S01]  /*34410*/  STL.64 [R1+0x8a8], R12 ;  /* 0x0008a80c01007387 */ /* 0x0009e20000100a00 */
[----:B--2---:R-:W-:-:S02]  /*34420*/  IADD3 R38, P2, PT, R17, R3, RZ ;  /* 0x0000000311267210 */ /* 0x004fc40007f5e0ff */
[CC--:B---3--:R-:W-:Y:S02]  /*34430*/  IADD3 R36, P5, PT, R18.reuse, R3.reuse, RZ ;  /* 0x0000000312247210 */ /* 0x0c8fe40007fbe0ff */
[-C--:B------:R-:W-:Y:S02]  /*34440*/  LEA.HI.X.SX32 R39, R17, R2.reuse, 0x1, P2 ;  /* 0x0000000211277211 */ /* 0x080fe400010f0eff */
[-C--:B------:R-:W-:Y:S01]  /*34450*/  LEA.HI.X.SX32 R37, R18, R2.reuse, 0x1, P5 ;  /* 0x0000000212257211 */ /* 0x080fe200028f0eff */
[----:B----4-:R-:W-:Y:S01]  /*34460*/  VIADD R12, R11, UR5 ;  /* 0x000000050b0c7c36 */ /* 0x010fe20008000000 */
[CC--:B------:R-:W-:Y:S01]  /*34470*/  IADD3 R16, P5, PT, R21.reuse, R3.reuse, RZ ;  /* 0x0000000315107210 */ /* 0x0c0fe20007fbe0ff */
[----:B------:R-:W-:Y:S02]  /*34480*/  STL.64 [R1+0x8a0], R38 ;  /* 0x0008a02601007387 */ /* 0x000fe40000100a00 */
[----:B------:R-:W-:Y:S01]  /*34490*/  VIADD R13, R12, UR5 ;  /* 0x000000050c0d7c36 */ /* 0x000fe20008000000 */
[----:B------:R-:W-:Y:S01]  /*344a0*/  LEA.HI.X.SX32 R17, R21, R2, 0x1, P5 ;  /* 0x0000000215117211 */ /* 0x000fe200028f0eff */
[----:B------:R2:W-:Y:S01]  /*344b0*/  STL.64 [R1+0x898], R36 ;  /* 0x0008982401007387 */ /* 0x0005e20000100a00 */
[----:B------:R-:W-:-:S03]  /*344c0*/  IADD3 R18, P5, PT, R24, R3, RZ ;  /* 0x0000000318127210 */ /* 0x000fc60007fbe0ff */
[----:B------:R3:W-:Y:S01]  /*344d0*/  STL.64 [R1+0x890], R14 ;  /* 0x0008900e01007387 */ /* 0x0007e20000100a00 */
[----:B------:R-:W-:-:S03]  /*344e0*/  LEA.HI.X.SX32 R19, R24, R2, 0x1, P5 ;  /* 0x0000000218137211 */ /* 0x000fc600028f0eff */
[----:B------:R4:W-:Y:S01]  /*344f0*/  STL.64 [R1+0x880], R16 ;  /* 0x0008801001007387 */ /* 0x0009e20000100a00 */
[----:B--2---:R-:W-:-:S04]  /*34500*/  IADD3 R36, P2, PT, R20, R3, RZ ;  /* 0x0000000314247210 */ /* 0x004fc80007f5e0ff */
[-C--:B------:R-:W-:Y:S01]  /*34510*/  LEA.HI.X.SX32 R37, R20, R2.reuse, 0x1, P2 ;  /* 0x0000000214257211 */ /* 0x080fe200010f0eff */
[----:B---3--:R-:W-:Y:S01]  /*34520*/  VIADD R14, R13, UR5 ;  /* 0x000000050d0e7c36 */ /* 0x008fe20008000000 */
[CC--:B------:R-:W-:Y:S02]  /*34530*/  IADD3 R20, P5, PT, R25.reuse, R3.reuse, RZ ;  /* 0x0000000319147210 */ /* 0x0c0fe40007fbe0ff */
[----:B----4-:R-:W-:Y:S01]  /*34540*/  IADD3 R16, P1, PT, R22, R3, RZ ;  /* 0x0000000316107210 */ /* 0x010fe20007f3e0ff */
[----:B------:R2:W-:Y:S01]  /*34550*/  STL.64 [R1+0x888], R36 ;  /* 0x0008882401007387 */ /* 0x0005e20000100a00 */
[-C--:B------:R-:W-:Y:S01]  /*34560*/  LEA.HI.X.SX32 R21, R25, R2.reuse, 0x1, P5 ;  /* 0x0000000219157211 */ /* 0x080fe200028f0eff */
[----:B------:R-:W-:Y:S01]  /*34570*/  VIADD R15, R14, UR5 ;  /* 0x000000050e0f7c36 */ /* 0x000fe20008000000 */
[----:B------:R-:W-:-:S05]  /*34580*/  LEA.HI.X.SX32 R17, R22, R2, 0x1, P1 ;  /* 0x0000000216117211 */ /* 0x000fca00008f0eff */
[----:B------:R3:W-:Y:S01]  /*34590*/  STL.64 [R1+0x878], R16 ;  /* 0x0008781001007387 */ /* 0x0007e20000100a00 */
[----:B--2---:R-:W-:-:S03]  /*345a0*/  IADD3 R36, P2, PT, R23, R3, RZ ;  /* 0x0000000317247210 */ /* 0x004fc60007f5e0ff */
[----:B------:R2:W-:Y:S01]  /*345b0*/  STL.64 [R1+0x868], R18 ;  /* 0x0008681201007387 */ /* 0x0005e20000100a00 */
[-C--:B------:R-:W-:Y:S02]  /*345c0*/  LEA.HI.X.SX32 R37, R23, R2.reuse, 0x1, P2 ;  /* 0x0000000217257211 */ /* 0x080fe400010f0eff */
[CC--:B------:R-:W-:Y:S01]  /*345d0*/  IADD3 R22, P2, PT, R30.reuse, R3.reuse, RZ ;  /* 0x000000031e167210 */ /* 0x0c0fe20007f5e0ff */
[----:B---3--:R-:W-:Y:S02]  /*345e0*/  VIADD R16, R15, UR5 ;  /* 0x000000050f107c36 */ /* 0x008fe40008000000 */
[----:B------:R-:W-:Y:S01]  /*345f0*/  STL.64 [R1+0x870], R36 ;  /* 0x0008702401007387 */ /* 0x000fe20000100a00 */
[----:B------:R-:W-:Y:S02]  /*34600*/  LEA.HI.X.SX32 R23, R30, R2, 0x1, P2 ;  /* 0x000000021e177211 */ /* 0x000fe400010f0eff */
[-C--:B------:R-:W-:Y:S01]  /*34610*/  IADD3 R30, P2, PT, R27, R3.reuse, RZ ;  /* 0x000000031b1e7210 */ /* 0x080fe20007f5e0ff */
[----:B------:R-:W-:Y:S01]  /*34620*/  VIADD R17, R16, UR5 ;  /* 0x0000000510117c36 */ /* 0x000fe20008000000 */
[----:B--2---:R-:W-:-:S04]  /*34630*/  IADD3 R18, P1, PT, R31, R3, RZ ;  /* 0x000000031f127210 */ /* 0x004fc80007f3e0ff */
[-C--:B------:R-:W-:Y:S02]  /*34640*/  LEA.HI.X.SX32 R19, R31, R2.reuse, 0x1, P1 ;  /* 0x000000021f137211 */ /* 0x080fe400008f0eff */
[----:B------:R-:W-:-:S03]  /*34650*/  LEA.HI.X.SX32 R31, R27, R2, 0x1, P2 ;  /* 0x000000021b1f7211 */ /* 0x000fc600010f0eff */
[----:B------:R2:W-:Y:S04]  /*34660*/  STL.64 [R1+0x860], R18 ;  /* 0x0008601201007387 */ /* 0x0005e80000100a00 */
[----:B------:R3:W-:Y:S04]  /*34670*/  STL.64 [R1+0x850], R20 ;  /* 0x0008501401007387 */ /* 0x0007e80000100a00 */
[----:B------:R4:W-:Y:S01]  /*34680*/  STL.64 [R1+0x858], R22 ;  /* 0x0008581601007387 */ /* 0x0009e20000100a00 */
[----:B--2---:R-:W-:Y:S01]  /*34690*/  VIADD R18, R17, UR5 ;  /* 0x0000000511127c36 */ /* 0x004fe20008000000 */
[----:B---3--:R-:W-:-:S03]  /*346a0*/  IADD3 R20, P1, PT, R26, R3, RZ ;  /* 0x000000031a147210 */ /* 0x008fc60007f3e0ff */
[----:B------:R-:W-:Y:S01]  /*346b0*/  VIADD R19, R18, UR5 ;  /* 0x0000000512137c36 */ /* 0x000fe20008000000 */
[-C--:B----4-:R-:W-:Y:S02]  /*346c0*/  IADD3 R22, P5, PT, R28, R3.reuse, RZ ;  /* 0x000000031c167210 */ /* 0x090fe40007fbe0ff */
[-C--:B------:R-:W-:Y:S02]  /*346d0*/  LEA.HI.X.SX32 R21, R26, R2.reuse, 0x1, P1 ;  /* 0x000000021a157211 */ /* 0x080fe400008f0eff */
[-C--:B------:R-:W-:Y:S02]  /*346e0*/  LEA.HI.X.SX32 R23, R28, R2.reuse, 0x1, P5 ;  /* 0x000000021c177211 */ /* 0x080fe400028f0eff */
[CC--:B------:R-:W-:Y:S01]  /*346f0*/  IADD3 R26, P2, PT, R4.reuse, R3.reuse, RZ ;  /* 0x00000003041a7210 */ /* 0x0c0fe20007f5e0ff */
[----:B------:R2:W-:Y:S01]  /*34700*/  STL.64 [R1+0x848], R20 ;  /* 0x0008481401007387 */ /* 0x0005e20000100a00 */
[C---:B------:R-:W-:Y:S02]  /*34710*/  IADD3 R24, P5, PT, R5.reuse, R3, RZ ;  /* 0x0000000305187210 */ /* 0x040fe40007fbe0ff */
[-C--:B------:R-:W-:Y:S01]  /*34720*/  LEA.HI.X.SX32 R27, R4, R2.reuse, 0x1, P2 ;  /* 0x00000002041b7211 */ /* 0x080fe200010f0eff */
[----:B------:R3:W-:Y:S01]  /*34730*/  STL.64 [R1+0x838], R22 ;  /* 0x0008381601007387 */ /* 0x0007e20000100a00 */
[----:B------:R-:W-:-:S03]  /*34740*/  LEA.HI.X.SX32 R25, R5, R2, 0x1, P5 ;  /* 0x0000000205197211 */ /* 0x000fc600028f0eff */
[----:B------:R-:W-:Y:S01]  /*34750*/  STL.64 [R1+0x840], R30 ;  /* 0x0008401e01007387 */ /* 0x000fe20000100a00 */
[----:B--2---:R-:W-:Y:S01]  /*34760*/  VIADD R20, R19, UR5 ;  /* 0x0000000513147c36 */ /* 0x004fe20008000000 */
[----:B---3--:R-:W-:-:S03]  /*34770*/  IADD3 R22, P1, PT, R29, R3, RZ ;  /* 0x000000031d167210 */ /* 0x008fc60007f3e0ff */
[----:B------:R-:W-:Y:S01]  /*34780*/  VIADD R21, R20, UR5 ;  /* 0x0000000514157c36 */ /* 0x000fe20008000000 */
[----:B------:R-:W-:Y:S02]  /*34790*/  LEA.HI.X.SX32 R23, R29, R2, 0x1, P1 ;  /* 0x000000021d177211 */ /* 0x000fe400008f0eff */
[----:B------:R-:W-:-:S03]  /*347a0*/  IADD3 R28, P1, PT, R6, R3, RZ ;  /* 0x00000003061c7210 */ /* 0x000fc60007f3e0ff */
[----:B------:R2:W-:Y:S01]  /*347b0*/  STL.64 [R1+0x830], R22 ;  /* 0x0008301601007387 */ /* 0x0005e20000100a00 */
[----:B------:R-:W-:-:S03]  /*347c0*/  LEA.HI.X.SX32 R29, R6, R2, 0x1, P1 ;  /* 0x00000002061d7211 */ /* 0x000fc600008f0eff */
[----:B------:R3:W-:Y:S04]  /*347d0*/  STL.64 [R1+0x828], R26 ;  /* 0x0008281a01007387 */ /* 0x0007e80000100a00 */
[----:B------:R4:W-:Y:S04]  /*347e0*/  STL.64 [R1+0x820], R24 ;  /* 0x0008201801007387 */ /* 0x0009e80000100a00 */
[----:B------:R0:W-:Y:S01]  /*347f0*/  STL.64 [R1+0x818], R28 ;  /* 0x0008181c01007387 */ /* 0x0001e20000100a00 */
[----:B--2---:R-:W-:Y:S01]  /*34800*/  VIADD R22, R21, UR5 ;  /* 0x0000000515167c36 */ /* 0x004fe20008000000 */
[----:B---3--:R-:W-:-:S03]  /*34810*/  IADD3 R26, P2, PT, R7, R3, RZ ;  /* 0x00000003071a7210 */ /* 0x008fc60007f5e0ff */
[----:B------:R-:W-:Y:S01]  /*34820*/  VIADD R23, R22, UR5 ;  /* 0x0000000516177c36 */ /* 0x000fe20008000000 */
[----:B----4-:R-:W-:-:S03]  /*34830*/  IADD3 R24, P5, PT, R8, R3, RZ ;  /* 0x0000000308187210 */ /* 0x010fc60007fbe0ff */
[----:B------:R-:W-:Y:S01]  /*34840*/  VIADD R5, R23, UR5 ;  /* 0x0000000517057c36 */ /* 0x000fe20008000000 */
[-C--:B------:R-:W-:Y:S02]  /*34850*/  LEA.HI.X.SX32 R27, R7, R2.reuse, 0x1, P2 ;  /* 0x00000002071b7211 */ /* 0x080fe400010f0eff */
[----:B------:R-:W-:Y:S01]  /*34860*/  LEA.HI.X.SX32 R25, R8, R2, 0x1, P5 ;  /* 0x0000000208197211 */ /* 0x000fe200028f0eff */
[----:B------:R-:W-:Y:S01]  /*34870*/  VIADD R7, R5, UR5 ;  /* 0x0000000505077c36 */ /* 0x000fe20008000000 */
[----:B0-----:R-:W-:-:S03]  /*34880*/  IADD3 R28, P2, PT, R10, R3, RZ ;  /* 0x000000030a1c7210 */ /* 0x001fc60007f5e0ff */
[----:B------:R0:W-:Y:S01]  /*34890*/  STL.64 [R1+0x808], R24 ;  /* 0x0008081801007387 */ /* 0x0001e20000100a00 */
[----:B------:R-:W-:-:S03]  /*348a0*/  LEA.HI.X.SX32 R29, R10, R2, 0x1, P2 ;  /* 0x000000020a1d7211 */ /* 0x000fc600010f0eff */
[----:B------:R2:W-:Y:S01]  /*348b0*/  STL.64 [R1+0x810], R26 ;  /* 0x0008101a01007387 */ /* 0x0005e20000100a00 */
[-C--:B0-----:R-:W-:Y:S02]  /*348c0*/  IADD3 R24, P1, PT, R9, R3.reuse, RZ ;  /* 0x0000000309187210 */ /* 0x081fe40007f3e0ff */
[-C--:B--2---:R-:W-:Y:S02]  /*348d0*/  IADD3 R26, P5, PT, R11, R3.reuse, RZ ;  /* 0x000000030b1a7210 */ /* 0x084fe40007fbe0ff */
[-C--:B------:R-:W-:Y:S02]  /*348e0*/  LEA.HI.X.SX32 R25, R9, R2.reuse, 0x1, P1 ;  /* 0x0000000209197211 */ /* 0x080fe400008f0eff */
[-C--:B------:R-:W-:Y:S02]  /*348f0*/  LEA.HI.X.SX32 R27, R11, R2.reuse, 0x1, P5 ;  /* 0x000000020b1b7211 */ /* 0x080fe400028f0eff */
[CC--:B------:R-:W-:Y:S01]  /*34900*/  IADD3 R8, P5, PT, R14.reuse, R3.reuse, RZ ;  /* 0x000000030e087210 */ /* 0x0c0fe20007fbe0ff */
[----:B------:R0:W-:Y:S03]  /*34910*/  STL.64 [R1+0x800], R24 ;  /* 0x0008001801007387 */ /* 0x0001e60000100a00 */
[----:B------:R-:W-:Y:S01]  /*34920*/  LEA.HI.X.SX32 R9, R14, R2, 0x1, P5 ;  /* 0x000000020e097211 */ /* 0x000fe200028f0eff */
[----:B------:R2:W-:Y:S04]  /*34930*/  STL.64 [R1+0x7f8], R28 ;  /* 0x0007f81c01007387 */ /* 0x0005e80000100a00 */
[----:B------:R3:W-:Y:S01]  /*34940*/  STL.64 [R1+0x7f0], R26 ;  /* 0x0007f01a01007387 */ /* 0x0007e20000100a00 */
[----:B0-----:R-:W-:Y:S01]  /*34950*/  VIADD R25, R7, UR5 ;  /* 0x0000000507197c36 */ /* 0x001fe20008000000 */
[----:B--2---:R-:W-:-:S03]  /*34960*/  IADD3 R28, P1, PT, R12, R3, RZ ;  /* 0x000000030c1c7210 */ /* 0x004fc60007f3e0ff */
[----:B------:R-:W-:Y:S01]  /*34970*/  VIADD R11, R25, UR5 ;  /* 0x00000005190b7c36 */ /* 0x000fe20008000000 */
[----:B---3--:R-:W-:-:S03]  /*34980*/  IADD3 R26, P2, PT, R13, R3, RZ ;  /* 0x000000030d1a7210 */ /* 0x008fc60007f5e0ff */
[----:B------:R-:W-:Y:S01]  /*34990*/  VIADD R24, R11, UR5 ;  /* 0x000000050b187c36 */ /* 0x000fe20008000000 */
[-C--:B------:R-:W-:Y:S02]  /*349a0*/  LEA.HI.X.SX32 R29, R12, R2.reuse, 0x1, P1 ;  /* 0x000000020c1d7211 */ /* 0x080fe400008f0eff */
[-C--:B------:R-:W-:Y:S01]  /*349b0*/  LEA.HI.X.SX32 R27, R13, R2.reuse, 0x1, P2 ;  /* 0x000000020d1b7211 */ /* 0x080fe200010f0eff */
[----:B------:R-:W-:Y:S01]  /*349c0*/  VIADD R14, R24, UR5 ;  /* 0x00000005180e7c36 */ /* 0x000fe20008000000 */
[CC--:B------:R-:W-:Y:S01]  /*349d0*/  IADD3 R12, P5, PT, R17.reuse, R3.reuse, RZ ;  /* 0x00000003110c7210 */ /* 0x0c0fe20007fbe0ff */
[----:B------:R-:W-:Y:S03]  /*349e0*/  STL.64 [R1+0x7e8], R28 ;  /* 0x0007e81c01007387 */ /* 0x000fe60000100a00 */
[----:B------:R-:W-:Y:S01]  /*349f0*/  LEA.HI.X.SX32 R13, R17, R2, 0x1, P5 ;  /* 0x00000002110d7211 */ /* 0x000fe200028f0eff */
[----:B------:R0:W-:Y:S04]  /*34a00*/  STL.64 [R1+0x7d8], R8 ;  /* 0x0007d80801007387 */ /* 0x0001e80000100a00 */
[----:B------:R2:W-:Y:S01]  /*34a10*/  STL.64 [R1+0x7e0], R26 ;  /* 0x0007e01a01007387 */ /* 0x0005e20000100a00 */
[----:B0-----:R-:W-:-:S02]  /*34a20*/  IADD3 R8, P1, PT, R15, R3, RZ ;  /* 0x000000030f087210 */ /* 0x001fc40007f3e0ff */
[CC--:B--2---:R-:W-:Y:S02]  /*34a30*/  IADD3 R26, P2, PT, R16.reuse, R3.reuse, RZ ;  /* 0x00000003101a7210 */ /* 0x0c4fe40007f5e0ff */
        /* <DEDUP_REMOVED lines=10> */
[-C--:B---3--:R-:W-:Y:S02]  /*34ae0*/  IADD3 R26, P5, PT, R20, R3.reuse, RZ ;  /* 0x00000003141a7210 */ /* 0x088fe40007fbe0ff */
        /* <DEDUP_REMOVED lines=9> */
[----:B0-----:R-:W-:Y:S01]  /*34b80*/  VIADD R13, R10, UR5 ;  /* 0x000000050a0d7c36 */ /* 0x001fe20008000000 */
[----:B--2---:R-:W-:-:S03]  /*34b90*/  IADD3 R26, P1, PT, R21, R3, RZ ;  /* 0x00000003151a7210 */ /* 0x004fc60007f3e0ff */
[----:B------:R-:W-:Y:S01]  /*34ba0*/  VIADD R6, R13, UR5 ;  /* 0x000000050d067c36 */ /* 0x000fe20008000000 */
[----:B------:R-:W-:-:S03]  /*34bb0*/  LEA.HI.X.SX32 R27, R21, R2, 0x1, P1 ;  /* 0x00000002151b7211 */ /* 0x000fc600008f0eff */
[----:B------:R-:W-:Y:S01]  /*34bc0*/  VIADD R4, R6, UR5 ;  /* 0x0000000506047c36 */ /* 0x000fe20008000000 */
[CC--:B------:R-:W-:Y:S01]  /*34bd0*/  IADD3 R20, P1, PT, R5.reuse, R3.reuse, RZ ;  /* 0x0000000305147210 */ /* 0x0c0fe20007f3e0ff */
[----:B------:R-:W-:Y:S03]  /*34be0*/  STL.64 [R1+0x7a0], R26 ;  /* 0x0007a01a01007387 */ /* 0x000fe60000100a00 */
[----:B------:R-:W-:Y:S01]  /*34bf0*/  LEA.HI.X.SX32 R21, R5, R2, 0x1, P1 ;  /* 0x0000000205157211 */ /* 0x000fe200008f0eff */
[----:B------:R-:W-:Y:S01]  /*34c00*/  VIADD R12, R4, UR5 ;  /* 0x00000005040c7c36 */ /* 0x000fe20008000000 */
[----:B------:R0:W-:Y:S03]  /*34c10*/  STL.64 [R1+0x798], R18 ;  /* 0x0007981201007387 */ /* 0x0001e60000100a00 */
[----:B------:R-:W-:Y:S01]  /*34c20*/  VIADD R9, R12, UR5 ;  /* 0x000000050c097c36 */ /* 0x000fe20008000000 */
[----:B------:R2:W-:Y:S04]  /*34c30*/  STL.64 [R1+0x790], R16 ;  /* 0x0007901001007387 */ /* 0x0005e80000100a00 */
[----:B------:R3:W-:Y:S01]  /*34c40*/  STL.64 [R1+0x788], R20 ;  /* 0x0007881401007387 */ /* 0x0007e20000100a00 */
[----:B0-----:R-:W-:-:S02]  /*34c50*/  IADD3 R18, P2, PT, R7, R3, RZ ;  /* 0x0000000307127210 */ /* 0x001fc40007f5e0ff */
[-C--:B--2---:R-:W-:Y:S02]  /*34c60*/  IADD3 R16, P5, PT, R25, R3.reuse, RZ ;  /* 0x0000000319107210 */ /* 0x084fe40007fbe0ff */
[-C--:B------:R-:W-:Y:S01]  /*34c70*/  LEA.HI.X.SX32 R19, R7, R2.reuse, 0x1, P2 ;  /* 0x0000000207137211 */ /* 0x080fe200010f0eff */
[----:B------:R-:W-:Y:S01]  /*34c80*/  VIADD R7, R9, UR5 ;  /* 0x0000000509077c36 */ /* 0x000fe20008000000 */
[-C--:B------:R-:W-:Y:S02]  /*34c90*/  LEA.HI.X.SX32 R17, R25, R2.reuse, 0x1, P5 ;  /* 0x0000000219117211 */ /* 0x080fe400028f0eff */
[C---:B---3--:R-:W-:Y:S01]  /*34ca0*/  IADD3 R20, P1, PT, R11.reuse, R3, RZ ;  /* 0x000000030b147210 */ /* 0x048fe20007f3e0ff */
[----:B------:R0:W-:Y:S03]  /*34cb0*/  STL.64 [R1+0x780], R18 ;  /* 0x0007801201007387 */ /* 0x0001e60000100a00 */
[----:B------:R-:W-:Y:S01]  /*34cc0*/  LEA.HI.X.SX32 R21, R11, R2, 0x1, P1 ;  /* 0x000000020b157211 */ /* 0x000fe200008f0eff */
[----:B------:R2:W-:Y:S01]  /*34cd0*/  STL.64 [R1+0x778], R16 ;  /* 0x0007781001007387 */ /* 0x0005e20000100a00 */
[----:B------:R-:W-:-:S03]  /*34ce0*/  VIADD R11, R7, UR5 ;  /* 0x00000005070b7c36 */ /* 0x000fc60008000000 */
[----:B------:R3:W-:Y:S01]  /*34cf0*/  STL.64 [R1+0x770], R20 ;  /* 0x0007701401007387 */ /* 0x0007e20000100a00 */
[----:B------:R-:W-:Y:S01]  /*34d00*/  VIADD R5, R11, UR5 ;  /* 0x000000050b057c36 */ /* 0x000fe20008000000 */
[-C--:B0-----:R-:W-:Y:S02]  /*34d10*/  IADD3 R18, P2, PT, R24, R3.reuse, RZ ;  /* 0x0000000318127210 */ /* 0x081fe40007f5e0ff */
[-C--:B--2---:R-:W-:Y:S02]  /*34d20*/  IADD3 R16, P5, PT, R14, R3.reuse, RZ ;  /* 0x000000030e107210 */ /* 0x084fe40007fbe0ff */
[-C--:B------:R-:W-:Y:S02]  /*34d30*/  LEA.HI.X.SX32 R19, R24, R2.reuse, 0x1, P2 ;  /* 0x0000000218137211 */ /* 0x080fe400010f0eff */
[-C--:B------:R-:W-:Y:S02]  /*34d40*/  LEA.HI.X.SX32 R17, R14, R2.reuse, 0x1, P5 ;  /* 0x000000020e117211 */ /* 0x080fe400028f0eff */
[C---:B---3--:R-:W-:Y:S01]  /*34d50*/  IADD3 R20, P1, PT, R8.reuse, R3, RZ ;  /* 0x0000000308147210 */ /* 0x048fe20007f3e0ff */
[----:B------:R0:W-:Y:S03]  /*34d60*/  STL.64 [R1+0x768], R18 ;  /* 0x0007681201007387 */ /* 0x0001e60000100a00 */
[----:B------:R-:W-:Y:S01]  /*34d70*/  LEA.HI.X.SX32 R21, R8, R2, 0x1, P1 ;  /* 0x0000000208157211 */ /* 0x000fe200008f0eff */
[----:B------:R2:W-:Y:S01]  /*34d80*/  STL.64 [R1+0x760], R16 ;  /* 0x0007601001007387 */ /* 0x0005e20000100a00 */
[----:B------:R-:W-:-:S03]  /*34d90*/  VIADD R8, R5, UR5 ;  /* 0x0000000505087c36 */ /* 0x000fc60008000000 */
[----:B------:R-:W-:Y:S01]  /*34da0*/  STL.64 [R1+0x758], R20 ;  /* 0x0007581401007387 */ /* 0x000fe20000100a00 */
[CC--:B0-----:R-:W-:Y:S02]  /*34db0*/  IADD3 R18, P2, PT, R10.reuse, R3.reuse, RZ ;  /* 0x000000030a127210 */ /* 0x0c1fe40007f5e0ff */
[CC--:B--2---:R-:W-:Y:S02]  /*34dc0*/  IADD3 R16, P5, PT, R13.reuse, R3.reuse, RZ ;  /* 0x000000030d107210 */ /* 0x0c4fe40007fbe0ff */
[-C--:B------:R-:W-:Y:S01]  /*34dd0*/  LEA.HI.X.SX32 R19, R10, R2.reuse, 0x1, P2 ;  /* 0x000000020a137211 */ /* 0x080fe200010f0eff */
[----:B------:R-:W-:Y:S01]  /*34de0*/  VIADD R10, R8, UR5 ;  /* 0x00000005080a7c36 */ /* 0x000fe20008000000 */
[-C--:B------:R-:W-:Y:S02]  /*34df0*/  LEA.HI.X.SX32 R17, R13, R2.reuse, 0x1, P5 ;  /* 0x000000020d117211 */ /* 0x080fe400028f0eff */
[CC--:B------:R-:W-:Y:S01]  /*34e00*/  IADD3 R14, P5, PT, R12.reuse, R3.reuse, RZ ;  /* 0x000000030c0e7210 */ /* 0x0c0fe20007fbe0ff */
[----:B------:R0:W-:Y:S03]  /*34e10*/  STL.64 [R1+0x750], R18 ;  /* 0x0007501201007387 */ /* 0x0001e60000100a00 */
[----:B------:R-:W-:Y:S01]  /*34e20*/  LEA.HI.X.SX32 R15, R12, R2, 0x1, P5 ;  /* 0x000000020c0f7211 */ /* 0x000fe200028f0eff */
[----:B------:R2:W-:Y:S01]  /*34e30*/  STL.64 [R1+0x748], R16 ;  /* 0x0007481001007387 */ /* 0x0005e20000100a00 */
[----:B0-----:R-:W-:-:S02]  /*34e40*/  IADD3 R18, P1, PT, R6, R3, RZ ;  /* 0x0000000306127210 */ /* 0x001fc40007f3e0ff */
[----:B--2---:R-:W-:Y:S02]  /*34e50*/  IADD3 R16, P2, PT, R4, R3, RZ ;  /* 0x0000000304107210 */ /* 0x004fe40007f5e0ff */
[-C--:B------:R-:W-:Y:S01]  /*34e60*/  LEA.HI.X.SX32 R19, R6, R2.reuse, 0x1, P1 ;  /* 0x0000000206137211 */ /* 0x080fe200008f0eff */
[----:B------:R-:W-:Y:S01]  /*34e70*/  VIADD R6, R10, UR5 ;  /* 0x000000050a067c36 */ /* 0x000fe20008000000 */
[----:B------:R-:W-:-:S03]  /*34e80*/  LEA.HI.X.SX32 R17, R4, R2, 0x1, P2 ;  /* 0x0000000204117211 */ /* 0x000fc600010f0eff */
[----:B------:R0:W-:Y:S01]  /*34e90*/  STL.64 [R1+0x740], R18 ;  /* 0x0007401201007387 */ /* 0x0001e20000100a00 */
[----:B------:R-:W-:-:S03]  /*34ea0*/  VIADD R4, R6, UR5 ;  /* 0x0000000506047c36 */ /* 0x000fc60008000000 */
[----:B------:R2:W-:Y:S04]  /*34eb0*/  STL.64 [R1+0x738], R16 ;  /* 0x0007381001007387 */ /* 0x0005e80000100a00 */
[----:B------:R3:W-:Y:S01]  /*34ec0*/  STL.64 [R1+0x730], R14 ;  /* 0x0007300e01007387 */ /* 0x0007e20000100a00 */
[-C--:B0-----:R-:W-:Y:S02]  /*34ed0*/  IADD3 R18, P1, PT, R9, R3.reuse, RZ ;  /* 0x0000000309127210 */ /* 0x081fe40007f3e0ff */
[-C--:B--2---:R-:W-:Y:S02]  /*34ee0*/  IADD3 R16, P2, PT, R7, R3.reuse, RZ ;  /* 0x0000000307107210 */ /* 0x084fe40007f5e0ff */
[----:B------:R-:W-:Y:S01]  /*34ef0*/  LEA.HI.X.SX32 R19, R9, R2, 0x1, P1 ;  /* 0x0000000209137211 */ /* 0x000fe200008f0eff */
[----:B------:R-:W-:Y:S01]  /*34f00*/  VIADD R9, R4, UR5 ;  /* 0x0000000504097c36 */ /* 0x000fe20008000000 */
[----:B---3--:R-:W-:-:S02]  /*34f10*/  IADD3 R14, P5, PT, R11, R3, RZ ;  /* 0x000000030b0e7210 */ /* 0x008fc40007fbe0ff */
[-C--:B------:R-:W-:Y:S01]  /*34f20*/  LEA.HI.X.SX32 R17, R7, R2.reuse, 0x1, P2 ;  /* 0x0000000207117211 */ /* 0x080fe200010f0eff */
[----:B------:R-:W-:Y:S01]  /*34f30*/  STL.64 [R1+0x728], R18 ;  /* 0x0007281201007387 */ /* 0x000fe20000100a00 */
[-C--:B------:R-:W-:Y:S01]  /*34f40*/  LEA.HI.X.SX32 R15, R11, R2.reuse, 0x1, P5 ;  /* 0x000000020b0f7211 */ /* 0x080fe200028f0eff */
[C---:B------:R-:W-:Y:S01]  /*34f50*/  VIADD R7, R9.reuse, UR5 ;  /* 0x0000000509077c36 */ /* 0x040fe20008000000 */
[CC--:B------:R-:W-:Y:S01]  /*34f60*/  IADD3 R12, P5, PT, R10.reuse, R3.reuse, RZ ;  /* 0x000000030a0c7210 */ /* 0x0c0fe20007fbe0ff */
[----:B------:R0:W-:Y:S03]  /*34f70*/  STL.64 [R1+0x720], R16 ;  /* 0x0007201001007387 */ /* 0x0001e60000100a00 */
[----:B------:R-:W-:Y:S01]  /*34f80*/  LEA.HI.X.SX32 R13, R10, R2, 0x1, P5 ;  /* 0x000000020a0d7211 */ /* 0x000fe200028f0eff */
[----:B------:R2:W-:Y:S01]  /*34f90*/  STL.64 [R1+0x718], R14 ;  /* 0x0007180e01007387 */ /* 0x0005e20000100a00 */
[----:B------:R-:W-:-:S04]  /*34fa0*/  IADD3 R86, P5, PT, R9, R3, RZ ;  /* 0x0000000309567210 */ /* 0x000fc80007fbe0ff */
[-C--:B------:R-:W-:Y:S02]  /*34fb0*/  LEA.HI.X.SX32 R87, R9, R2.reuse, 0x1, P5 ;  /* 0x0000000209577211 */ /* 0x080fe400028f0eff */
[CC--:B0-----:R-:W-:Y:S02]  /*34fc0*/  IADD3 R16, P1, PT, R5.reuse, R3.reuse, RZ ;  /* 0x0000000305107210 */ /* 0x0c1fe40007f3e0ff */
[CC--:B--2---:R-:W-:Y:S02]  /*34fd0*/  IADD3 R14, P2, PT, R8.reuse, R3.reuse, RZ ;  /* 0x00000003080e7210 */ /* 0x0c4fe40007f5e0ff */
[-C--:B------:R-:W-:Y:S01]  /*34fe0*/  LEA.HI.X.SX32 R17, R5, R2.reuse, 0x1, P1 ;  /* 0x0000000205117211 */ /* 0x080fe200008f0eff */
[----:B------:R-:W-:Y:S01]  /*34ff0*/  VIADD R5, R7, UR5 ;  /* 0x0000000507057c36 */ /* 0x000fe20008000000 */
[-C--:B------:R-:W-:Y:S02]  /*35000*/  LEA.HI.X.SX32 R15, R8, R2.reuse, 0x1, P2 ;  /* 0x00000002080f7211 */ /* 0x080fe400010f0eff */
[-C--:B------:R-:W-:Y:S01]  /*35010*/  IADD3 R90, P1, PT, R6, R3.reuse, RZ ;  /* 0x00000003065a7210 */ /* 0x080fe20007f3e0ff */
[----:B------:R-:W-:Y:S01]  /*35020*/  VIADD R8, R5, UR5 ;  /* 0x0000000505087c36 */ /* 0x000fe20008000000 */
[-C--:B------:R-:W-:Y:S01]  /*35030*/  IADD3 R88, P2, PT, R4, R3.reuse, RZ ;  /* 0x0000000304587210 */ /* 0x080fe20007f5e0ff */
[----:B------:R-:W-:Y:S01]  /*35040*/  STL.64 [R1+0x710], R16 ;  /* 0x0007101001007387 */ /* 0x000fe20000100a00 */
[-C--:B------:R-:W-:Y:S01]  /*35050*/  LEA.HI.X.SX32 R91, R6, R2.reuse, 0x1, P1 ;  /* 0x00000002065b7211 */ /* 0x080fe200008f0eff */
[----:B------:R-:W-:Y:S01]  /*35060*/  VIADD R6, R8, UR5 ;  /* 0x0000000508067c36 */ /* 0x000fe20008000000 */
[-C--:B------:R-:W-:Y:S01]  /*35070*/  LEA.HI.X.SX32 R89, R4, R2.reuse, 0x1, P2 ;  /* 0x0000000204597211 */ /* 0x080fe200010f0eff */
[----:B------:R-:W-:Y:S01]  /*35080*/  STL.64 [R1+0x708], R14 ;  /* 0x0007080e01007387 */ /* 0x000fe20000100a00 */
[-C--:B------:R-:W-:Y:S01]  /*35090*/  IADD3 R84, P1, PT, R7, R3.reuse, RZ ;  /* 0x0000000307547210 */ /* 0x080fe20007f3e0ff */
[----:B------:R-:W-:Y:S01]  /*350a0*/  VIADD R4, R6, UR5 ;  /* 0x0000000506047c36 */ /* 0x000fe20008000000 */
[-C--:B------:R-:W-:Y:S01]  /*350b0*/  IADD3 R82, P2, PT, R5, R3.reuse, RZ ;  /* 0x0000000305527210 */ /* 0x080fe20007f5e0ff */
[----:B------:R-:W-:Y:S01]  /*350c0*/  STL.64 [R1+0x700], R12 ;  /* 0x0007000c01007387 */ /* 0x000fe20000100a00 */
[-C--:B------:R-:W-:Y:S01]  /*350d0*/  LEA.HI.X.SX32 R85, R7, R2.reuse, 0x1, P1 ;  /* 0x0000000207557211 */ /* 0x080fe200008f0eff */
[----:B------:R-:W-:Y:S01]  /*350e0*/  VIADD R7, R4, UR5 ;  /* 0x0000000504077c36 */ /* 0x000fe20008000000 */
[-C--:B------:R-:W-:Y:S01]  /*350f0*/  IADD3 R80, P5, PT, R8, R3.reuse, RZ ;  /* 0x0000000308507210 */ /* 0x080fe20007fbe0ff */
[----:B------:R-:W-:Y:S01]  /*35100*/  STL [R1+0xe58], R90 ;  /* 0x000e585a01007387 */ /* 0x000fe20000100800 */
[-C--:B------:R-:W-:Y:S01]  /*35110*/  LEA.HI.X.SX32 R83, R5, R2.reuse, 0x1, P2 ;  /* 0x0000000205537211 */ /* 0x080fe200010f0eff */
[----:B------:R-:W-:Y:S01]  /*35120*/  VIADD R5, R7, UR5 ;  /* 0x0000000507057c36 */ /* 0x000fe20008000000 */
[----:B------:R-:W-:Y:S01]  /*35130*/  IADD3 R78, P1, PT, R6, R3, RZ ;  /* 0x00000003064e7210 */ /* 0x000fe20007f3e0ff */
[----:B------:R-:W-:Y:S01]  /*35140*/  STL [R1+0xe54], R91 ;  /* 0x000e545b01007387 */ /* 0x000fe20000100800 */
[----:B------:R-:W-:-:S02]  /*35150*/  LEA.HI.X.SX32 R81, R8, R2, 0x1, P5 ;  /* 0x0000000208517211 */ /* 0x000fc400028f0eff */
[-C--:B------:R-:W-:Y:S01]  /*35160*/  IADD3 R76, P2, PT, R4, R3.reuse, RZ ;  /* 0x00000003044c7210 */ /* 0x080fe20007f5e0ff */
[----:B------:R-:W-:Y:S01]  /*35170*/  STL [R1+0xe50], R88 ;  /* 0x000e505801007387 */ /* 0x000fe20000100800 */
[-C--:B------:R-:W-:Y:S01]  /*35180*/  LEA.HI.X.SX32 R79, R6, R2.reuse, 0x1, P1 ;  /* 0x00000002064f7211 */ /* 0x080fe200008f0eff */
[----:B------:R-:W-:Y:S01]  /*35190*/  VIADD R6, R5, UR5 ;  /* 0x0000000505067c36 */ /* 0x000fe20008000000 */
        /* <DEDUP_REMOVED lines=11> */
[-C--:B------:R-:W-:Y:S01]  /*35250*/  LEA.HI.X.SX32 R71, R6, R2.reuse, 0x1, P2 ;  /* 0x0000000206477211 */ /* 0x080fe200010f0eff */
[----:B------:R-:W-:Y:S01]  /*35260*/  STL [R1+0xe48], R84 ;  /* 0x000e485401007387 */ /* 0x000fe20000100800 */
[-C--:B------:R-:W-:Y:S02]  /*35270*/  IADD3 R68, P1, PT, R4, R3.reuse, RZ ;  /* 0x0000000304447210 */ /* 0x080fe40007f3e0ff */
[----:B------:R-:W-:Y:S01]  /*35280*/  ISETP.LT.AND P2, PT, R32, UR19, !P0 ;  /* 0x0000001320007c0c */ /* 0x000fe2000c741270 */
[----:B------:R-:W-:Y:S01]  /*35290*/  STL [R1+0xe44], R85 ;  /* 0x000e445501007387 */ /* 0x000fe20000100800 */
[----:B------:R-:W-:Y:S01]  /*352a0*/  LEA.HI.X.SX32 R69, R4, R2, 0x1, P1 ;  /* 0x0000000204457211 */ /* 0x000fe200008f0eff */
[----:B------:R-:W0:Y:S01]  /*352b0*/  LDCU UR19, c[0x0][0x39c] ;  /* 0x00007380ff1377ac */ /* 0x000e220008000800 */
[----:B------:R-:W-:Y:S01]  /*352c0*/  IADD3 R92, P1, PT, R11, R3, RZ ;  /* 0x000000030b5c7210 */ /* 0x000fe20007f3e0ff */
[----:B------:R-:W-:Y:S01]  /*352d0*/  STL [R1+0xe68], R82 ;  /* 0x000e685201007387 */ /* 0x000fe20000100800 */
[C---:B------:R-:W-:Y:S01]  /*352e0*/  ISETP.LT.AND P5, PT, R0.reuse, UR13, !P0 ;  /* 0x0000000d00007c0c */ /* 0x040fe2000c7a1270 */
[----:B------:R-:W-:Y:S01]  /*352f0*/  VIADD R4, R0, 0x5 ;  /* 0x0000000500047836 */ /* 0x000fe20000000000 */
[----:B------:R-:W2:Y:S01]  /*35300*/  LDCU UR13, c[0x0][0x39c] ;  /* 0x00007380ff0d77ac */ /* 0x000ea20008000800 */
        /* <DEDUP_REMOVED lines=15> */
[----:B---3--:R-:W3:Y:S01]  /*35400*/  LDL.LU R3, [R1+0x940] ;  /* 0x0009400001037983 */ /* 0x008ee20000300800 */
[----:B-----5:R-:W-:-:S02]  /*35410*/  F2FP.SATFINITE.E5M2.F32.PACK_AB_MERGE_C R72, R33, R34, RZ ;  /* 0x000000222148723e */ /* 0x020fc400048060ff */
[----:B---3--:R-:W-:Y:S02]  /*35420*/  LEA.HI.X.SX32 R93, R3, R2, 0x1, P1 ;  /* 0x00000002035d7211 */ /* 0x008fe400008f0eff */
[----:B------:R-:W-:Y:S01]  /*35430*/  ISETP.LT.AND P1, PT, R4, UR20, !P0 ;  /* 0x0000001404007c0c */ /* 0x000fe2000c721270 */
[----:B------:R-:W3:Y:S01]  /*35440*/  LDCU UR20, c[0x0][0x3b8] ;  /* 0x00007700ff1477ac */ /* 0x000ee20008000800 */
[----:B------:R-:W-:Y:S01]  /*35450*/  PRMT R4, R72, 0x9910, RZ ;  /* 0x0000991048047816 */ /* 0x000fe200000000ff */
[----:B------:R-:W-:Y:S04]  /*35460*/  STL [R1+0xe20], R93 ;  /* 0x000e205d01007387 */ /* 0x000fe80000100800 */
[----:B------:R-:W-:Y:S04]  /*35470*/  STL [R1+0xe1c], R2 ;  /* 0x000e1c0201007387 */ /* 0x000fe80000100800 */
[----:B------:R4:W-:Y:S02]  /*35480*/  STL [R1+0xe7c], R4 ;  /* 0x000e7c0401007387 */ /* 0x0009e40000100800 */
[----:B----4-:R-:W4:Y:S02]  /*35490*/  LDTM.x64 R4, tmem[UR10+0x40] ;  /* 0x0000400a000479ee */ /* 0x010f240008340000 */
[----:B----4-:R-:W-:Y:S01]  /*354a0*/  STL.64 [R1+0x558], R26 ;  /* 0x0005581a01007387 */ /* 0x010fe20000100a00 */
[----:B------:R-:W-:-:S02]  /*354b0*/  IMAD.MOV.U32 R78, RZ, RZ, R4 ;  /* 0x000000ffff4e7224 */ /* 0x000fc400078e0004 */
[----:B------:R-:W-:Y:S01]  /*354c0*/  IMAD.MOV.U32 R79, RZ, RZ, R5 ;  /* 0x000000ffff4f7224 */ /* 0x000fe200078e0005 */
[----:B------:R-:W-:Y:S01]  /*354d0*/  STL.64 [R1+0x560], R28 ;  /* 0x0005601c01007387 */ /* 0x000fe20000100a00 */
[----:B------:R-:W-:Y:S02]  /*354e0*/  IMAD.MOV.U32 R82, RZ, RZ, R6 ;  /* 0x000000ffff527224 */ /* 0x000fe400078e0006 */
[----:B------:R-:W-:Y:S01]  /*354f0*/  IMAD.MOV.U32 R83, RZ, RZ, R7 ;  /* 0x000000ffff537224 */ /* 0x000fe200078e0007 */
[----:B------:R-:W-:Y:S01]  /*35500*/  STL.64 [R1+0x568], R30 ;  /* 0x0005681e01007387 */ /* 0x000fe20000100a00 */
[----:B------:R-:W-:Y:S02]  /*35510*/  IMAD.MOV.U32 R86, RZ, RZ, R8 ;  /* 0x000000ffff567224 */ /* 0x000fe400078e0008 */
[----:B------:R-:W-:Y:S01]  /*35520*/  IMAD.MOV.U32 R87, RZ, RZ, R9 ;  /* 0x000000ffff577224 */ /* 0x000fe200078e0009 */
[----:B------:R-:W-:Y:S01]  /*35530*/  STL.64 [R1+0x570], R32 ;  /* 0x0005702001007387 */ /* 0x000fe20000100a00 */
        /* <DEDUP_REMOVED lines=23> */
[----:B------:R-:W-:Y:S04]  /*356b0*/  STL.64 [R1+0x5b0], R48 ;  /* 0x0005b03001007387 */ /* 0x000fe80000100a00 */
        /* <DEDUP_REMOVED lines=8> */
[----:B------:R4:W-:Y:S02]  /*35740*/  STL.64 [R1+0x5f8], R66 ;  /* 0x0005f84201007387 */ /* 0x0009e40000100a00 */
[----:B----4-:R-:W4:Y:S02]  /*35750*/  LDTM.x64 R4, tmem[UR10+0x80] ;  /* 0x0000800a000479ee */ /* 0x010f240008340000 */
[----:B----4-:R4:W-:Y:S04]  /*35760*/  STL.64 [R1+0x400], R4 ;  /* 0x0004000401007387 */ /* 0x0109e80000100a00 */
        /* <DEDUP_REMOVED lines=30> */
[----:B------:R5:W-:Y:S04]  /*35950*/  STL.64 [R1+0x4f8], R66 ;  /* 0x0004f84201007387 */ /* 0x000be80000100a00 */
[----:B----4-:R-:W4:Y:S02]  /*35960*/  LDL.LU R4, [R1+0xe7c] ;  /* 0x000e7c0001047983 */ /* 0x010f240000300800 */
[----:B----4-:R-:W-:-:S02]  /*35970*/  IMAD.MOV.U32 R73, RZ, RZ, R4 ;  /* 0x000000ffff497224 */ /* 0x010fc400078e0004 */
[----:B-----5:R-:W4:Y:S02]  /*35980*/  LDTM.x64 R4, tmem[UR10+0xc0] ;  /* 0x0000c00a000479ee */ /* 0x020f240008340000 */
[----:B----4-:R-:W-:Y:S04]  /*35990*/  STL.64 [R1+0x300], R4 ;  /* 0x0003000401007387 */ /* 0x010fe80000100a00 */
        /* <DEDUP_REMOVED lines=98> */
[----:B----4-:R-:W-:Y:S04]  /*35fc0*/  STL.64 [R1], R4 ;  /* 0x0000000401007387 */ /* 0x010fe80000100a00 */
        /* <DEDUP_REMOVED lines=31> */
[----:B----4-:R-:W4:Y:S01]  /*361c0*/  LDTM.x64 R4, tmem[UR10+0x1c0] ;  /* 0x0001c00a000479ee */ /* 0x010f220008340000 */
[----:B------:R-:W-:Y:S01]  /*361d0*/  NOP ;  /* 0x0000000000007918 */ /* 0x000fe20000000000 */
[----:B------:R-:W5:Y:S01]  /*361e0*/  LDCU UR10, c[0x0][0x39c] ;  /* 0x00007380ff0a77ac */ /* 0x000f620008000800 */
[----:B----4-:R4:W-:Y:S02]  /*361f0*/  STL.64 [R1+0xdd0], R4 ;  /* 0x000dd00401007387 */ /* 0x0109e40000100a00 */
[----:B----4-:R-:W-:-:S02]  /*36200*/  IMAD.MOV.U32 R4, RZ, RZ, R72 ;  /* 0x000000ffff047224 */ /* 0x010fc400078e0048 */
[----:B------:R-:W4:Y:S04]  /*36210*/  LDL.LU R72, [R1+0xe78] ;  /* 0x000e780001487983 */ /* 0x000f280000300800 */
[----:B------:R-:W2:Y:S04]  /*36220*/  LDL.LU R5, [R1+0x60c] ;  /* 0x00060c0001057983 */ /* 0x000ea80000300800 */
[----:B------:R0:W-:Y:S04]  /*36230*/  STL.64 [R1+0xdc8], R6 ;  /* 0x000dc80601007387 */ /* 0x0001e80000100a00 */
[----:B0-----:R-:W2:Y:S01]  /*36240*/  LDL.LU R7, [R1+0x608] ;  /* 0x0006080001077983 */ /* 0x001ea20000300800 */
[----:B------:R-:W-:-:S03]  /*36250*/  IMAD.MOV.U32 R6, RZ, RZ, R4 ;  /* 0x000000ffff067224 */ /* 0x000fc600078e0004 */
[----:B------:R0:W-:Y:S04]  /*36260*/  STL.64 [R1+0xdc0], R8 ;  /* 0x000dc00801007387 */ /* 0x0001e80000100a00 */
[----:B0-----:R-:W2:Y:S04]  /*36270*/  LDL.LU R8, [R1+0x614] ;  /* 0x0006140001087983 */ /* 0x001ea80000300800 */
[----:B------:R0:W-:Y:S04]  /*36280*/  STL.64 [R1+0xdb8], R10 ;  /* 0x000db80a01007387 */ /* 0x0001e80000100a00 */
[----:B0-----:R-:W2:Y:S04]  /*36290*/  LDL.LU R11, [R1+0x610] ;  /* 0x00061000010b7983 */ /* 0x001ea80000300800 */
[----:B------:R0:W-:Y:S04]  /*362a0*/  STL.64 [R1+0xdb0], R12 ;  /* 0x000db00c01007387 */ /* 0x0001e80000100a00 */
[----:B0-----:R-:W2:Y:S04]  /*362b0*/  LDL.LU.64 R12, [R1+0x928] ;  /* 0x00092800010c7983 */ /* 0x001ea80000300a00 */
[----:B------:R0:W-:Y:S04]  /*362c0*/  STL.64 [R1+0xda8], R14 ;  /* 0x000da80e01007387 */ /* 0x0001e80000100a00 */
[----:B0-----:R-:W2:Y:S04]  /*362d0*/  LDL.LU.64 R14, [R1+0x930] ;  /* 0x00093000010e7983 */ /* 0x001ea80000300a00 */
[----:B------:R0:W-:Y:S04]  /*362e0*/  STL.64 [R1+0xda0], R16 ;  /* 0x000da01001007387 */ /* 0x0001e80000100a00 */
[----:B0-----:R-:W2:Y:S04]  /*362f0*/  LDL.LU.64 R16, [R1+0x938] ;  /* 0x0009380001107983 */ /* 0x001ea80000300a00 */
[----:B------:R0:W-:Y:S04]  /*36300*/  STL.64 [R1+0xd98], R18 ;  /* 0x000d981201007387 */ /* 0x0001e80000100a00 */
[----:B0-----:R-:W3:Y:S04]  /*36310*/  LDL.LU.64 R18, [R1+0x920] ;  /* 0x0009200001127983 */ /* 0x001ee80000300a00 */
        /* <DEDUP_REMOVED lines=13> */
[----:B------:R-:W-:Y:S01]  /*363f0*/  STL.64 [R1+0xd28], R46 ;  /* 0x000d282e01007387 */ /* 0x000fe20000100a00 */
[----:B------:R-:W-:-:S03]  /*36400*/  VIADD R4, R0, 0x6 ;  /* 0x0000000600047836 */ /* 0x000fc60000000000 */
        /* <DEDUP_REMOVED lines=10> */
[----:B--2---:R0:W-:Y:S01]  /*364b0*/  @P5 STG.E.U8 desc[UR22][R16.64], R6 ;  /* 0x0000000610005986 */ /* 0x0041e2000c101116 */
[----:B------:R-:W-:Y:S01]  /*364c0*/  ISETP.LT.AND P5, PT, R4, UR4, !P0 ;  /* 0x0000000404007c0c */ /* 0x000fe2000c7a1270 */
[----:B------:R-:W2:Y:S01]  /*364d0*/  LDCU UR4, c[0x0][0x39c] ;  /* 0x00007380ff0477ac */ /* 0x000ea20008000800 */
[----:B------:R-:W-:-:S05]  /*364e0*/  SHF.R.S32.HI R4, RZ, 0x8, R73 ;  /* 0x00000008ff047819 */ /* 0x000fca0000011449 */
[----:B------:R1:W-:Y:S04]  /*364f0*/  @P3 STG.E.U8 desc[UR22][R14.64], R4 ;  /* 0x000000040e003986 */ /* 0x0003e8000c101116 */
[----:B0-----:R-:W4:Y:S04]  /*36500*/  LDL.LU.64 R16, [R1+0x918] ;  /* 0x0009180001107983 */ /* 0x001f280000300a00 */
[----:B------:R-:W5:Y:S04]  /*36510*/  LDL.LU R73, [R1+0xe74] ;  /* 0x000e740001497983 */ /* 0x000f680000300800 */
[----:B------:R-:W5:Y:S04]  /*36520*/  LDL.LU R9, [R1+0x618] ;  /* 0x0006180001097983 */ /* 0x000f680000300800 */
[----:B------:R-:W5:Y:S04]  /*36530*/  LDL.LU R6, [R1+0x61c] ;  /* 0x00061c0001067983 */ /* 0x000f680000300800 */
[----:B-1----:R-:W5:Y:S01]  /*36540*/  LDL.LU.64 R14, [R1+0x910] ;  /* 0x00091000010e7983 */ /* 0x002f620000300a00 */
[----:B------:R-:W-:Y:S01]  /*36550*/  F2FP.SATFINITE.E5M2.F32.PACK_AB_MERGE_C R7, R5, R7, RZ ;  /* 0x000000070507723e */ /* 0x000fe200048060ff */
[----:B------:R-:W-:-:S03]  /*36560*/  VIADD R5, R0, 0x7 ;  /* 0x0000000700057836 */ /* 0x000fc60000000000 */
[----:B------:R-:W-:Y:S01]  /*36570*/  PRMT R4, R7, 0x9910, RZ ;  /* 0x0000991007047816 */ /* 0x000fe200000000ff */
[----:B------:R0:W-:Y:S01]  /*36580*/  @P4 STG.E.U8 desc[UR22][R12.64], R7 ;  /* 0x000000070c004986 */ /* 0x0001e2000c101116 */
[----:B------:R-:W-:Y:S01]  /*36590*/  ISETP.LT.AND P3, PT, R5, UR6, !P0 ;  /* 0x0000000605007c0c */ /* 0x000fe2000c761270 */
[----:B------:R-:W1:Y:S01]  /*365a0*/  LDCU UR6, c[0x0][0x39c] ;  /* 0x00007380ff0677ac */ /* 0x000e620008000800 */
[----:B------:R-:W-:Y:S01]  /*365b0*/  VIADD R5, R0, 0x8 ;  /* 0x0000000800057836 */ /* 0x000fe20000000000 */
[----:B------:R-:W-:Y:S02]  /*365c0*/  SHF.R.S32.HI R4, RZ, 0x8, R4 ;  /* 0x00000008ff047819 */ /* 0x000fe40000011404 */
[----:B------:R-:W-:Y:S01]  /*365d0*/  F2FP.SATFINITE.E5M2.F32.PACK_AB_MERGE_C R10, R8, R11, RZ ;  /* 0x0000000b080a723e */ /* 0x000fe200048060ff */
[----:B0-----:R-:W5:Y:S01]  /*365e0*/  LDL.LU.64 R12, [R1+0x908] ;  /* 0x00090800010c7983 */ /* 0x001f620000300a00 */
[----:B------:R-:W-:Y:S01]  /*365f0*/  ISETP.LT.AND P4, PT, R5, UR9, !P0 ;  /* 0x0000000905007c0c */ /* 0x000fe2000c781270 */
[----:B------:R-:W-:Y:S01]  /*36600*/  VIADD R8, R0, 0x9 ;  /* 0x0000000900087836 */ /* 0x000fe20000000000 */
[----:B------:R-:W0:Y:S01]  /*36610*/  LDCU UR9, c[0x0][0x39c] ;  /* 0x00007380ff0977ac */ /* 0x000e220008000800 */
[----:B------:R-:W5:Y:S04]  /*36620*/  LDL.LU R7, [R1+0x620] ;  /* 0x0006200001077983 */ /* 0x000f680000300800 */
[----:B------:R-:W5:Y:S04]  /*36630*/  LDL.LU R5, [R1+0x624] ;  /* 0x0006240001057983 */ /* 0x000f680000300800 */
[----:B---3--:R3:W-:Y:S01]  /*36640*/  @P6 STG.E.U8 desc[UR22][R18.64], R4 ;  /* 0x0000000412006986 */ /* 0x0087e2000c101116 */
[----:B--2---:R-:W-:Y:S01]  /*36650*/  ISETP.LT.AND P6, PT, R8, UR4, !P0 ;  /* 0x0000000408007c0c */ /* 0x004fe2000c7c1270 */
[----:B------:R-:W-:Y:S01]  /*36660*/  VIADD R8, R0, 0xa ;  /* 0x0000000a00087836 */ /* 0x000fe20000000000 */
[----:B------:R-:W2:Y:S01]  /*36670*/  LDCU UR4, c[0x0][0x39c] ;  /* 0x00007380ff0477ac */ /* 0x000ea20008000800 */
[----:B---3--:R-:W3:Y:S01]  /*36680*/  LDL.LU.64 R18, [R1+0x900] ;  /* 0x0009000001127983 */ /* 0x008ee20000300a00 */
[----:B------:R-:W-:-:S04]  /*36690*/  PRMT R4, R10, 0x9910, RZ ;  /* 0x000099100a047816 */ /* 0x000fc800000000ff */
[----:B------:R-:W-:Y:S01]  /*366a0*/  SHF.R.S32.HI R4, RZ, 0x8, R4 ;  /* 0x00000008ff047819 */ /* 0x000fe20000011404 */
[----:B----4-:R4:W-:Y:S01]  /*366b0*/  @P2 STG.E.U8 desc[UR22][R16.64], R10 ;  /* 0x0000000a10002986 */ /* 0x0109e2000c101116 */
[----:B-1----:R-:W-:Y:S01]  /*366c0*/  ISETP.LT.AND P2, PT, R8, UR6, !P0 ;  /* 0x0000000608007c0c */ /* 0x002fe2000c741270 */
[----:B------:R-:W1:Y:S02]  /*366d0*/  LDCU UR6, c[0x0][0x39c] ;  /* 0x00007380ff0677ac */ /* 0x000e640008000800 */
[----:B----4-:R-:W4:Y:S04]  /*366e0*/  LDL.LU.64 R16, [R1+0x8f8] ;  /* 0x0008f80001107983 */ /* 0x010f280000300a00 */
[----:B------:R-:W4:Y:S04]  /*366f0*/  LDL.LU R11, [R1+0x628] ;  /* 0x00062800010b7983 */ /* 0x000f280000300800 */
[----:B------:R-:W4:Y:S04]  /*36700*/  LDL.LU R8, [R1+0x62c] ;  /* 0x00062c0001087983 */ /* 0x000f280000300800 */
[----:B-----5:R5:W-:Y:S04]  /*36710*/  @P1 STG.E.U8 desc[UR22][R14.64], R4 ;  /* 0x000000040e001986 */ /* 0x020be8000c101116 */
[----:B-----5:R-:W5:Y:S01]  /*36720*/  LDL.LU.64 R14, [R1+0x8f0] ;  /* 0x0008f000010e7983 */ /* 0x020f620000300a00 */
[----:B------:R-:W-:Y:S01]  /*36730*/  F2FP.SATFINITE.E5M2.F32.PACK_AB_MERGE_C R9, R6, R9, RZ ;  /* 0x000000090609723e */ /* 0x000fe200048060ff */
[----:B------:R-:W-:-:S03]  /*36740*/  VIADD R6, R0, 0xb ;  /* 0x0000000b00067836 */ /* 0x000fc60000000000 */
[----:B------:R-:W-:Y:S01]  /*36750*/  PRMT R4, R9, 0x9910, RZ ;  /* 0x0000991009047816 */ /* 0x000fe200000000ff */
[----:B------:R1:W-:Y:S01]  /*36760*/  @P5 STG.E.U8 desc[UR22][R12.64], R9 ;  /* 0x000000090c005986 */ /* 0x0003e2000c101116 */
[----:B0-----:R-:W-:Y:S01]  /*36770*/  ISETP.LT.AND P1, PT, R6, UR9, !P0 ;  /* 0x0000000906007c0c */ /* 0x001fe2000c721270 */
[----:B------:R-:W0:Y:S01]  /*36780*/  LDCU UR9, c[0x0][0x39c] ;  /* 0x00007380ff0977ac */ /* 0x000e220008000800 */
[----:B------:R-:W-:Y:S01]  /*36790*/  VIADD R6, R0, 0xc ;  /* 0x0000000c00067836 */ /* 0x000fe20000000000 */
[----:B------:R-:W-:Y:S02]  /*367a0*/  SHF.R.S32.HI R4, RZ, 0x8, R4 ;  /* 0x00000008ff047819 */ /* 0x000fe40000011404 */
[----:B------:R-:W-:Y:S01]  /*367b0*/  F2FP.SATFINITE.E5M2.F32.PACK_AB_MERGE_C R7, R5, R7, RZ ;  /* 0x000000070507723e */ /* 0x000fe200048060ff */
[----:B-1----:R-:W5:Y:S01]  /*367c0*/  LDL.LU.64 R12, [R1+0x8e8] ;  /* 0x0008e800010c7983 */ /* 0x002f620000300a00 */
[----:B--2---:R-:W-:Y:S01]  /*367d0*/  ISETP.LT.AND P5, PT, R6, UR4, !P0 ;  /* 0x0000000406007c0c */ /* 0x004fe2000c7a1270 */
[C---:B------:R-:W-:Y:S01]  /*367e0*/  VIADD R5, R0.reuse, 0xd ;  /* 0x0000000d00057836 */ /* 0x040fe20000000000 */
[----:B------:R-:W1:Y:S01]  /*367f0*/  LDCU UR4, c[0x0][0x39c] ;  /* 0x00007380ff0477ac */ /* 0x000e620008000800 */
[----:B------:R-:W2:Y:S04]  /*36800*/  LDL.LU R9, [R1+0x630] ;  /* 0x0006300001097983 */ /* 0x000ea80000300800 */
[----:B------:R-:W2:Y:S04]  /*36810*/  LDL.LU R6, [R1+0x634] ;  /* 0x0006340001067983 */ /* 0x000ea80000300800 */
[----:B---3--:R3:W-:Y:S01]  /*36820*/  @P3 STG.E.U8 desc[UR22][R18.64], R4 ;  /* 0x0000000412003986 */ /* 0x0087e2000c101116 */
[----:B------:R-:W-:Y:S01]  /*36830*/  ISETP.LT.AND P3, PT, R5, UR6, !P0 ;  /* 0x0000000605007c0c */ /* 0x000fe2000c761270 */
[----:B------:R-:W-:Y:S01]  /*36840*/  VIADD R5, R0, 0xe ;  /* 0x0000000e00057836 */ /* 0x000fe20000000000 */
[----:B------:R-:W0:Y:S01]  /*36850*/  LDCU UR6, c[0x0][0x39c] ;  /* 0x00007380ff0677ac */ /* 0x000e220008000800 */
[----:B---3--:R-:W3:Y:S01]  /*36860*/  LDL.LU.64 R18, [R1+0x8e0] ;  /* 0x0008e00001127983 */ /* 0x008ee20000300a00 */
[----:B------:R-:W-:-:S04]  /*36870*/  PRMT R4, R7, 0x9910, RZ ;  /* 0x0000991007047816 */ /* 0x000fc800000000ff */
[----:B------:R-:W-:Y:S01]  /*36880*/  SHF.R.S32.HI R4, RZ, 0x8, R4 ;  /* 0x00000008ff047819 */ /* 0x000fe20000011404 */
[----:B----4-:R4:W-:Y:S01]  /*36890*/  @P4 STG.E.U8 desc[UR22][R16.64], R7 ;  /* 0x0000000710004986 */ /* 0x0109e2000c101116 */
[----:B0-----:R-:W-:Y:S01]  /*368a0*/  ISETP.LT.AND P4, PT, R5, UR9, !P0 ;  /* 0x0000000905007c0c */ /* 0x001fe2000c781270 */
[----:B------:R-:W0:Y:S02]  /*368b0*/  LDCU UR9, c[0x0][0x39c] ;  /* 0x00007380ff0977ac */ /* 0x000e240008000800 */
        /* <DEDUP_REMOVED lines=9> */
[----:B-1----:R-:W-:Y:S01]  /*36950*/  ISETP.LT.AND P6, PT, R8, UR4, !P0 ;  /* 0x0000000408007c0c */ /* 0x002fe2000c7c1270 */
[----:B------:R-:W1:Y:S01]  /*36960*/  LDCU UR4, c[0x0][0x39c] ;  /* 0x00007380ff0477ac */ /* 0x000e620008000800 */
[----:B------:R-:W-:Y:S01]  /*36970*/  VIADD R8, R0, 0x10 ;  /* 0x0000001000087836 */ /* 0x000fe20000000000 */
[----:B------:R-:W-:Y:S01]  /*36980*/  SHF.R.S32.HI R4, RZ, 0x8, R4 ;  /* 0x00000008ff047819 */ /* 0x000fe20000011404 */
[----:B0-----:R-:W5:Y:S03]  /*36990*/  LDL.LU.64 R12, [R1+0x8c8] ;  /* 0x0008c800010c7983 */ /* 0x001f660000300a00 */
[----:B------:R-:W-:Y:S01]  /*369a0*/  ISETP.LT.AND P2, PT, R8, UR6, !P0 ;  /* 0x0000000608007c0c */ /* 0x000fe2000c741270 */
[----:B------:R-:W0:Y:S01]  /*369b0*/  LDCU UR6, c[0x0][0x39c] ;  /* 0x00007380ff0677ac */ /* 0x000e220008000800 */
[----:B--2---:R-:W-:Y:S01]  /*369c0*/  F2FP.SATFINITE.E5M2.F32.PACK_AB_MERGE_C R9, R6, R9, RZ ;  /* 0x000000090609723e */ /* 0x004fe200048060ff */
[----:B------:R-:W2:Y:S01]  /*369d0*/  LDL.LU R11, [R1+0x640] ;  /* 0x00064000010b7983 */ /* 0x000ea20000300800 */
[----:B------:R-:W-:-:S03]  /*369e0*/  VIADD R6, R0, 0x11 ;  /* 0x0000001100067836 */ /* 0x000fc60000000000 */
        /* <DEDUP_REMOVED lines=23> */
[----:B------:R-:W-:Y:S01]  /*36b60*/  SHF.R.S32.HI R4, RZ, 0x8, R4 ;  /* 0x00000008ff047819 */ /* 0x000fe20000011404 */
[----:B-1----:R-:W5:Y:S03]  /*36b70*/  LDL.LU.64 R12, [R1+0x8a8] ;  /* 0x0008a800010c7983 */ /* 0x002f660000300a00 */
[----:B------:R-:W-:Y:S01]  /*36b80*/  ISETP.LT.AND P4, PT, R5, UR9, !P0 ;  /* 0x0000000905007c0c */ /* 0x000fe2000c781270 */
[----:B------:R-:W1:Y:S01]  /*36b90*/  LDCU UR9, c[0x0][0x39c] ;  /* 0x00007380ff0977ac */ /* 0x000e620008000800 */
        /* <DEDUP_REMOVED lines=290> */
[----:B------:R-:W-:-:S02]  /*37dc0*/  VIADD R6, R0, 0x3b ;  /* 0x0000003b00067836 */ /* 0x000fc40000000000 */
[----:B------:R-:W5:Y:S03]  /*37dd0*/  LDL.LU.64 R20, [R1+0x768] ;  /* 0x0007680001147983 */ /* 0x000f660000300a00 */
[----:B0-----:R-:W-:Y:S01]  /*37de0*/  ISETP.LT.AND P1, PT, R6, UR9, !P0 ;  /* 0x0000000906007c0c */ /* 0x001fe2000c721270 */
[----:B------:R-:W-:Y:S01]  /*37df0*/  VIADD R6, R0, 0x3c ;  /* 0x0000003c00067836 */ /* 0x000fe20000000000 */
[----:B------:R-:W-:Y:S01]  /*37e00*/  PRMT R4, R9, 0x9910, RZ ;  /* 0x0000991009047816 */ /* 0x000fe200000000ff */
[----:B------:R0:W-:Y:S01]  /*37e10*/  @P5 STG.E.U8 desc[UR22][R10.64], R9 ;  /* 0x000000090a005986 */ /* 0x0001e2000c101116 */
[----:B------:R-:W1:Y:S02]  /*37e20*/  LDCU UR9, c[0x0][0x39c] ;  /* 0x00007380ff0977ac */ /* 0x000e640008000800 */
[----:B------:R-:W-:Y:S02]  /*37e30*/  ISETP.LT.AND P5, PT, R6, UR4, !P0 ;  /* 0x0000000406007c0c */ /* 0x000fe4000c7a1270 */
[----:B------:R-:W-:Y:S01]  /*37e40*/  SHF.R.S32.HI R4, RZ, 0x8, R4 ;  /* 0x00000008ff047819 */ /* 0x000fe20000011404 */
[----:B------:R-:W1:Y:S01]  /*37e50*/  LDCU UR4, c[0x0][0x39c] ;  /* 0x00007380ff0477ac */ /* 0x000e620008000800 */
[----:B--2---:R-:W-:Y:S01]  /*37e60*/  F2FP.SATFINITE.E5M2.F32.PACK_AB_MERGE_C R5, R5, R7, RZ ;  /* 0x000000070505723e */ /* 0x004fe200048060ff */
[----:B0-----:R-:W2:Y:S04]  /*37e70*/  LDL.LU R9, [R1+0x6f0] ;  /* 0x0006f00001097983 */ /* 0x001ea80000300800 */
[----:B------:R-:W2:Y:S01]  /*37e80*/  LDL.LU R6, [R1+0x6f4] ;  /* 0x0006f40001067983 */ /* 0x000ea20000300800 */
[----:B------:R-:W-:-:S03]  /*37e90*/  VIADD R7, R0, 0x3d ;  /* 0x0000003d00077836 */ /* 0x000fc60000000000 */
[----:B------:R-:W2:Y:S04]  /*37ea0*/  LDL.LU.64 R10, [R1+0x760] ;  /* 0x00076000010a7983 */ /* 0x000ea80000300a00 */
[----:B---3--:R0:W-:Y:S01]  /*37eb0*/  @P3 STG.E.U8 desc[UR22][R18.64], R4 ;  /* 0x0000000412003986 */ /* 0x0081e2000c101116 */
[----:B-1----:R-:W-:Y:S01]  /*37ec0*/  ISETP.LT.AND P3, PT, R7, UR6, !P0 ;  /* 0x0000000607007c0c */ /* 0x002fe2000c761270 */
[----:B------:R-:W1:Y:S01]  /*37ed0*/  LDCU UR6, c[0x0][0x39c] ;  /* 0x00007380ff0677ac */ /* 0x000e620008000800 */
[----:B0-----:R-:W-:Y:S01]  /*37ee0*/  PRMT R4, R5, 0x9910, RZ ;  /* 0x0000991005047816 */ /* 0x001fe200000000ff */
[----:B------:R-:W3:Y:S03]  /*37ef0*/  LDL.LU.64 R18, [R1+0x758] ;  /* 0x0007580001127983 */ /* 0x000ee60000300a00 */
[----:B------:R-:W-:Y:S01]  /*37f00*/  SHF.R.S32.HI R4, RZ, 0x8, R4 ;  /* 0x00000008ff047819 */ /* 0x000fe20000011404 */
[----:B------:R-:W3:Y:S04]  /*37f10*/  LDL.LU R7, [R1+0x6f8] ;  /* 0x0006f80001077983 */ /* 0x000ee80000300800 */
[----:B----4-:R0:W-:Y:S04]  /*37f20*/  @P4 STG.E.U8 desc[UR22][R16.64], R5 ;  /* 0x0000000510004986 */ /* 0x0101e8000c101116 */
[----:B0-----:R-:W4:Y:S04]  /*37f30*/  LDL.LU R5, [R1+0x6fc] ;  /* 0x0006fc0001057983 */ /* 0x001f280000300800 */
[----:B------:R-:W4:Y:S04]  /*37f40*/  LDL.LU.64 R16, [R1+0x750] ;  /* 0x0007500001107983 */ /* 0x000f280000300a00 */
[----:B-----5:R0:W-:Y:S04]  /*37f50*/  @P6 STG.E.U8 desc[UR22][R14.64], R4 ;  /* 0x000000040e006986 */ /* 0x0201e8000c101116 */
[----:B0-----:R-:W5:Y:S01]  /*37f60*/  LDL.LU.64 R14, [R1+0x748] ;  /* 0x00074800010e7983 */ /* 0x001f620000300a00 */
[----:B------:R-:W-:-:S05]  /*37f70*/  VIADD R12, R0, 0x3e ;  /* 0x0000003e000c7836 */ /* 0x000fca0000000000 */
[----:B------:R-:W-:Y:S01]  /*37f80*/  ISETP.LT.AND P4, PT, R12, UR9, !P0 ;  /* 0x000000090c007c0c */ /* 0x000fe2000c781270 */
[----:B------:R-:W0:Y:S01]  /*37f90*/  LDCU UR9, c[0x0][0x39c] ;  /* 0x00007380ff0977ac */ /* 0x000e220008000800 */
[----:B------:R-:W-:Y:S01]  /*37fa0*/  F2FP.SATFINITE.E5M2.F32.PACK_AB_MERGE_C R12, R8, R13, RZ ;  /* 0x0000000d080c723e */ /* 0x000fe200048060ff */
[----:B------:R-:W-:-:S05]  /*37fb0*/  VIADD R8, R0, 0x3f ;  /* 0x0000003f00087836 */ /* 0x000fca0000000000 */
[----:B------:R-:W-:Y:S01]  /*37fc0*/  ISETP.LT.AND P6, PT, R8, UR4, !P0 ;  /* 0x0000000408007c0c */ /* 0x000fe2000c7c1270 */
[----:B------:R-:W0:Y:S01]  /*37fd0*/  LDCU UR4, c[0x0][0x39c] ;  /* 0x00007380ff0477ac */ /* 0x000e220008000800 */
[----:B------:R-:W-:Y:S01]  /*37fe0*/  VIADD R8, R0, 0x40 ;  /* 0x0000004000087836 */ /* 0x000fe20000000000 */
[----:B------:R-:W-:Y:S01]  /*37ff0*/  PRMT R4, R12, 0x9910, RZ ;  /* 0x000099100c047816 */ /* 0x000fe200000000ff */
[----:B------:R0:W-:Y:S03]  /*38000*/  @P2 STG.E.U8 desc[UR22][R20.64], R12 ;  /* 0x0000000c14002986 */ /* 0x0001e6000c101116 */
[----:B-1----:R-:W-:Y:S01]  /*38010*/  ISETP.LT.AND P2, PT, R8, UR6, !P0 ;  /* 0x0000000608007c0c */ /* 0x002fe2000c741270 */
[----:B------:R-:W1:Y:S01]  /*38020*/  LDCU UR6, c[0x0][0x39c] ;  /* 0x00007380ff0677ac */ /* 0x000e620008000800 */
[----:B------:R-:W-:Y:S02]  /*38030*/  SHF.R.S32.HI R4, RZ, 0x8, R4 ;  /* 0x00000008ff047819 */ /* 0x000fe40000011404 */
[----:B--2---:R-:W-:Y:S01]  /*38040*/  F2FP.SATFINITE.E5M2.F32.PACK_AB_MERGE_C R8, R6, R9, RZ ;  /* 0x000000090608723e */ /* 0x004fe200048060ff */
[----:B------:R-:W-:Y:S01]  /*38050*/  VIADD R6, R0, 0x41 ;  /* 0x0000004100067836 */ /* 0x000fe20000000000 */
[----:B0-----:R-:W2:Y:S04]  /*38060*/  LDL.LU.64 R12, [R1+0x740] ;  /* 0x00074000010c7983 */ /* 0x001ea80000300a00 */
[----:B------:R0:W-:Y:S01]  /*38070*/  @P1 STG.E.U8 desc[UR22][R10.64], R4 ;  /* 0x000000040a001986 */ /* 0x0001e2000c101116 */
[----:B------:R-:W-:Y:S01]  /*38080*/  ISETP.LT.AND P1, PT, R6, UR9, !P0 ;  /* 0x0000000906007c0c */ /* 0x000fe2000c721270 */
[----:B------:R-:W-:Y:S01]  /*38090*/  VIADD R6, R0, 0x42 ;  /* 0x0000004200067836 */ /* 0x000fe20000000000 */
[----:B------:R-:W1:Y:S01]  /*380a0*/  LDCU UR9, c[0x0][0x39c] ;  /* 0x00007380ff0977ac */ /* 0x000e620008000800 */
[----:B---3--:R3:W-:Y:S03]  /*380b0*/  @P5 STG.E.U8 desc[UR22][R18.64], R8 ;  /* 0x0000000812005986 */ /* 0x0087e6000c101116 */
[----:B------:R-:W-:Y:S01]  /*380c0*/  ISETP.LT.AND P5, PT, R6, UR4, !P0 ;  /* 0x0000000406007c0c */ /* 0x000fe2000c7a1270 */
[----:B------:R-:W1:Y:S01]  /*380d0*/  LDCU UR4, c[0x0][0x39c] ;  /* 0x00007380ff0477ac */ /* 0x000e620008000800 */
[----:B0-----:R-:W2:Y:S01]  /*380e0*/  LDL.LU.64 R10, [R1+0x738] ;  /* 0x00073800010a7983 */ /* 0x001ea20000300a00 */
[----:B------:R-:W-:-:S03]  /*380f0*/  PRMT R4, R8, 0x9910, RZ ;  /* 0x0000991008047816 */ /* 0x000fc600000000ff */
[----:B---3--:R-:W3:Y:S01]  /*38100*/  LDL.LU.64 R8, [R1+0x730] ;  /* 0x0007300001087983 */ /* 0x008ee20000300a00 */
[----:B------:R-:W-:-:S03]  /*38110*/  SHF.R.S32.HI R4, RZ, 0x8, R4 ;  /* 0x00000008ff047819 */ /* 0x000fc60000011404 */
[----:B------:R-:W3:Y:S01]  /*38120*/  LDL.LU.64 R18, [R1+0x728] ;  /* 0x0007280001127983 */ /* 0x000ee20000300a00 */
[----:B----4-:R-:W-:-:S03]  /*38130*/  F2FP.SATFINITE.E5M2.F32.PACK_AB_MERGE_C R6, R5, R7, RZ ;  /* 0x000000070506723e */ /* 0x010fc600048060ff */
[----:B------:R0:W-:Y:S02]  /*38140*/  @P3 STG.E.U8 desc[UR22][R16.64], R4 ;  /* 0x0000000410003986 */ /* 0x0001e4000c101116 */
[----:B0-----:R-:W-:Y:S02]  /*38150*/  PRMT R4, R6, 0x9910, RZ ;  /* 0x0000991006047816 */ /* 0x001fe400000000ff */
[----:B------:R-:W4:Y:S04]  /*38160*/  LDL.LU.64 R16, [R1+0x720] ;  /* 0x0007200001107983 */ /* 0x000f280000300a00 */
[----:B-----5:R0:W-:Y:S02]  /*38170*/  @P4 STG.E.U8 desc[UR22][R14.64], R6 ;  /* 0x000000060e004986 */ /* 0x0201e4000c101116 */
[----:B0-----:R-:W-:-:S02]  /*38180*/  F2FP.SATFINITE.E5M2.F32.PACK_AB_MERGE_C R6, R79, R78, RZ ;  /* 0x0000004e4f06723e */ /* 0x001fc400048060ff */
[----:B------:R-:W5:Y:S04]  /*38190*/  LDL.LU R78, [R1+0xe70] ;  /* 0x000e7000014e7983 */ /* 0x000f680000300800 */
[----:B------:R-:W5:Y:S04]  /*381a0*/  LDL.LU R79, [R1+0xe6c] ;  /* 0x000e6c00014f7983 */ /* 0x000f680000300800 */
[----:B------:R-:W5:Y:S01]  /*381b0*/  LDL.LU.64 R14, [R1+0x718] ;  /* 0x00071800010e7983 */ /* 0x000f620000300a00 */
[----:B------:R-:W-:Y:S01]  /*381c0*/  SHF.R.S32.HI R4, RZ, 0x8, R4 ;  /* 0x00000008ff047819 */ /* 0x000fe20000011404 */
[----:B------:R-:W-:-:S04]  /*381d0*/  VIADD R5, R0, 0x43 ;  /* 0x0000004300057836 */ /* 0x000fc80000000000 */
[----:B--2---:R0:W-:Y:S01]  /*381e0*/  @P6 STG.E.U8 desc[UR22][R12.64], R4 ;  /* 0x000000040c006986 */ /* 0x0041e2000c101116 */
[----:B-1----:R-:W-:Y:S01]  /*381f0*/  ISETP.LT.AND P3, PT, R5, UR6, !P0 ;  /* 0x0000000605007c0c */ /* 0x002fe2000c761270 */
[----:B------:R-:W-:Y:S01]  /*38200*/  VIADD R5, R0, 0x44 ;  /* 0x0000004400057836 */ /* 0x000fe20000000000 */
[----:B------:R-:W1:Y:S01]  /*38210*/  LDCU UR6, c[0x0][0x39c] ;  /* 0x00007380ff0677ac */ /* 0x000e620008000800 */
[----:B0-----:R-:W-:Y:S01]  /*38220*/  PRMT R4, R6, 0x9910, RZ ;  /* 0x0000991006047816 */ /* 0x001fe200000000ff */
[----:B------:R-:W2:Y:S03]  /*38230*/  LDL.LU.64 R12, [R1+0x710] ;  /* 0x00071000010c7983 */ /* 0x000ea60000300a00 */
[----:B------:R-:W-:Y:S01]  /*38240*/  SHF.R.S32.HI R4, RZ, 0x8, R4 ;  /* 0x00000008ff047819 */ /* 0x000fe20000011404 */
[----:B------:R0:W-:Y:S01]  /*38250*/  @P2 STG.E.U8 desc[UR22][R10.64], R6 ;  /* 0x000000060a002986 */ /* 0x0001e2000c101116 */
[----:B------:R-:W-:Y:S01]  /*38260*/  ISETP.LT.AND P4, PT, R5, UR9, !P0 ;  /* 0x0000000905007c0c */ /* 0x000fe2000c781270 */
[----:B------:R-:W1:Y:S02]  /*38270*/  LDCU UR9, c[0x0][0x39c] ;  /* 0x00007380ff0977ac */ /* 0x000e640008000800 */
[----:B---3--:R3:W-:Y:S01]  /*38280*/  @P1 STG.E.U8 desc[UR22][R8.64], R4 ;  /* 0x0000000408001986 */ /* 0x0087e2000c101116 */
[----:B0-----:R-:W-:-:S03]  /*38290*/  F2FP.SATFINITE.E5M2.F32.PACK_AB_MERGE_C R6, R83, R82, RZ ;  /* 0x000000525306723e */ /* 0x001fc600048060ff */
[----:B------:R-:W2:Y:S01]  /*382a0*/  LDL.LU R82, [R1+0xe68] ;  /* 0x000e680001527983 */ /* 0x000ea20000300800 */
[----:B---3--:R-:W-:-:S03]  /*382b0*/  PRMT R4, R6, 0x9910, RZ ;  /* 0x0000991006047816 */ /* 0x008fc600000000ff */
[----:B------:R-:W3:Y:S04]  /*382c0*/  LDL.LU R83, [R1+0xe64] ;  /* 0x000e640001537983 */ /* 0x000ee80000300800 */
[----:B------:R-:W3:Y:S01]  /*382d0*/  LDL.LU.64 R10, [R1+0x708] ;  /* 0x00070800010a7983 */ /* 0x000ee20000300a00 */
[----:B------:R-:W-:-:S03]  /*382e0*/  SHF.R.S32.HI R4, RZ, 0x8, R4 ;  /* 0x00000008ff047819 */ /* 0x000fc60000011404 */
[----:B------:R0:W-:Y:S04]  /*382f0*/  @P5 STG.E.U8 desc[UR22][R18.64], R6 ;  /* 0x0000000612005986 */ /* 0x0001e8000c101116 */
[----:B------:R-:W3:Y:S01]  /*38300*/  LDL.LU.64 R8, [R1+0x700] ;  /* 0x0007000001087983 */ /* 0x000ee20000300a00 */
[----:B0-----:R-:W-:-:S03]  /*38310*/  F2FP.SATFINITE.E5M2.F32.PACK_AB_MERGE_C R6, R87, R86, RZ ;  /* 0x000000565706723e */ /* 0x001fc600048060ff */
[----:B------:R-:W3:Y:S04]  /*38320*/  LDL.LU R86, [R1+0xe60] ;  /* 0x000e600001567983 */ /* 0x000ee80000300800 */
[----:B------:R-:W3:Y:S04]  /*38330*/  LDL.LU R87, [R1+0xe5c] ;  /* 0x000e5c0001577983 */ /* 0x000ee80000300800 */
[----:B----4-:R0:W-:Y:S02]  /*38340*/  @P3 STG.E.U8 desc[UR22][R16.64], R4 ;  /* 0x0000000410003986 */ /* 0x0101e4000c101116 */
[----:B0-----:R-:W-:-:S02]  /*38350*/  PRMT R4, R6, 0x9910, RZ ;  /* 0x0000991006047816 */ /* 0x001fc400000000ff */
[----:B-----5:R0:W-:Y:S02]  /*38360*/  @P4 STG.E.U8 desc[UR22][R14.64], R6 ;  /* 0x000000060e004986 */ /* 0x0201e4000c101116 */
[----:B0-----:R-:W-:Y:S02]  /*38370*/  F2FP.SATFINITE.E5M2.F32.PACK_AB_MERGE_C R6, R91, R90, RZ ;  /* 0x0000005a5b06723e */ /* 0x001fe400048060ff */
[----:B------:R-:W4:Y:S04]  /*38380*/  LDL.LU R90, [R1+0xe58] ;  /* 0x000e5800015a7983 */ /* 0x000f280000300800 */
[----:B------:R-:W4:Y:S01]  /*38390*/  LDL.LU R91, [R1+0xe54] ;  /* 0x000e5400015b7983 */ /* 0x000f220000300800 */
[----:B------:R-:W-:-:S05]  /*383a0*/  VIADD R5, R0, 0x45 ;  /* 0x0000004500057836 */ /* 0x000fca0000000000 */
[----:B------:R-:W-:Y:S01]  /*383b0*/  ISETP.LT.AND P6, PT, R5, UR4, !P0 ;  /* 0x0000000405007c0c */ /* 0x000fe2000c7c1270 */
[----:B------:R-:W0:Y:S01]  /*383c0*/  LDCU UR4, c[0x0][0x39c] ;  /* 0x00007380ff0477ac */ /* 0x000e220008000800 */
[----:B------:R-:W-:-:S05]  /*383d0*/  VIADD R5, R0, 0x46 ;  /* 0x0000004600057836 */ /* 0x000fca0000000000 */
[----:B-1----:R-:W-:Y:S01]  /*383e0*/  ISETP.LT.AND P2, PT, R5, UR6, !P0 ;  /* 0x0000000605007c0c */ /* 0x002fe2000c741270 */
[C---:B------:R-:W-:Y:S01]  /*383f0*/  VIADD R5, R0.reuse, 0x47 ;  /* 0x0000004700057836 */ /* 0x040fe20000000000 */
[----:B------:R-:W-:Y:S01]  /*38400*/  SHF.R.S32.HI R4, RZ, 0x8, R4 ;  /* 0x00000008ff047819 */ /* 0x000fe20000011404 */
[----:B------:R-:W1:Y:S03]  /*38410*/  LDCU UR6, c[0x0][0x39c] ;  /* 0x00007380ff0677ac */ /* 0x000e660008000800 */
[----:B------:R-:W-:Y:S01]  /*38420*/  ISETP.LT.AND P1, PT, R5, UR9, !P0 ;  /* 0x0000000905007c0c */ /* 0x000fe2000c721270 */
[----:B------:R-:W-:Y:S01]  /*38430*/  VIADD R5, R0, 0x48 ;  /* 0x0000004800057836 */ /* 0x000fe20000000000 */
[----:B--2---:R2:W-:Y:S01]  /*38440*/  @P6 STG.E.U8 desc[UR22][R12.64], R4 ;  /* 0x000000040c006986 */ /* 0x0045e2000c101116 */
[----:B------:R-:W5:Y:S03]  /*38450*/  LDCU UR9, c[0x0][0x39c] ;  /* 0x00007380ff0977ac */ /* 0x000f660008000800 */
[----:B0-----:R-:W-:Y:S01]  /*38460*/  ISETP.LT.AND P5, PT, R5, UR4, !P0 ;  /* 0x0000000405007c0c */ /* 0x001fe2000c7a1270 */
[----:B------:R-:W0:Y:S01]  /*38470*/  LDCU UR4, c[0x0][0x39c] ;  /* 0x00007380ff0477ac */ /* 0x000e220008000800 */
[----:B---3--:R3:W-:Y:S01]  /*38480*/  @P2 STG.E.U8 desc[UR22][R10.64], R6 ;  /* 0x000000060a002986 */ /* 0x0087e2000c101116 */
[----:B--2---:R-:W-:-:S02]  /*38490*/  PRMT R4, R6, 0x9910, RZ ;  /* 0x0000991006047816 */ /* 0x004fc400000000ff */
[----:B---3--:R-:W-:Y:S02]  /*384a0*/  F2FP.SATFINITE.E5M2.F32.PACK_AB_MERGE_C R6, R89, R88, RZ ;  /* 0x000000585906723e */ /* 0x008fe400048060ff */
[----:B------:R-:W2:Y:S01]  /*384b0*/  LDL.LU R88, [R1+0xe50] ;  /* 0x000e500001587983 */ /* 0x000ea20000300800 */
[----:B------:R-:W-:-:S03]  /*384c0*/  SHF.R.S32.HI R4, RZ, 0x8, R4 ;  /* 0x00000008ff047819 */ /* 0x000fc60000011404 */
[----:B------:R-:W2:Y:S04]  /*384d0*/  LDL.LU R89, [R1+0xe4c] ;  /* 0x000e4c0001597983 */ /* 0x000ea80000300800 */
[----:B------:R-:W-:Y:S01]  /*384e0*/  @P1 STG.E.U8 desc[UR22][R8.64], R4 ;  /* 0x0000000408001986 */ /* 0x000fe2000c101116 */
[----:B------:R-:W-:-:S03]  /*384f0*/  VIADD R5, R0, 0x49 ;  /* 0x0000004900057836 */ /* 0x000fc60000000000 */
[----:B----4-:R3:W-:Y:S02]  /*38500*/  @P5 STG.E.U8 desc[UR22][R90.64], R6 ;  /* 0x000000065a005986 */ /* 0x0107e4000c101116 */
[----:B---3--:R-:W-:Y:S02]  /*38510*/  F2FP.SATFINITE.E5M2.F32.PACK_AB_MERGE_C R91, R85, R84, RZ ;  /* 0x00000054555b723e */ /* 0x008fe400048060ff */
[----:B------:R-:W3:Y:S04]  /*38520*/  LDL.LU R84, [R1+0xe48] ;  /* 0x000e480001547983 */ /* 0x000ee80000300800 */
[----:B------:R-:W3:Y:S01]  /*38530*/  LDL.LU R85, [R1+0xe44] ;  /* 0x000e440001557983 */ /* 0x000ee20000300800 */
[----:B-1----:R-:W-:Y:S01]  /*38540*/  ISETP.LT.AND P3, PT, R5, UR6, !P0 ;  /* 0x0000000605007c0c */ /* 0x002fe2000c761270 */
[----:B------:R-:W1:Y:S01]  /*38550*/  LDCU UR6, c[0x0][0x39c] ;  /* 0x00007380ff0677ac */ /* 0x000e620008000800 */
[----:B------:R-:W-:-:S05]  /*38560*/  VIADD R5, R0, 0x4a ;  /* 0x0000004a00057836 */ /* 0x000fca0000000000 */
[----:B-----5:R-:W-:Y:S01]  /*38570*/  ISETP.LT.AND P4, PT, R5, UR9, !P0 ;  /* 0x0000000905007c0c */ /* 0x020fe2000c781270 */
[----:B------:R-:W4:Y:S01]  /*38580*/  LDCU UR9, c[0x0][0x39c] ;  /* 0x00007380ff0977ac */ /* 0x000f220008000800 */
[----:B------:R-:W-:-:S05]  /*38590*/  VIADD R5, R0, 0x4b ;  /* 0x0000004b00057836 */ /* 0x000fca0000000000 */
[----:B0-----:R-:W-:Y:S01]  /*385a0*/  ISETP.LT.AND P6, PT, R5, UR4, !P0 ;  /* 0x0000000405007c0c */ /* 0x001fe2000c7c1270 */
[----:B------:R-:W-:Y:S01]  /*385b0*/  VIADD R5, R0, 0x4c ;  /* 0x0000004c00057836 */ /* 0x000fe20000000000 */
[----:B------:R-:W-:Y:S01]  /*385c0*/  PRMT R4, R6, 0x9910, RZ ;  /* 0x0000991006047816 */ /* 0x000fe200000000ff */
[----:B------:R-:W0:Y:S03]  /*385d0*/  LDCU UR4, c[0x0][0x39c] ;  /* 0x00007380ff0477ac */ /* 0x000e260008000800 */
[----:B-1----:R-:W-:Y:S01]  /*385e0*/  ISETP.LT.AND P2, PT, R5, UR6, !P0 ;  /* 0x0000000605007c0c */ /* 0x002fe2000c741270 */
[C---:B------:R-:W-:Y:S01]  /*385f0*/  VIADD R5, R0.reuse, 0x4d ;  /* 0x0000004d00057836 */ /* 0x040fe20000000000 */
[----:B------:R-:W-:Y:S01]  /*38600*/  SHF.R.S32.HI R4, RZ, 0x8, R4 ;  /* 0x00000008ff047819 */ /* 0x000fe20000011404 */
[----:B------:R-:W1:Y:S03]  /*38610*/  LDCU UR6, c[0x0][0x39c] ;  /* 0x00007380ff0677ac */ /* 0x000e660008000800 */
[----:B----4-:R-:W-:Y:S01]  /*38620*/  ISETP.LT.AND P1, PT, R5, UR9, !P0 ;  /* 0x0000000905007c0c */ /* 0x010fe2000c721270 */
[----:B------:R-:W4:Y:S01]  /*38630*/  LDCU UR9, c[0x0][0x39c] ;  /* 0x00007380ff0977ac */ /* 0x000f220008000800 */
[----:B--2---:R2:W-:Y:S04]  /*38640*/  @P3 STG.E.U8 desc[UR22][R88.64], R4 ;  /* 0x0000000458003986 */ /* 0x0045e8000c101116 */
[----:B------:R5:W-:Y:S01]  /*38650*/  @P4 STG.E.U8 desc[UR22][R86.64], R91 ;  /* 0x0000005b56004986 */ /* 0x000be2000c101116 */
[----:B--2---:R-:W-:Y:S01]  /*38660*/  VIADD R88, R0, 0x50 ;  /* 0x0000005000587836 */ /* 0x004fe20000000000 */
[----:B------:R-:W-:-:S02]  /*38670*/  PRMT R89, R91, 0x9910, RZ ;  /* 0x000099105b597816 */ /* 0x000fc400000000ff */
[----:B-----5:R-:W-:Y:S02]  /*38680*/  F2FP.SATFINITE.E5M2.F32.PACK_AB_MERGE_C R87, R81, R80, RZ ;  /* 0x000000505157723e */ /* 0x020fe400048060ff */
[----:B------:R-:W2:Y:S01]  /*38690*/  LDL.LU R80, [R1+0xe40] ;  /* 0x000e400001507983 */ /* 0x000ea20000300800 */
[----:B----4-:R-:W-:Y:S01]  /*386a0*/  ISETP.LT.AND P4, PT, R88, UR9, !P0 ;  /* 0x0000000958007c0c */ /* 0x010fe2000c781270 */
[C---:B------:R-:W-:Y:S02]  /*386b0*/  VIADD R5, R0.reuse, 0x4e ;  /* 0x0000004e00057836 */ /* 0x040fe40000000000 */
[----:B------:R-:W2:Y:S01]  /*386c0*/  LDL.LU R81, [R1+0xe3c] ;  /* 0x000e3c0001517983 */ /* 0x000ea20000300800 */
[----:B------:R-:W-:Y:S01]  /*386d0*/  SHF.R.S32.HI R88, RZ, 0x8, R89 ;  /* 0x00000008ff587819 */ /* 0x000fe20000011459 */
[----:B------:R-:W-:Y:S01]  /*386e0*/  VIADD R90, R0, 0x4f ;  /* 0x0000004f005a7836 */ /* 0x000fe20000000000 */
[----:B------:R-:W4:Y:S03]  /*386f0*/  LDCU UR9, c[0x0][0x39c] ;  /* 0x00007380ff0977ac */ /* 0x000f260008000800 */
[----:B---3--:R-:W-:Y:S04]  /*38700*/  @P6 STG.E.U8 desc[UR22][R84.64], R88 ;  /* 0x0000005854006986 */ /* 0x008fe8000c101116 */
[----:B------:R3:W-:Y:S02]  /*38710*/  @P2 STG.E.U8 desc[UR22][R82.64], R87 ;  /* 0x0000005752002986 */ /* 0x0007e4000c101116 */
[----:B---3--:R-:W-:-:S02]  /*38720*/  F2FP.SATFINITE.E5M2.F32.PACK_AB_MERGE_C R83, R77, R76, RZ ;  /* 0x0000004c4d53723e */ /* 0x008fc400048060ff */
[----:B------:R-:W3:Y:S04]  /*38730*/  LDL.LU R76, [R1+0xe38] ;  /* 0x000e3800014c7983 */ /* 0x000ee80000300800 */
[----:B------:R-:W3:Y:S01]  /*38740*/  LDL.LU R77, [R1+0xe34] ;  /* 0x000e3400014d7983 */ /* 0x000ee20000300800 */
[----:B0-----:R-:W-:Y:S01]  /*38750*/  ISETP.LT.AND P5, PT, R5, UR4, !P0 ;  /* 0x0000000405007c0c */ /* 0x001fe2000c7a1270 */
[----:B------:R-:W0:Y:S01]  /*38760*/  LDCU UR4, c[0x0][0x39c] ;  /* 0x00007380ff0477ac */ /* 0x000e220008000800 */
[----:B-1----:R-:W-:Y:S01]  /*38770*/  ISETP.LT.AND P3, PT, R90, UR6, !P0 ;  /* 0x000000065a007c0c */ /* 0x002fe2000c761270 */
[----:B------:R-:W1:Y:S01]  /*38780*/  LDCU UR6, c[0x0][0x39c] ;  /* 0x00007380ff0677ac */ /* 0x000e620008000800 */
[C---:B------:R-:W-:Y:S02]  /*38790*/  VIADD R86, R0.reuse, 0x51 ;  /* 0x0000005100567836 */ /* 0x040fe40000000000 */
[----:B------:R-:W-:Y:S01]  /*387a0*/  VIADD R84, R0, 0x52 ;  /* 0x0000005200547836 */ /* 0x000fe20000000000 */
[----:B------:R-:W-:-:S02]  /*387b0*/  PRMT R85, R87, 0x9910, RZ ;  /* 0x0000991057557816 */ /* 0x000fc400000000ff */
[----:B0-----:R-:W-:Y:S01]  /*387c0*/  ISETP.LT.AND P6, PT, R86, UR4, !P0 ;  /* 0x0000000456007c0c */ /* 0x001fe2000c7c1270 */
[----:B------:R-:W0:Y:S01]  /*387d0*/  LDCU UR4, c[0x0][0x39c] ;  /* 0x00007380ff0477ac */ /* 0x000e220008000800 */
[----:B-1----:R-:W-:Y:S01]  /*387e0*/  ISETP.LT.AND P2, PT, R84, UR6, !P0 ;  /* 0x0000000654007c0c */ /* 0x002fe2000c741270 */
[----:B------:R-:W1:Y:S01]  /*387f0*/  LDCU UR6, c[0x0][0x39c] ;  /* 0x00007380ff0677ac */ /* 0x000e620008000800 */
[----:B------:R-:W-:-:S05]  /*38800*/  SHF.R.S32.HI R84, RZ, 0x8, R85 ;  /* 0x00000008ff547819 */ /* 0x000fca0000011455 */
[----:B--2---:R2:W-:Y:S04]  /*38810*/  @P1 STG.E.U8 desc[UR22][R80.64], R84 ;  /* 0x0000005450001986 */ /* 0x0045e8000c101116 */
[----:B------:R5:W-:Y:S01]  /*38820*/  @P5 STG.E.U8 desc[UR22][R78.64], R83 ;  /* 0x000000534e005986 */ /* 0x000be2000c101116 */
[----:B--2---:R-:W-:Y:S01]  /*38830*/  VIADD R80, R0, 0x54 ;  /* 0x0000005400507836 */ /* 0x004fe20000000000 */
[----:B------:R-:W-:Y:S02]  /*38840*/  PRMT R81, R83, 0x9910, RZ ;  /* 0x0000991053517816 */ /* 0x000fe400000000ff */
[----:B-----5:R-:W-:Y:S02]  /*38850*/  F2FP.SATFINITE.E5M2.F32.PACK_AB_MERGE_C R79, R75, R74, RZ ;  /* 0x0000004a4b4f723e */ /* 0x020fe400048060ff */
[----:B------:R-:W2:Y:S01]  /*38860*/  LDL.LU R74, [R1+0xe30] ;  /* 0x000e3000014a7983 */ /* 0x000ea20000300800 */
[----:B0-----:R-:W-:Y:S01]  /*38870*/  ISETP.LT.AND P5, PT, R80, UR4, !P0 ;  /* 0x0000000450007c0c */ /* 0x001fe2000c7a1270 */
[----:B------:R-:W-:-:S02]  /*38880*/  VIADD R78, R0, 0x55 ;  /* 0x00000055004e7836 */ /* 0x000fc40000000000 */
[----:B------:R-:W2:Y:S01]  /*38890*/  LDL.LU R75, [R1+0xe2c] ;  /* 0x000e2c00014b7983 */ /* 0x000ea20000300800 */
[----:B------:R-:W-:Y:S01]  /*388a0*/  SHF.R.S32.HI R80, RZ, 0x8, R81 ;  /* 0x00000008ff507819 */ /* 0x000fe20000011451 */
[----:B------:R-:W0:Y:S04]  /*388b0*/  LDCU UR4, c[0x0][0x39c] ;  /* 0x00007380ff0477ac */ /* 0x000e280008000800 */
[----:B---3--:R3:W-:Y:S02]  /*388c0*/  @P3 STG.E.U8 desc[UR22][R76.64], R80 ;  /* 0x000000504c003986 */ /* 0x0087e4000c101116 */
[----:B---3--:R-:W-:Y:S02]  /*388d0*/  F2FP.SATFINITE.E5M2.F32.PACK_AB_MERGE_C R77, R71, R70, RZ ;  /* 0x00000046474d723e */ /* 0x008fe400048060ff */
[----:B------:R-:W3:Y:S04]  /*388e0*/  LDL.LU R70, [R1+0xe28] ;  /* 0x000e280001467983 */ /* 0x000ee80000300800 */
[----:B------:R-:W3:Y:S01]  /*388f0*/  LDL.LU R71, [R1+0xe24] ;  /* 0x000e240001477983 */ /* 0x000ee20000300800 */
[----:B------:R-:W-:-:S02]  /*38900*/  PRMT R76, R79, 0x9910, RZ ;  /* 0x000099104f4c7816 */ /* 0x000fc400000000ff */
[----:B-1----:R-:W-:Y:S01]  /*38910*/  ISETP.LT.AND P3, PT, R78, UR6, !P0 ;  /* 0x000000064e007c0c */ /* 0x002fe2000c761270 */
[----:B------:R-:W-:Y:S01]  /*38920*/  VIADD R82, R0, 0x53 ;  /* 0x0000005300527836 */ /* 0x000fe20000000000 */
[----:B------:R-:W1:Y:S01]  /*38930*/  LDCU UR6, c[0x0][0x39c] ;  /* 0x00007380ff0677ac */ /* 0x000e620008000800 */
[----:B------:R-:W-:Y:S01]  /*38940*/  IMAD.MOV.U32 R78, RZ, RZ, R76 ;  /* 0x000000ffff4e7224 */ /* 0x000fe200078e004c */
[----:B--2---:R2:W-:Y:S04]  /*38950*/  @P4 STG.E.U8 desc[UR22][R74.64], R79 ;  /* 0x0000004f4a004986 */ /* 0x0045e8000c101116 */
[----:B--2---:R-:W-:-:S05]  /*38960*/  SHF.R.S32.HI R75, RZ, 0x8, R78 ;  /* 0x00000008ff4b7819 */ /* 0x004fca000001144e */
[----:B------:R2:W-:Y:S02]  /*38970*/  @P6 STG.E.U8 desc[UR22][R72.64], R75 ;  /* 0x0000004b48006986 */ /* 0x0005e4000c101116 */
[----:B--2---:R-:W-:Y:S02]  /*38980*/  VIADD R72, R0, 0x58 ;  /* 0x0000005800487836 */ /* 0x004fe40000000000 */
[----:B---3--:R2:W-:Y:S03]  /*38990*/  @P2 STG.E.U8 desc[UR22][R70.64], R77 ;  /* 0x0000004d46002986 */ /* 0x0085e6000c101116 */
[----:B0-----:R-:W-:Y:S02]  /*389a0*/  ISETP.LT.AND P2, PT, R72, UR4, !P0 ;  /* 0x0000000448007c0c */ /* 0x001fe4000c741270 */
[----:B----4-:R-:W-:Y:S01]  /*389b0*/  ISETP.LT.AND P1, PT, R82, UR9, !P0 ;  /* 0x0000000952007c0c */ /* 0x010fe2000c721270 */
[----:B------:R-:W0:Y:S01]  /*389c0*/  LDCU UR9, c[0x0][0x39c] ;  /* 0x00007380ff0977ac */ /* 0x000e220008000800 */
[----:B------:R-:W-:-:S02]  /*389d0*/  F2FP.SATFINITE.E5M2.F32.PACK_AB_MERGE_C R72, R2, R93, RZ ;  /* 0x0000005d0248723e */ /* 0x000fc400048060ff */
[----:B------:R-:W3:Y:S01]  /*389e0*/  LDL.LU R93, [R1+0xe20] ;  /* 0x000e2000015d7983 */ /* 0x000ee20000300800 */
[----:B------:R-:W-:Y:S01]  /*389f0*/  VIADD R76, R0, 0x56 ;  /* 0x00000056004c7836 */ /* 0x000fe20000000000 */
[----:B------:R-:W4:Y:S02]  /*38a00*/  LDCU UR4, c[0x0][0x39c] ;  /* 0x00007380ff0477ac */ /* 0x000f240008000800 */
[----:B------:R-:W5:Y:S01]  /*38a10*/  LDL.LU R2, [R1+0xe1c] ;  /* 0x000e1c0001027983 */ /* 0x000f620000300800 */
[----:B--2---:R-:W-:-:S03]  /*38a20*/  VIADD R71, R3, UR5 ;  /* 0x0000000503477c36 */ /* 0x004fc60008000000 */
[----:B------:R-:W2:Y:S04]  /*38a30*/  LDL.LU R3, [R1+0xe18] ;  /* 0x000e180001037983 */ /* 0x000ea80000300800 */
        /* <DEDUP_REMOVED lines=12> */
[----:B0-----:R-:W-:Y:S01]  /*38b00*/  ISETP.LT.AND P4, PT, R76, UR9, !P0 ;  /* 0x000000094c007c0c */ /* 0x001fe2000c781270 */
[----:B------:R-:W0:Y:S01]  /*38b10*/  LDCU UR9, c[0x0][0x39c] ;  /* 0x00007380ff0977ac */ /* 0x000e220008000800 */
[----:B------:R-:W-:Y:S01]  /*38b20*/  PRMT R76, R77, 0x9910, RZ ;  /* 0x000099104d4c7816 */ /* 0x000fe200000000ff */
[----:B------:R-:W-:Y:S01]  /*38b30*/  VIADD R74, R0, 0x57 ;  /* 0x00000057004a7836 */ /* 0x000fe20000000000 */
[----:B------:R-:W4:Y:S03]  /*38b40*/  LDL.LU R28, [R1+0x590] ;  /* 0x00059000011c7983 */ /* 0x000f260000300800 */
[----:B------:R-:W-:Y:S01]  /*38b50*/  IMAD.MOV.U32 R73, RZ, RZ, R76 ;  /* 0x000000ffff497224 */ /* 0x000fe200078e004c */
[----:B------:R-:W-:Y:S01]  /*38b60*/  ISETP.LT.AND P6, PT, R74, UR10, !P0 ;  /* 0x0000000a4a007c0c */ /* 0x000fe2000c7c1270 */
[----:B------:R-:W4:Y:S01]  /*38b70*/  LDL.LU R29, [R1+0x594] ;  /* 0x00059400011d7983 */ /* 0x000f220000300800 */
[----:B------:R-:W0:Y:S02]  /*38b80*/  LDCU UR10, c[0x0][0x39c] ;  /* 0x00007380ff0a77ac */ /* 0x000e240008000800 */
[----:B------:R-:W-:Y:S01]  /*38b90*/  SHF.R.S32.HI R70, RZ, 0x8, R73 ;  /* 0x00000008ff467819 */ /* 0x000fe20000011449 */
[----:B------:R-:W4:Y:S01]  /*38ba0*/  LDL.LU R26, [R1+0x598] ;  /* 0x00059800011a7983 */ /* 0x000f220000300800 */
[----:B------:R-:W-:-:S03]  /*38bb0*/  PRMT R73, R72, 0x9910, RZ ;  /* 0x0000991048497816 */ /* 0x000fc600000000ff */
[----:B------:R0:W-:Y:S04]  /*38bc0*/  @P1 STG.E.U8 desc[UR22][R68.64], R70 ;  /* 0x0000004644001986 */ /* 0x0001e8000c101116 */
[----:B------:R-:W4:Y:S04]  /*38bd0*/  LDL.LU R27, [R1+0x59c] ;  /* 0x00059c00011b7983 */ /* 0x000f280000300800 */
[----:B------:R-:W4:Y:S01]  /*38be0*/  LDL.LU R24, [R1+0x5a0] ;  /* 0x0005a00001187983 */ /* 0x000f220000300800 */
[----:B0-----:R-:W-:-:S03]  /*38bf0*/  VIADD R70, R0, 0x59 ;  /* 0x0000005900467836 */ /* 0x001fc60000000000 */
        /* <DEDUP_REMOVED lines=21> */
[----:B---3--:R0:W-:Y:S01]  /*38d50*/  @P5 STG.E.U8 desc[UR22][R92.64], R72 ;  /* 0x000000485c005986 */ /* 0x0081e2000c101116 */
[----:B--2---:R-:W-:-:S04]  /*38d60*/  IADD3 R68, P1, PT, R71, R3, RZ ;  /* 0x0000000347447210 */ /* 0x004fc80007f3e0ff */
[C---:B-----5:R-:W-:Y:S01]  /*38d70*/  LEA.HI.X.SX32 R69, R71.reuse, R2, 0x1, P1 ;  /* 0x0000000247457211 */ /* 0x060fe200008f0eff */
[----:B------:R-:W-:Y:S01]  /*38d80*/  VIADD R71, R71, UR5 ;  /* 0x0000000547477c36 */ /* 0x000fe20008000000 */
[----:B0-----:R-:W-:Y:S02]  /*38d90*/  SHF.R.S32.HI R72, RZ, 0x8, R73 ;  /* 0x00000008ff487819 */ /* 0x001fe40000011449 */
[----:B------:R-:W-:Y:S01]  /*38da0*/  ISETP.LT.AND P1, PT, R70, UR9, !P0 ;  /* 0x0000000946007c0c */ /* 0x000fe2000c721270 */
[----:B------:R-:W-:Y:S01]  /*38db0*/  VIADD R70, R0, 0x5a ;  /* 0x0000005a00467836 */ /* 0x000fe20000000000 */
[----:B------:R-:W0:Y:S01]  /*38dc0*/  LDCU UR9, c[0x0][0x39c] ;  /* 0x00007380ff0977ac */ /* 0x000e220008000800 */
[----:B------:R2:W-:Y:S03]  /*38dd0*/  @P3 STG.E.U8 desc[UR22][R68.64], R72 ;  /* 0x0000004844003986 */ /* 0x0005e6000c101116 */
[----:B-1----:R-:W-:Y:S01]  /*38de0*/  ISETP.LT.AND P5, PT, R70, UR6, !P0 ;  /* 0x0000000646007c0c */ /* 0x002fe2000c7a1270 */
[----:B------:R-:W-:Y:S01]  /*38df0*/  VIADD R70, R0, 0x5b ;  /* 0x0000005b00467836 */ /* 0x000fe20000000000 */
[----:B------:R-:W1:Y:S01]  /*38e00*/  LDCU UR6, c[0x0][0x39c] ;  /* 0x00007380ff0677ac */ /* 0x000e620008000800 */
[----:B--2---:R-:W-:-:S02]  /*38e10*/  IADD3 R68, P3, PT, R71, R3, RZ ;  /* 0x0000000347447210 */ /* 0x004fc40007f7e0ff */
[----:B----4-:R-:W-:Y:S02]  /*38e20*/  F2FP.SATFINITE.E5M2.F32.PACK_AB_MERGE_C R72, R41, R40, RZ ;  /* 0x000000282948723e */ /* 0x010fe400048060ff */
[C---:B------:R-:W-:Y:S01]  /*38e30*/  LEA.HI.X.SX32 R69, R71.reuse, R2, 0x1, P3 ;  /* 0x0000000247457211 */ /* 0x040fe200018f0eff */
[----:B------:R-:W-:Y:S01]  /*38e40*/  VIADD R71, R71, UR5 ;  /* 0x0000000547477c36 */ /* 0x000fe20008000000 */
[----:B------:R-:W-:Y:S01]  /*38e50*/  ISETP.LT.AND P3, PT, R70, UR4, !P0 ;  /* 0x0000000446007c0c */ /* 0x000fe2000c761270 */
[----:B------:R-:W2:Y:S01]  /*38e60*/  LDCU UR4, c[0x0][0x39c] ;  /* 0x00007380ff0477ac */ /* 0x000ea20008000800 */
[----:B------:R-:W-:Y:S01]  /*38e70*/  PRMT R75, R72, 0x9910, RZ ;  /* 0x00009910484b7816 */ /* 0x000fe200000000ff */
[----:B------:R3:W-:Y:S01]  /*38e80*/  @P4 STG.E.U8 desc[UR22][R68.64], R72 ;  /* 0x0000004844004986 */ /* 0x0007e2000c101116 */
[----:B------:R-:W-:Y:S02]  /*38e90*/  IADD3 R70, P4, PT, R71, R3, RZ ;  /* 0x0000000347467210 */ /* 0x000fe40007f9e0ff */
[----:B------:R-:W-:-:S02]  /*38ea0*/  SHF.R.S32.HI R75, RZ, 0x8, R75 ;  /* 0x00000008ff4b7819 */ /* 0x000fc4000001144b */
[----:B------:R-:W-:Y:S01]  /*38eb0*/  F2FP.SATFINITE.E5M2.F32.PACK_AB_MERGE_C R74, R39, R38, RZ ;  /* 0x00000026274a723e */ /* 0x000fe200048060ff */
[C---:B---3--:R-:W-:Y:S01]  /*38ec0*/  VIADD R72, R71.reuse, UR5 ;  /* 0x0000000547487c36 */ /* 0x048fe20008000000 */
[----:B------:R-:W-:-:S04]  /*38ed0*/  LEA.HI.X.SX32 R71, R71, R2, 0x1, P4 ;  /* 0x0000000247477211 */ /* 0x000fc800020f0eff */
[----:B------:R-:W-:Y:S01]  /*38ee0*/  IADD3 R68, P4, PT, R72, R3, RZ ;  /* 0x0000000348447210 */ /* 0x000fe20007f9e0ff */
[----:B------:R3:W-:Y:S01]  /*38ef0*/  @P6 STG.E.U8 desc[UR22][R70.64], R75 ;  /* 0x0000004b46006986 */ /* 0x0007e2000c101116 */
[----:B------:R-:W-:Y:S02]  /*38f00*/  VIADD R73, R0, 0x5c ;  /* 0x0000005c00497836 */ /* 0x000fe40000000000 */
[----:B------:R-:W-:Y:S02]  /*38f10*/  LEA.HI.X.SX32 R69, R72, R2, 0x1, P4 ;  /* 0x0000000248457211 */ /* 0x000fe400020f0eff */
[----:B---3--:R-:W-:Y:S01]  /*38f20*/  PRMT R70, R74, 0x9910, RZ ;  /* 0x000099104a467816 */ /* 0x008fe200000000ff */
[----:B------:R-:W-:Y:S02]  /*38f30*/  VIADD R71, R72, UR5 ;  /* 0x0000000548477c36 */ /* 0x000fe40008000000 */
[----:B------:R3:W-:Y:S01]  /*38f40*/  @P2 STG.E.U8 desc[UR22][R68.64], R74 ;  /* 0x0000004a44002986 */ /* 0x0007e2000c101116 */
[----:B-1----:R-:W-:Y:S01]  /*38f50*/  ISETP.LT.AND P4, PT, R73, UR6, !P0 ;  /* 0x0000000649007c0c */ /* 0x002fe2000c781270 */
[----:B------:R-:W1:Y:S01]  /*38f60*/  LDCU UR6, c[0x0][0x39c] ;  /* 0x00007380ff0677ac */ /* 0x000e620008000800 */
[----:B------:R-:W-:-:S02]  /*38f70*/  IMAD.MOV.U32 R72, RZ, RZ, R70 ;  /* 0x000000ffff487224 */ /* 0x000fc400078e0046 */
[----:B------:R-:W-:-:S03]  /*38f80*/  VIADD R70, R0, 0x5d ;  /* 0x0000005d00467836 */ /* 0x000fc60000000000 */
[----:B------:R-:W-:Y:S02]  /*38f90*/  SHF.R.S32.HI R72, RZ, 0x8, R72 ;  /* 0x00000008ff487819 */ /* 0x000fe40000011448 */
[----:B---3--:R-:W-:-:S04]  /*38fa0*/  IADD3 R68, P2, PT, R71, R3, RZ ;  /* 0x0000000347447210 */ /* 0x008fc80007f5e0ff */
[C---:B------:R-:W-:Y:S01]  /*38fb0*/  LEA.HI.X.SX32 R69, R71.reuse, R2, 0x1, P2 ;  /* 0x0000000247457211 */ /* 0x040fe200010f0eff */
[----:B------:R-:W-:Y:S01]  /*38fc0*/  VIADD R71, R71, UR5 ;  /* 0x0000000547477c36 */ /* 0x000fe20008000000 */
[----:B--2---:R-:W-:Y:S01]  /*38fd0*/  ISETP.LT.AND P2, PT, R70, UR4, !P0 ;  /* 0x0000000446007c0c */ /* 0x004fe2000c741270 */
[----:B------:R-:W2:Y:S02]  /*38fe0*/  LDCU UR4, c[0x0][0x39c] ;  /* 0x00007380ff0477ac */ /* 0x000ea40008000800 */
[----:B------:R3:W-:Y:S01]  /*38ff0*/  @P1 STG.E.U8 desc[UR22][R68.64], R72 ;  /* 0x0000004844001986 */ /* 0x0007e2000c101116 */
[----:B------:R-:W-:Y:S02]  /*39000*/  IADD3 R70, P1, PT, R71, R3, RZ ;  /* 0x0000000347467210 */ /* 0x000fe40007f3e0ff */
[----:B------:R-:W-:Y:S01]  /*39010*/  F2FP.SATFINITE.E5M2.F32.PACK_AB_MERGE_C R73, R37, R36, RZ ;  /* 0x000000242549723e */ /* 0x000fe200048060ff */
[C---:B---3--:R-:W-:Y:S02]  /*39020*/  VIADD R68, R0.reuse, 0x5e ;  /* 0x0000005e00447836 */ /* 0x048fe40000000000 */
[C---:B------:R-:W-:Y:S01]  /*39030*/  VIADD R72, R71.reuse, UR5 ;  /* 0x0000000547487c36 */ /* 0x040fe20008000000 */
[----:B------:R-:W-:Y:S01]  /*39040*/  LEA.HI.X.SX32 R71, R71, R2, 0x1, P1 ;  /* 0x0000000247477211 */ /* 0x000fe200008f0eff */
[----:B------:R-:W-:Y:S01]  /*39050*/  VIADD R69, R0, 0x5f ;  /* 0x0000005f00457836 */ /* 0x000fe20000000000 */
[----:B0-----:R-:W-:Y:S01]  /*39060*/  ISETP.LT.AND P1, PT, R68, UR9, !P0 ;  /* 0x0000000944007c0c */ /* 0x001fe2000c721270 */
[----:B------:R-:W0:Y:S01]  /*39070*/  LDCU UR9, c[0x0][0x39c] ;  /* 0x00007380ff0977ac */ /* 0x000e220008000800 */
[----:B------:R-:W-:-:S02]  /*39080*/  PRMT R74, R73, 0x9910, RZ ;  /* 0x00009910494a7816 */ /* 0x000fc400000000ff */
[CC--:B------:R-:W-:Y:S01]  /*39090*/  IADD3 R68, P6, PT, R72.reuse, R3.reuse, RZ ;  /* 0x0000000348447210 */ /* 0x0c0fe20007fde0ff */
[----:B------:R3:W-:Y:S01]  /*390a0*/  @P5 STG.E.U8 desc[UR22][R70.64], R73 ;  /* 0x0000004946005986 */ /* 0x0007e2000c101116 */
[----:B-1----:R-:W-:Y:S01]  /*390b0*/  ISETP.LT.AND P5, PT, R69, UR6, !P0 ;  /* 0x0000000645007c0c */ /* 0x002fe2000c7a1270 */
[----:B------:R-:W1:Y:S01]  /*390c0*/  LDCU UR6, c[0x0][0x39c] ;  /* 0x00007380ff0677ac */ /* 0x000e620008000800 */
[C---:B------:R-:W-:Y:S02]  /*390d0*/  LEA.HI.X.SX32 R69, R72.reuse, R2, 0x1, P6 ;  /* 0x0000000248457211 */ /* 0x040fe400030f0eff */
[----:B---3--:R-:W-:Y:S01]  /*390e0*/  SHF.R.S32.HI R73, RZ, 0x8, R74 ;  /* 0x00000008ff497819 */ /* 0x008fe2000001144a */
[----:B------:R-:W-:Y:S02]  /*390f0*/  VIADD R71, R72, UR5 ;  /* 0x0000000548477c36 */ /* 0x000fe40008000000 */
[----:B------:R-:W-:Y:S02]  /*39100*/  VIADD R70, R0, 0x60 ;  /* 0x0000006000467836 */ /* 0x000fe40000000000 */
[----:B------:R3:W-:Y:S03]  /*39110*/  @P3 STG.E.U8 desc[UR22][R68.64], R73 ;  /* 0x0000004944003986 */ /* 0x0007e6000c101116 */
[----:B--2---:R-:W-:Y:S01]  /*39120*/  ISETP.LT.AND P3, PT, R70, UR4, !P0 ;  /* 0x0000000446007c0c */ /* 0x004fe2000c761270 */
[----:B------:R-:W-:Y:S01]  /*39130*/  VIADD R72, R0, 0x61 ;  /* 0x0000006100487836 */ /* 0x000fe20000000000 */
[----:B------:R-:W-:Y:S01]  /*39140*/  F2FP.SATFINITE.E5M2.F32.PACK_AB_MERGE_C R70, R35, R34, RZ ;  /* 0x000000222346723e */ /* 0x000fe200048060ff */
[----:B------:R-:W2:Y:S01]  /*39150*/  LDCU UR4, c[0x0][0x39c] ;  /* 0x00007380ff0477ac */ /* 0x000ea20008000800 */
[----:B---3--:R-:W-:-:S04]  /*39160*/  IADD3 R68, P6, PT, R71, R3, RZ ;  /* 0x0000000347447210 */ /* 0x008fc80007fde0ff */
[C---:B------:R-:W-:Y:S01]  /*39170*/  LEA.HI.X.SX32 R69, R71.reuse, R2, 0x1, P6 ;  /* 0x0000000247457211 */ /* 0x040fe200030f0eff */
[----:B------:R-:W-:Y:S01]  /*39180*/  VIADD R71, R71, UR5 ;  /* 0x0000000547477c36 */ /* 0x000fe20008000000 */
[----:B------:R-:W-:-:S03]  /*39190*/  PRMT R74, R70, 0x9910, RZ ;  /* 0x00009910464a7816 */ /* 0x000fc600000000ff */
[----:B------:R3:W-:Y:S01]  /*391a0*/  @P4 STG.E.U8 desc[UR22][R68.64], R70 ;  /* 0x0000004644004986 */ /* 0x0007e2000c101116 */
[----:B0-----:R-:W-:Y:S01]  /*391b0*/  ISETP.LT.AND P6, PT, R72, UR9, !P0 ;  /* 0x0000000948007c0c */ /* 0x001fe2000c7c1270 */
[C---:B------:R-:W-:Y:S01]  /*391c0*/  VIADD R72, R71.reuse, UR5 ;  /* 0x0000000547487c36 */ /* 0x040fe20008000000 */
[----:B------:R-:W-:Y:S01]  /*391d0*/  SHF.R.S32.HI R74, RZ, 0x8, R74 ;  /* 0x00000008ff4a7819 */ /* 0x000fe2000001144a */
[----:B------:R-:W-:Y:S01]  /*391e0*/  VIADD R73, R0, 0x63 ;  /* 0x0000006300497836 */ /* 0x000fe20000000000 */
[----:B------:R-:W0:Y:S01]  /*391f0*/  LDCU UR9, c[0x0][0x39c] ;  /* 0x00007380ff0977ac */ /* 0x000e220008000800 */
[----:B---3--:R-:W-:-:S04]  /*39200*/  IADD3 R70, P4, PT, R71, R3, RZ ;  /* 0x0000000347467210 */ /* 0x008fc80007f9e0ff */
[----:B------:R-:W-:-:S05]  /*39210*/  LEA.HI.X.SX32 R71, R71, R2, 0x1, P4 ;  /* 0x0000000247477211 */ /* 0x000fca00020f0eff */
[----:B------:R3:W-:Y:S02]  /*39220*/  @P2 STG.E.U8 desc[UR22][R70.64], R74 ;  /* 0x0000004a46002986 */ /* 0x0007e4000c101116 */
[----:B---3--:R-:W-:Y:S02]  /*39230*/  F2FP.SATFINITE.E5M2.F32.PACK_AB_MERGE_C R74, R31, R30, RZ ;  /* 0x0000001e1f4a723e */ /* 0x008fe400048060ff */
[----:B------:R-:W3:Y:S04]  /*39240*/  LDL.LU R30, [R1+0x588] ;  /* 0x00058800011e7983 */ /* 0x000ee80000300800 */
[----:B------:R-:W3:Y:S01]  /*39250*/  LDL.LU R31, [R1+0x58c] ;  /* 0x00058c00011f7983 */ /* 0x000ee20000300800 */
[----:B------:R-:W-:Y:S01]  /*39260*/  VIADD R69, R0, 0x62 ;  /* 0x0000006200457836 */ /* 0x000fe20000000000 */
[----:B------:R-:W-:-:S02]  /*39270*/  IADD3 R68, P4, PT, R72, R3, RZ ;  /* 0x0000000348447210 */ /* 0x000fc40007f9e0ff */
[----:B------:R-:W-:Y:S01]  /*39280*/  F2FP.SATFINITE.E5M2.F32.PACK_AB_MERGE_C R70, R33, R32, RZ ;  /* 0x000000202146723e */ /* 0x000fe200048060ff */
[C---:B------:R-:W-:Y:S01]  /*39290*/  VIADD R71, R72.reuse, UR5 ;  /* 0x0000000548477c36 */ /* 0x040fe20008000000 */
[----:B-1----:R-:W-:Y:S01]  /*392a0*/  ISETP.LT.AND P2, PT, R69, UR6, !P0 ;  /* 0x0000000645007c0c */ /* 0x002fe2000c741270 */
[----:B------:R-:W1:Y:S01]  /*392b0*/  LDCU UR6, c[0x0][0x39c] ;  /* 0x00007380ff0677ac */ /* 0x000e620008000800 */
[----:B------:R-:W-:Y:S02]  /*392c0*/  LEA.HI.X.SX32 R69, R72, R2, 0x1, P4 ;  /* 0x0000000248457211 */ /* 0x000fe400020f0eff */
[----:B--2---:R-:W-:Y:S01]  /*392d0*/  ISETP.LT.AND P4, PT, R73, UR4, !P0 ;  /* 0x0000000449007c0c */ /* 0x004fe2000c781270 */
[----:B------:R-:W2:Y:S01]  /*392e0*/  LDCU UR4, c[0x0][0x39c] ;  /* 0x00007380ff0477ac */ /* 0x000ea20008000800 */
[----:B------:R-:W-:Y:S01]  /*392f0*/  PRMT R72, R70, 0x9910, RZ ;  /* 0x0000991046487816 */ /* 0x000fe200000000ff */
[----:B------:R4:W-:Y:S01]  /*39300*/  @P1 STG.E.U8 desc[UR22][R68.64], R70 ;  /* 0x0000004644001986 */ /* 0x0009e2000c101116 */
[----:B------:R-:W-:-:S03]  /*39310*/  VIADD R73, R0, 0x64 ;  /* 0x0000006400497836 */ /* 0x000fc60000000000 */
[----:B----4-:R-:W-:Y:S01]  /*39320*/  IMAD.MOV.U32 R69, RZ, RZ, R72 ;  /* 0x000000ffff457224 */ /* 0x010fe200078e0048 */
[C---:B------:R-:W-:Y:S01]  /*39330*/  IADD3 R70, P1, PT, R71.reuse, R3, RZ ;  /* 0x0000000347467210 */ /* 0x040fe20007f3e0ff */
[----:B------:R-:W-:-:S03]  /*39340*/  VIADD R72, R71, UR5 ;  /* 0x0000000547487c36 */ /* 0x000fc60008000000 */
[----:B------:R-:W-:Y:S02]  /*39350*/  LEA.HI.X.SX32 R71, R71, R2, 0x1, P1 ;  /* 0x0000000247477211 */ /* 0x000fe400008f0eff */
[----:B------:R-:W-:Y:S02]  /*39360*/  SHF.R.S32.HI R69, RZ, 0x8, R69 ;  /* 0x00000008ff457819 */ /* 0x000fe40000011445 */
[----:B------:R-:W-:-:S03]  /*39370*/  IADD3 R68, P1, PT, R72, R3, RZ ;  /* 0x0000000348447210 */ /* 0x000fc60007f3e0ff */
[----:B------:R4:W-:Y:S02]  /*39380*/  @P5 STG.E.U8 desc[UR22][R70.64], R69 ;  /* 0x0000004546005986 */ /* 0x0009e4000c101116 */
[C---:B----4-:R-:W-:Y:S01]  /*39390*/  LEA.HI.X.SX32 R69, R72.reuse, R2, 0x1, P1 ;  /* 0x0000000248457211 */ /* 0x050fe200008f0eff */
[----:B------:R-:W-:Y:S01]  /*393a0*/  VIADD R71, R72, UR5 ;  /* 0x0000000548477c36 */ /* 0x000fe20008000000 */
[----:B--2---:R-:W-:Y:S01]  /*393b0*/  ISETP.LT.AND P1, PT, R73, UR4, !P0 ;  /* 0x0000000449007c0c */ /* 0x004fe2000c721270 */
[----:B------:R-:W2:Y:S01]  /*393c0*/  LDCU UR4, c[0x0][0x39c] ;  /* 0x00007380ff0477ac */ /* 0x000ea20008000800 */
[----:B------:R-:W-:Y:S01]  /*393d0*/  PRMT R73, R74, 0x9910, RZ ;  /* 0x000099104a497816 */ /* 0x000fe200000000ff */
[----:B------:R4:W-:Y:S01]  /*393e0*/  @P3 STG.E.U8 desc[UR22][R68.64], R74 ;  /* 0x0000004a44003986 */ /* 0x0009e2000c101116 */
[C---:B------:R-:W-:Y:S01]  /*393f0*/  IADD3 R70, P3, PT, R71.reuse, R3, RZ ;  /* 0x0000000347467210 */ /* 0x040fe20007f7e0ff */
[----:B------:R-:W-:Y:S01]  /*39400*/  VIADD R72, R71, UR5 ;  /* 0x0000000547487c36 */ /* 0x000fe20008000000 */
[----:B------:R-:W-:-:S02]  /*39410*/  SHF.R.S32.HI R73, RZ, 0x8, R73 ;  /* 0x00000008ff497819 */ /* 0x000fc40000011449 */
[----:B------:R-:W-:Y:S01]  /*39420*/  LEA.HI.X.SX32 R71, R71, R2, 0x1, P3 ;  /* 0x0000000247477211 */ /* 0x000fe200018f0eff */
[C---:B----4-:R-:W-:Y:S02]  /*39430*/  VIADD R68, R0.reuse, 0x65 ;  /* 0x0000006500447836 */ /* 0x050fe40000000000 */
[----:B------:R-:W-:-:S03]  /*39440*/  VIADD R69, R0, 0x66 ;  /* 0x0000006600457836 */ /* 0x000fc60000000000 */
[----:B0-----:R-:W-:Y:S01]  /*39450*/  ISETP.LT.AND P3, PT, R68, UR9, !P0 ;  /* 0x0000000944007c0c */ /* 0x001fe2000c761270 */
[----:B------:R0:W-:Y:S01]  /*39460*/  @P6 STG.E.U8 desc[UR22][R70.64], R73 ;  /* 0x0000004946006986 */ /* 0x0001e2000c101116 */
[C---:B------:R-:W-:Y:S01]  /*39470*/  IADD3 R68, P5, PT, R72.reuse, R3, RZ ;  /* 0x0000000348447210 */ /* 0x040fe20007fbe0ff */
[----:B------:R-:W4:Y:S01]  /*39480*/  LDCU UR9, c[0x0][0x39c] ;  /* 0x00007380ff0977ac */ /* 0x000f220008000800 */
[----:B-1----:R-:W-:Y:S02]  /*39490*/  ISETP.LT.AND P6, PT, R69, UR6, !P0 ;  /* 0x0000000645007c0c */ /* 0x002fe4000c7c1270 */
[----:B------:R-:W-:Y:S01]  /*394a0*/  LEA.HI.X.SX32 R69, R72, R2, 0x1, P5 ;  /* 0x0000000248457211 */ /* 0x000fe200028f0eff */
[----:B------:R-:W1:Y:S01]  /*394b0*/  LDCU UR6, c[0x0][0x39c] ;  /* 0x00007380ff0677ac */ /* 0x000e620008000800 */
[----:B0-----:R-:W-:Y:S02]  /*394c0*/  VIADD R70, R0, 0x67 ;  /* 0x0000006700467836 */ /* 0x001fe40000000000 */
[----:B------:R-:W-:-:S03]  /*394d0*/  VIADD R71, R72, UR5 ;  /* 0x0000000548477c36 */ /* 0x000fc60008000000 */
[----:B--2---:R-:W-:Y:S01]  /*394e0*/  ISETP.LT.AND P5, PT, R70, UR4, !P0 ;  /* 0x0000000446007c0c */ /* 0x004fe2000c7a1270 */
[----:B------:R-:W-:Y:S01]  /*394f0*/  VIADD R72, R71, UR5 ;  /* 0x0000000547487c36 */ /* 0x000fe20008000000 */
[----:B------:R-:W0:Y:S01]  /*39500*/  LDCU UR4, c[0x0][0x39c] ;  /* 0x00007380ff0477ac */ /* 0x000e220008000800 */
[----:B------:R-:W-:Y:S02]  /*39510*/  F2FP.SATFINITE.E5M2.F32.PACK_AB_MERGE_C R74, R29, R28, RZ ;  /* 0x0000001c1d4a723e */ /* 0x000fe400048060ff */
[----:B---3--:R-:W-:-:S05]  /*39520*/  F2FP.SATFINITE.E5M2.F32.PACK_AB_MERGE_C R73, R31, R30, RZ ;  /* 0x0000001e1f49723e */ /* 0x008fca00048060ff */
[----:B------:R2:W-:Y:S01]  /*39530*/  @P2 STG.E.U8 desc[UR22][R68.64], R73 ;  /* 0x0000004944002986 */ /* 0x0005e2000c101116 */
[-C--:B------:R-:W-:Y:S02]  /*39540*/  IADD3 R70, P2, PT, R71, R3.reuse, RZ ;  /* 0x0000000347467210 */ /* 0x080fe40007f5e0ff */
[----:B------:R-:W-:Y:S02]  /*39550*/  PRMT R75, R73, 0x9910, RZ ;  /* 0x00009910494b7816 */ /* 0x000fe400000000ff */
[----:B------:R-:W-:Y:S02]  /*39560*/  LEA.HI.X.SX32 R71, R71, R2, 0x1, P2 ;  /* 0x0000000247477211 */ /* 0x000fe400010f0eff */
[----:B------:R-:W-:Y:S02]  /*39570*/  SHF.R.S32.HI R75, RZ, 0x8, R75 ;  /* 0x00000008ff4b7819 */ /* 0x000fe4000001144b */
[----:B--2---:R-:W-:-:S03]  /*39580*/  IADD3 R68, P2, PT, R72, R3, RZ ;  /* 0x0000000348447210 */ /* 0x004fc60007f5e0ff */
[----:B------:R2:W-:Y:S01]  /*39590*/  @P4 STG.E.U8 desc[UR22][R70.64], R75 ;  /* 0x0000004b46004986 */ /* 0x0005e2000c101116 */
[----:B------:R-:W-:-:S05]  /*395a0*/  LEA.HI.X.SX32 R69, R72, R2, 0x1, P2 ;  /* 0x0000000248457211 */ /* 0x000fca00010f0eff */
[----:B------:R3:W-:Y:S01]  /*395b0*/  @P1 STG.E.U8 desc[UR22][R68.64], R74 ;  /* 0x0000004a44001986 */ /* 0x0007e2000c101116 */
[----:B--2---:R-:W-:Y:S01]  /*395c0*/  VIADD R70, R72, UR5 ;  /* 0x0000000548467c36 */ /* 0x004fe20008000000 */
[----:B------:R-:W-:Y:S01]  /*395d0*/  PRMT R72, R74, 0x9910, RZ ;  /* 0x000099104a487816 */ /* 0x000fe200000000ff */
[C---:B------:R-:W-:Y:S02]  /*395e0*/  VIADD R71, R0.reuse, 0x6a ;  /* 0x0000006a00477836 */ /* 0x040fe40000000000 */
[----:B---3--:R-:W-:Y:S01]  /*395f0*/  VIADD R69, R0, 0x69 ;  /* 0x0000006900457836 */ /* 0x008fe20000000000 */
[----:B------:R-:W-:Y:S02]  /*39600*/  IADD3 R68, P1, PT, R70, R3, RZ ;  /* 0x0000000346447210 */ /* 0x000fe40007f3e0ff */
[----:B------:R-:W-:Y:S02]  /*39610*/  SHF.R.S32.HI R72, RZ, 0x8, R72 ;  /* 0x00000008ff487819 */ /* 0x000fe40000011448 */
[----:B-1----:R-:W-:Y:S01]  /*39620*/  ISETP.LT.AND P4, PT, R69, UR6, !P0 ;  /* 0x0000000645007c0c */ /* 0x002fe2000c781270 */
[----:B------:R-:W-:Y:S01]  /*39630*/  VIADD R73, R0, 0x68 ;  /* 0x0000006800497836 */ /* 0x000fe20000000000 */
[C---:B------:R-:W-:Y:S01]  /*39640*/  LEA.HI.X.SX32 R69, R70.reuse, R2, 0x1, P1 ;  /* 0x0000000246457211 */ /* 0x040fe200008f0eff */
[----:B------:R-:W1:Y:S01]  /*39650*/  LDCU UR6, c[0x0][0x39c] ;  /* 0x00007380ff0677ac */ /* 0x000e620008000800 */
[----:B0-----:R-:W-:Y:S01]  /*39660*/  ISETP.LT.AND P1, PT, R71, UR4, !P0 ;  /* 0x0000000447007c0c */ /* 0x001fe2000c721270 */
[----:B------:R-:W-:-:S02]  /*39670*/  VIADD R71, R70, UR5 ;  /* 0x0000000546477c36 */ /* 0x000fc40008000000 */
[----:B------:R0:W-:Y:S01]  /*39680*/  @P3 STG.E.U8 desc[UR22][R68.64], R72 ;  /* 0x0000004844003986 */ /* 0x0001e2000c101116 */
[----:B----4-:R-:W-:Y:S01]  /*39690*/  ISETP.LT.AND P2, PT, R73, UR9, !P0 ;  /* 0x0000000949007c0c */ /* 0x010fe2000c741270 */
[----:B------:R-:W2:Y:S01]  /*396a0*/  LDCU UR9, c[0x0][0x39c] ;  /* 0x00007380ff0977ac */ /* 0x000ea20008000800 */
[----:B------:R-:W-:Y:S02]  /*396b0*/  IADD3 R70, P3, PT, R71, R3, RZ ;  /* 0x0000000347467210 */ /* 0x000fe40007f7e0ff */
[----:B------:R-:W-:Y:S01]  /*396c0*/  F2FP.SATFINITE.E5M2.F32.PACK_AB_MERGE_C R74, R27, R26, RZ ;  /* 0x0000001a1b4a723e */ /* 0x000fe200048060ff */
[----:B------:R-:W3:Y:S01]  /*396d0*/  LDCU UR4, c[0x0][0x39c] ;  /* 0x00007380ff0477ac */ /* 0x000ee20008000800 */
[C---:B0-----:R-:W-:Y:S01]  /*396e0*/  VIADD R72, R71.reuse, UR5 ;  /* 0x0000000547487c36 */ /* 0x041fe20008000000 */
[----:B------:R-:W-:Y:S02]  /*396f0*/  LEA.HI.X.SX32 R71, R71, R2, 0x1, P3 ;  /* 0x0000000247477211 */ /* 0x000fe400018f0eff */
[----:B------:R-:W-:-:S02]  /*39700*/  PRMT R75, R74, 0x9910, RZ ;  /* 0x000099104a4b7816 */ /* 0x000fc400000000ff */
[C---:B------:R-:W-:Y:S01]  /*39710*/  IADD3 R68, P3, PT, R72.reuse, R3, RZ ;  /* 0x0000000348447210 */ /* 0x040fe20007f7e0ff */
[----:B------:R0:W-:Y:S03]  /*39720*/  @P6 STG.E.U8 desc[UR22][R70.64], R74 ;  /* 0x0000004a46006986 */ /* 0x0001e6000c101116 */
[----:B------:R-:W-:Y:S01]  /*39730*/  LEA.HI.X.SX32 R69, R72, R2, 0x1, P3 ;  /* 0x0000000248457211 */ /* 0x000fe200018f0eff */
[----:B------:R-:W-:Y:S01]  /*39740*/  VIADD R73, R0, 0x6b ;  /* 0x0000006b00497836 */ /* 0x000fe20000000000 */
[----:B0-----:R-:W-:Y:S01]  /*39750*/  SHF.R.S32.HI R74, RZ, 0x8, R75 ;  /* 0x00000008ff4a7819 */ /* 0x001fe2000001144b */
[----:B------:R-:W-:Y:S02]  /*39760*/  VIADD R71, R72, UR5 ;  /* 0x0000000548477c36 */ /* 0x000fe40008000000 */
[----:B------:R-:W-:Y:S02]  /*39770*/  VIADD R70, R0, 0x6c ;  /* 0x0000006c00467836 */ /* 0x000fe40000000000 */
[----:B------:R0:W-:Y:S01]  /*39780*/  @P5 STG.E.U8 desc[UR22][R68.64], R74 ;  /* 0x0000004a44005986 */ /* 0x0001e2000c101116 */
[----:B------:R-:W-:-:S02]  /*39790*/  F2FP.SATFINITE.E5M2.F32.PACK_AB_MERGE_C R72, R25, R24, RZ ;  /* 0x000000181948723e */ /* 0x000fc400048060ff */
[----:B--2---:R-:W-:Y:S01]  /*397a0*/  ISETP.LT.AND P3, PT, R73, UR9, !P0 ;  /* 0x0000000949007c0c */ /* 0x004fe2000c761270 */
[----:B------:R-:W2:Y:S01]  /*397b0*/  LDCU UR9, c[0x0][0x39c] ;  /* 0x00007380ff0977ac */ /* 0x000ea20008000800 */
[----:B-1----:R-:W-:Y:S01]  /*397c0*/  ISETP.LT.AND P5, PT, R70, UR6, !P0 ;  /* 0x0000000646007c0c */ /* 0x002fe2000c7a1270 */
[----:B------:R-:W-:Y:S01]  /*397d0*/  VIADD R70, R0, 0x6d ;  /* 0x0000006d00467836 */ /* 0x000fe20000000000 */
[----:B------:R-:W-:Y:S01]  /*397e0*/  PRMT R73, R72, 0x9910, RZ ;  /* 0x0000991048497816 */ /* 0x000fe200000000ff */
[----:B------:R-:W1:Y:S01]  /*397f0*/  LDCU UR6, c[0x0][0x39c] ;  /* 0x00007380ff0677ac */ /* 0x000e620008000800 */
[----:B0-----:R-:W-:-:S04]  /*39800*/  IADD3 R68, P6, PT, R71, R3, RZ ;  /* 0x0000000347447210 */ /* 0x001fc80007fde0ff */
[CC--:B------:R-:W-:Y:S01]  /*39810*/  LEA.HI.X.SX32 R69, R71.reuse, R2.reuse, 0x1, P6 ;  /* 0x0000000247457211 */ /* 0x0c0fe200030f0eff */
[----:B------:R-:W-:Y:S01]  /*39820*/  VIADD R71, R71, UR5 ;  /* 0x0000000547477c36 */ /* 0x000fe20008000000 */
[----:B---3--:R-:W-:Y:S01]  /*39830*/  ISETP.LT.AND P6, PT, R70, UR4, !P0 ;  /* 0x0000000446007c0c */ /* 0x008fe2000c7c1270 */
[----:B------:R-:W0:Y:S02]  /*39840*/  LDCU UR4, c[0x0][0x39c] ;  /* 0x00007380ff0477ac */ /* 0x000e240008000800 */
[----:B------:R3:W-:Y:S01]  /*39850*/  @P2 STG.E.U8 desc[UR22][R68.64], R72 ;  /* 0x0000004844002986 */ /* 0x0007e2000c101116 */
[C---:B------:R-:W-:Y:S01]  /*39860*/  IADD3 R70, P2, PT, R71.reuse, R3, RZ ;  /* 0x0000000347467210 */ /* 0x040fe20007f5e0ff */
[----:B---3--:R-:W-:Y:S02]  /*39870*/  IMAD.MOV.U32 R69, RZ, RZ, R73 ;  /* 0x000000ffff457224 */ /* 0x008fe400078e0049 */
[C---:B------:R-:W-:Y:S01]  /*39880*/  VIADD R72, R71.reuse, UR5 ;  /* 0x0000000547487c36 */ /* 0x040fe20008000000 */
[----:B------:R-:W-:-:S02]  /*39890*/  LEA.HI.X.SX32 R71, R71, R2, 0x1, P2 ;  /* 0x0000000247477211 */ /* 0x000fc400010f0eff */
[----:B------:R-:W-:Y:S02]  /*398a0*/  SHF.R.S32.HI R69, RZ, 0x8, R69 ;  /* 0x00000008ff457819 */ /* 0x000fe40000011445 */
[----:B------:R-:W-:Y:S01]  /*398b0*/  IADD3 R68, P2, PT, R72, R3, RZ ;  /* 0x0000000348447210 */ /* 0x000fe20007f5e0ff */
[----:B------:R-:W-:Y:S01]  /*398c0*/  VIADD R73, R0, 0x6e ;  /* 0x0000006e00497836 */ /* 0x000fe20000000000 */
[----:B------:R-:W-:Y:S01]  /*398d0*/  F2FP.SATFINITE.E5M2.F32.PACK_AB_MERGE_C R74, R23, R22, RZ ;  /* 0x00000016174a723e */ /* 0x000fe200048060ff */
[----:B------:R3:W-:Y:S03]  /*398e0*/  @P4 STG.E.U8 desc[UR22][R70.64], R69 ;  /* 0x0000004546004986 */ /* 0x0007e6000c101116 */
[----:B-1----:R-:W-:Y:S01]  /*398f0*/  ISETP.LT.AND P4, PT, R73, UR6, !P0 ;  /* 0x0000000649007c0c */ /* 0x002fe2000c781270 */
[----:B------:R-:W1:Y:S01]  /*39900*/  LDCU UR6, c[0x0][0x39c] ;  /* 0x00007380ff0677ac */ /* 0x000e620008000800 */
[----:B------:R-:W-:-:S02]  /*39910*/  PRMT R73, R74, 0x9910, RZ ;  /* 0x000099104a497816 */ /* 0x000fc400000000ff */
[C---:B---3--:R-:W-:Y:S01]  /*39920*/  LEA.HI.X.SX32 R69, R72.reuse, R2, 0x1, P2 ;  /* 0x0000000248457211 */ /* 0x048fe200010f0eff */
[----:B------:R-:W-:-:S04]  /*39930*/  VIADD R71, R72, UR5 ;  /* 0x0000000548477c36 */ /* 0x000fc80008000000 */
[----:B------:R3:W-:Y:S01]  /*39940*/  @P1 STG.E.U8 desc[UR22][R68.64], R74 ;  /* 0x0000004a44001986 */ /* 0x0007e2000c101116 */
[C---:B------:R-:W-:Y:S01]  /*39950*/  IADD3 R70, P1, PT, R71.reuse, R3, RZ ;  /* 0x0000000347467210 */ /* 0x040fe20007f3e0ff */
[C---:B------:R-:W-:Y:S01]  /*39960*/  VIADD R72, R71.reuse, UR5 ;  /* 0x0000000547487c36 */ /* 0x040fe20008000000 */
[----:B------:R-:W-:Y:S02]  /*39970*/  SHF.R.S32.HI R73, RZ, 0x8, R73 ;  /* 0x00000008ff497819 */ /* 0x000fe40000011449 */
[----:B------:R-:W-:Y:S01]  /*39980*/  LEA.HI.X.SX32 R71, R71, R2, 0x1, P1 ;  /* 0x0000000247477211 */ /* 0x000fe200008f0eff */
[C---:B---3--:R-:W-:Y:S02]  /*39990*/  VIADD R68, R0.reuse, 0x6f ;  /* 0x0000006f00447836 */ /* 0x048fe40000000000 */
[----:B------:R-:W-:-:S03]  /*399a0*/  VIADD R69, R0, 0x70 ;  /* 0x0000007000457836 */ /* 0x000fc60000000000 */
[----:B0-----:R-:W-:Y:S01]  /*399b0*/  ISETP.LT.AND P2, PT, R68, UR4, !P0 ;  /* 0x0000000444007c0c */ /* 0x001fe2000c741270 */
[----:B------:R0:W-:Y:S01]  /*399c0*/  @P3 STG.E.U8 desc[UR22][R70.64], R73 ;  /* 0x0000004946003986 */ /* 0x0001e2000c101116 */
[C---:B------:R-:W-:Y:S01]  /*399d0*/  IADD3 R68, P1, PT, R72.reuse, R3, RZ ;  /* 0x0000000348447210 */ /* 0x040fe20007f3e0ff */
[----:B------:R-:W3:Y:S01]  /*399e0*/  LDCU UR4, c[0x0][0x39c] ;  /* 0x00007380ff0477ac */ /* 0x000ee20008000800 */
[----:B------:R-:W-:Y:S02]  /*399f0*/  ISETP.LT.AND P3, PT, R69, UR7, !P0 ;  /* 0x0000000745007c0c */ /* 0x000fe4000c761270 */
[----:B------:R-:W-:Y:S01]  /*39a00*/  LEA.HI.X.SX32 R69, R72, R2, 0x1, P1 ;  /* 0x0000000248457211 */ /* 0x000fe200008f0eff */
[----:B------:R-:W4:Y:S01]  /*39a10*/  LDCU UR7, c[0x0][0x39c] ;  /* 0x00007380ff0777ac */ /* 0x000f220008000800 */
[----:B0-----:R-:W-:Y:S01]  /*39a20*/  VIADD R70, R0, 0x71 ;  /* 0x0000007100467836 */ /* 0x001fe20000000000 */
[----:B------:R-:W-:Y:S01]  /*39a30*/  F2FP.SATFINITE.E5M2.F32.PACK_AB_MERGE_C R73, R21, R20, RZ ;  /* 0x000000141549723e */ /* 0x000fe200048060ff */
[----:B------:R-:W-:-:S03]  /*39a40*/  VIADD R71, R72, UR5 ;  /* 0x0000000548477c36 */ /* 0x000fc60008000000 */
[----:B-1----:R-:W-:Y:S01]  /*39a50*/  ISETP.LT.AND P1, PT, R70, UR6, !P0 ;  /* 0x0000000646007c0c */ /* 0x002fe2000c721270 */
[----:B------:R0:W-:Y:S01]  /*39a60*/  @P5 STG.E.U8 desc[UR22][R68.64], R73 ;  /* 0x0000004944005986 */ /* 0x0001e2000c101116 */
[CC--:B------:R-:W-:Y:S01]  /*39a70*/  IADD3 R70, P5, PT, R71.reuse, R3.reuse, RZ ;  /* 0x0000000347467210 */ /* 0x0c0fe20007fbe0ff */
[----:B------:R-:W-:Y:S01]  /*39a80*/  VIADD R72, R71, UR5 ;  /* 0x0000000547487c36 */ /* 0x000fe20008000000 */
[----:B------:R-:W-:Y:S01]  /*39a90*/  PRMT R75, R73, 0x9910, RZ ;  /* 0x00009910494b7816 */ /* 0x000fe200000000ff */
[----:B------:R-:W1:Y:S01]  /*39aa0*/  LDCU UR6, c[0x0][0x39c] ;  /* 0x00007380ff0677ac */ /* 0x000e620008000800 */
[----:B------:R-:W-:Y:S02]  /*39ab0*/  LEA.HI.X.SX32 R71, R71, R2, 0x1, P5 ;  /* 0x0000000247477211 */ /* 0x000fe400028f0eff */
[----:B------:R-:W-:Y:S02]  /*39ac0*/  SHF.R.S32.HI R75, RZ, 0x8, R75 ;  /* 0x00000008ff4b7819 */ /* 0x000fe4000001144b */
[----:B0-----:R-:W-:-:S02]  /*39ad0*/  IADD3 R68, P5, PT, R72, R3, RZ ;  /* 0x0000000348447210 */ /* 0x001fc40007fbe0ff */
[----:B------:R-:W-:Y:S02]  /*39ae0*/  F2FP.SATFINITE.E5M2.F32.PACK_AB_MERGE_C R74, R19, R18, RZ ;  /* 0x00000012134a723e */ /* 0x000fe400048060ff */
[C---:B------:R-:W-:Y:S01]  /*39af0*/  LEA.HI.X.SX32 R69, R72.reuse, R2, 0x1, P5 ;  /* 0x0000000248457211 */ /* 0x040fe200028f0eff */
[----:B------:R0:W-:Y:S04]  /*39b00*/  @P6 STG.E.U8 desc[UR22][R70.64], R75 ;  /* 0x0000004b46006986 */ /* 0x0001e8000c101116 */
[----:B------:R5:W-:Y:S01]  /*39b10*/  @P4 STG.E.U8 desc[UR22][R68.64], R74 ;  /* 0x0000004a44004986 */ /* 0x000be2000c101116 */
[----:B0-----:R-:W-:Y:S01]  /*39b20*/  VIADD R70, R72, UR5 ;  /* 0x0000000548467c36 */ /* 0x001fe20008000000 */
[----:B------:R-:W-:Y:S01]  /*39b30*/  PRMT R72, R74, 0x9910, RZ ;  /* 0x000099104a487816 */ /* 0x000fe200000000ff */
[----:B------:R-:W-:-:S02]  /*39b40*/  VIADD R71, R0, 0x74 ;  /* 0x0000007400477836 */ /* 0x000fc40000000000 */
[----:B-----5:R-:W-:Y:S01]  /*39b50*/  VIADD R69, R0, 0x73 ;  /* 0x0000007300457836 */ /* 0x020fe20000000000 */
[----:B------:R-:W-:Y:S02]  /*39b60*/  IADD3 R68, P4, PT, R70, R3, RZ ;  /* 0x0000000346447210 */ /* 0x000fe40007f9e0ff */
[----:B------:R-:W-:Y:S02]  /*39b70*/  SHF.R.S32.HI R72, RZ, 0x8, R72 ;  /* 0x00000008ff487819 */ /* 0x000fe40000011448 */
[----:B-1----:R-:W-:Y:S01]  /*39b80*/  ISETP.LT.AND P6, PT, R69, UR6, !P0 ;  /* 0x0000000645007c0c */ /* 0x002fe2000c7c1270 */
[----:B------:R-:W-:Y:S01]  /*39b90*/  VIADD R73, R0, 0x72 ;  /* 0x0000007200497836 */ /* 0x000fe20000000000 */
[C---:B------:R-:W-:Y:S01]  /*39ba0*/  LEA.HI.X.SX32 R69, R70.reuse, R2, 0x1, P4 ;  /* 0x0000000246457211 */ /* 0x040fe200020f0eff */
[----:B------:R-:W0:Y:S01]  /*39bb0*/  LDCU UR6, c[0x0][0x39c] ;  /* 0x00007380ff0677ac */ /* 0x000e220008000800 */
[----:B----4-:R-:W-:Y:S01]  /*39bc0*/  ISETP.LT.AND P4, PT, R71, UR7, !P0 ;  /* 0x0000000747007c0c */ /* 0x010fe2000c781270 */
[----:B------:R-:W-:-:S02]  /*39bd0*/  VIADD R71, R70, UR5 ;  /* 0x0000000546477c36 */ /* 0x000fc40008000000 */
[----:B------:R1:W-:Y:S01]  /*39be0*/  @P2 STG.E.U8 desc[UR22][R68.64], R72 ;  /* 0x0000004844002986 */ /* 0x0003e2000c101116 */
[----:B---3--:R-:W-:Y:S01]  /*39bf0*/  ISETP.LT.AND P5, PT, R73, UR4, !P0 ;  /* 0x0000000449007c0c */ /* 0x008fe2000c7a1270 */
[----:B------:R-:W3:Y:S01]  /*39c00*/  LDCU UR4, c[0x0][0x39c] ;  /* 0x00007380ff0477ac */ /* 0x000ee20008000800 */
[----:B------:R-:W-:Y:S02]  /*39c10*/  IADD3 R70, P2, PT, R71, R3, RZ ;  /* 0x0000000347467210 */ /* 0x000fe40007f5e0ff */
[----:B------:R-:W-:Y:S01]  /*39c20*/  F2FP.SATFINITE.E5M2.F32.PACK_AB_MERGE_C R74, R17, R16, RZ ;  /* 0x00000010114a723e */ /* 0x000fe200048060ff */
[----:B------:R-:W4:Y:S01]  /*39c30*/  LDCU UR7, c[0x0][0x39c] ;  /* 0x00007380ff0777ac */ /* 0x000f220008000800 */
[C---:B-1----:R-:W-:Y:S01]  /*39c40*/  VIADD R72, R71.reuse, UR5 ;  /* 0x0000000547487c36 */ /* 0x042fe20008000000 */
[----:B------:R-:W-:Y:S02]  /*39c50*/  LEA.HI.X.SX32 R71, R71, R2, 0x1, P2 ;  /* 0x0000000247477211 */ /* 0x000fe400010f0eff */
[----:B------:R-:W-:-:S02]  /*39c60*/  PRMT R75, R74, 0x9910, RZ ;  /* 0x000099104a4b7816 */ /* 0x000fc400000000ff */
[CC--:B------:R-:W-:Y:S01]  /*39c70*/  IADD3 R68, P2, PT, R72.reuse, R3.reuse, RZ ;  /* 0x0000000348447210 */ /* 0x0c0fe20007f5e0ff */
[----:B------:R1:W-:Y:S03]  /*39c80*/  @P3 STG.E.U8 desc[UR22][R70.64], R74 ;  /* 0x0000004a46003986 */ /* 0x0003e6000c101116 */
[----:B------:R-:W-:Y:S01]  /*39c90*/  LEA.HI.X.SX32 R69, R72, R2, 0x1, P2 ;  /* 0x0000000248457211 */ /* 0x000fe200010f0eff */
[----:B------:R-:W-:Y:S01]  /*39ca0*/  VIADD R73, R0, 0x75 ;  /* 0x0000007500497836 */ /* 0x000fe20000000000 */
[----:B-1----:R-:W-:Y:S01]  /*39cb0*/  SHF.R.S32.HI R74, RZ, 0x8, R75 ;  /* 0x00000008ff4a7819 */ /* 0x002fe2000001144b */
[----:B------:R-:W-:Y:S02]  /*39cc0*/  VIADD R71, R72, UR5 ;  /* 0x0000000548477c36 */ /* 0x000fe40008000000 */
[----:B------:R-:W-:Y:S02]  /*39cd0*/  VIADD R70, R0, 0x76 ;  /* 0x0000007600467836 */ /* 0x000fe40000000000 */
[----:B------:R1:W-:Y:S01]  /*39ce0*/  @P1 STG.E.U8 desc[UR22][R68.64], R74 ;  /* 0x0000004a44001986 */ /* 0x0003e2000c101116 */
[----:B---3--:R-:W-:Y:S01]  /*39cf0*/  ISETP.LT.AND P2, PT, R73, UR4, !P0 ;  /* 0x0000000449007c0c */ /* 0x008fe2000c741270 */
[----:B------:R-:W3:Y:S01]  /*39d00*/  LDCU UR4, c[0x0][0x39c] ;  /* 0x00007380ff0477ac */ /* 0x000ee20008000800 */
[----:B0-----:R-:W-:Y:S01]  /*39d10*/  ISETP.LT.AND P3, PT, R70, UR6, !P0 ;  /* 0x0000000646007c0c */ /* 0x001fe2000c761270 */
[----:B------:R-:W-:Y:S01]  /*39d20*/  VIADD R70, R0, 0x77 ;  /* 0x0000007700467836 */ /* 0x000fe20000000000 */
[----:B------:R-:W-:Y:S01]  /*39d30*/  F2FP.SATFINITE.E5M2.F32.PACK_AB_MERGE_C R72, R15, R14, RZ ;  /* 0x0000000e0f48723e */ /* 0x000fe200048060ff */
[----:B------:R-:W0:Y:S01]  /*39d40*/  LDCU UR6, c[0x0][0x39c] ;  /* 0x00007380ff0677ac */ /* 0x000e220008000800 */
[----:B-1----:R-:W-:-:S04]  /*39d50*/  IADD3 R68, P1, PT, R71, R3, RZ ;  /* 0x0000000347447210 */ /* 0x002fc80007f3e0ff */
[C---:B------:R-:W-:Y:S01]  /*39d60*/  LEA.HI.X.SX32 R69, R71.reuse, R2, 0x1, P1 ;  /* 0x0000000247457211 */ /* 0x040fe200008f0eff */
[----:B------:R-:W-:Y:S01]  /*39d70*/  VIADD R71, R71, UR5 ;  /* 0x0000000547477c36 */ /* 0x000fe20008000000 */
[----:B----4-:R-:W-:Y:S02]  /*39d80*/  ISETP.LT.AND P1, PT, R70, UR7, !P0 ;  /* 0x0000000746007c0c */ /* 0x010fe4000c721270 */
[----:B------:R-:W-:Y:S01]  /*39d90*/  F2FP.SATFINITE.E5M2.F32.PACK_AB_MERGE_C R74, R13, R12, RZ ;  /* 0x0000000c0d4a723e */ /* 0x000fe200048060ff */
[----:B------:R1:W-:Y:S01]  /*39da0*/  @P5 STG.E.U8 desc[UR22][R68.64], R72 ;  /* 0x0000004844005986 */ /* 0x0003e2000c101116 */
[----:B------:R-:W-:Y:S01]  /*39db0*/  PRMT R75, R72, 0x9910, RZ ;  /* 0x00009910484b7816 */ /* 0x000fe200000000ff */
[----:B------:R-:W-:Y:S01]  /*39dc0*/  VIADD R73, R0, 0x78 ;  /* 0x0000007800497836 */ /* 0x000fe20000000000 */
[C---:B------:R-:W-:Y:S01]  /*39dd0*/  IADD3 R70, P5, PT, R71.reuse, R3, RZ ;  /* 0x0000000347467210 */ /* 0x040fe20007fbe0ff */
[----:B------:R-:W4:Y:S01]  /*39de0*/  LDCU UR7, c[0x0][0x39c] ;  /* 0x00007380ff0777ac */ /* 0x000f220008000800 */
[----:B------:R-:W-:Y:S01]  /*39df0*/  SHF.R.S32.HI R75, RZ, 0x8, R75 ;  /* 0x00000008ff4b7819 */ /* 0x000fe2000001144b */
[C---:B-1----:R-:W-:Y:S01]  /*39e00*/  VIADD R72, R71.reuse, UR5 ;  /* 0x0000000547487c36 */ /* 0x042fe20008000000 */
[----:B------:R-:W-:-:S04]  /*39e10*/  LEA.HI.X.SX32 R71, R71, R2, 0x1, P5 ;  /* 0x0000000247477211 */ /* 0x000fc800028f0eff */
[C---:B------:R-:W-:Y:S01]  /*39e20*/  IADD3 R68, P5, PT, R72.reuse, R3, RZ ;  /* 0x0000000348447210 */ /* 0x040fe20007fbe0ff */
[----:B------:R1:W-:Y:S03]  /*39e30*/  @P6 STG.E.U8 desc[UR22][R70.64], R75 ;  /* 0x0000004b46006986 */ /* 0x0003e6000c101116 */
[----:B------:R-:W-:Y:S02]  /*39e40*/  LEA.HI.X.SX32 R69, R72, R2, 0x1, P5 ;  /* 0x0000000248457211 */ /* 0x000fe400028f0eff */
[----:B---3--:R-:W-:Y:S01]  /*39e50*/  ISETP.LT.AND P5, PT, R73, UR4, !P0 ;  /* 0x0000000449007c0c */ /* 0x008fe2000c7a1270 */
[----:B------:R-:W3:Y:S01]  /*39e60*/  LDCU UR4, c[0x0][0x39c] ;  /* 0x00007380ff0477ac */ /* 0x000ee20008000800 */
[----:B-1----:R-:W-:Y:S01]  /*39e70*/  PRMT R70, R74, 0x9910, RZ ;  /* 0x000099104a467816 */ /* 0x002fe200000000ff */
[----:B------:R-:W-:Y:S01]  /*39e80*/  VIADD R71, R72, UR5 ;  /* 0x0000000548477c36 */ /* 0x000fe20008000000 */
[----:B------:R1:W-:Y:S03]  /*39e90*/  @P4 STG.E.U8 desc[UR22][R68.64], R74 ;  /* 0x0000004a44004986 */ /* 0x0003e6000c101116 */
[----:B------:R-:W-:-:S02]  /*39ea0*/  IMAD.MOV.U32 R72, RZ, RZ, R70 ;  /* 0x000000ffff487224 */ /* 0x000fc400078e0046 */
[----:B------:R-:W-:-:S03]  /*39eb0*/  VIADD R70, R0, 0x79 ;  /* 0x0000007900467836 */ /* 0x000fc60000000000 */
[----:B------:R-:W-:Y:S02]  /*39ec0*/  SHF.R.S32.HI R72, RZ, 0x8, R72 ;  /* 0x00000008ff487819 */ /* 0x000fe40000011448 */
[----:B-1----:R-:W-:-:S04]  /*39ed0*/  IADD3 R68, P4, PT, R71, R3, RZ ;  /* 0x0000000347447210 */ /* 0x002fc80007f9e0ff */
[C---:B------:R-:W-:Y:S01]  /*39ee0*/  LEA.HI.X.SX32 R69, R71.reuse, R2, 0x1, P4 ;  /* 0x0000000247457211 */ /* 0x040fe200020f0eff */
[----:B------:R-:W-:Y:S01]  /*39ef0*/  VIADD R71, R71, UR5 ;  /* 0x0000000547477c36 */ /* 0x000fe20008000000 */
[----:B0-----:R-:W-:Y:S01]  /*39f00*/  ISETP.LT.AND P4, PT, R70, UR6, !P0 ;  /* 0x0000000646007c0c */ /* 0x001fe2000c781270 */
[----:B------:R-:W0:Y:S02]  /*39f10*/  LDCU UR6, c[0x0][0x39c] ;  /* 0x00007380ff0677ac */ /* 0x000e240008000800 */
[----:B------:R1:W-:Y:S01]  /*39f20*/  @P2 STG.E.U8 desc[UR22][R68.64], R72 ;  /* 0x0000004844002986 */ /* 0x0003e2000c101116 */
[----:B------:R-:W-:Y:S02]  /*39f30*/  IADD3 R70, P2, PT, R71, R3, RZ ;  /* 0x0000000347467210 */ /* 0x000fe40007f5e0ff */
[----:B------:R-:W-:Y:S01]  /*39f40*/  F2FP.SATFINITE.E5M2.F32.PACK_AB_MERGE_C R73, R11, R10, RZ ;  /* 0x0000000a0b49723e */ /* 0x000fe200048060ff */
[C---:B-1----:R-:W-:Y:S02]  /*39f50*/  VIADD R68, R0.reuse, 0x7a ;  /* 0x0000007a00447836 */ /* 0x042fe40000000000 */
[C---:B------:R-:W-:Y:S01]  /*39f60*/  VIADD R72, R71.reuse, UR5 ;  /* 0x0000000547487c36 */ /* 0x040fe20008000000 */
[----:B------:R-:W-:Y:S01]  /*39f70*/  LEA.HI.X.SX32 R71, R71, R2, 0x1, P2 ;  /* 0x0000000247477211 */ /* 0x000fe200010f0eff */
[----:B------:R-:W-:Y:S01]  /*39f80*/  VIADD R69, R0, 0x7b ;  /* 0x0000007b00457836 */ /* 0x000fe20000000000 */
[----:B---3--:R-:W-:Y:S01]  /*39f90*/  ISETP.LT.AND P2, PT, R68, UR4, !P0 ;  /* 0x0000000444007c0c */ /* 0x008fe2000c741270 */
[----:B------:R-:W1:Y:S01]  /*39fa0*/  LDCU UR4, c[0x0][0x39c] ;  /* 0x00007380ff0477ac */ /* 0x000e620008000800 */
[----:B------:R-:W-:-:S02]  /*39fb0*/  PRMT R74, R73, 0x9910, RZ ;  /* 0x00009910494a7816 */ /* 0x000fc400000000ff */
[CC--:B------:R-:W-:Y:S01]  /*39fc0*/  IADD3 R68, P6, PT, R72.reuse, R3.reuse, RZ ;  /* 0x0000000348447210 */ /* 0x0c0fe20007fde0ff */
[----:B------:R3:W-:Y:S01]  /*39fd0*/  @P3 STG.E.U8 desc[UR22][R70.64], R73 ;  /* 0x0000004946003986 */ /* 0x0007e2000c101116 */
[----:B----4-:R-:W-:Y:S01]  /*39fe0*/  ISETP.LT.AND P3, PT, R69, UR7, !P0 ;  /* 0x0000000745007c0c */ /* 0x010fe2000c761270 */
[----:B------:R-:W4:Y:S01]  /*39ff0*/  LDCU UR7, c[0x0][0x39c] ;  /* 0x00007380ff0777ac */ /* 0x000f220008000800 */
[C---:B------:R-:W-:Y:S02]  /*3a000*/  LEA.HI.X.SX32 R69, R72.reuse, R2, 0x1, P6 ;  /* 0x0000000248457211 */ /* 0x040fe400030f0eff */
[----:B---3--:R-:W-:Y:S01]  /*3a010*/  SHF.R.S32.HI R73, RZ, 0x8, R74 ;  /* 0x00000008ff497819 */ /* 0x008fe2000001144a */
[----:B------:R-:W-:Y:S02]  /*3a020*/  VIADD R71, R72, UR5 ;  /* 0x0000000548477c36 */ /* 0x000fe40008000000 */
[----:B------:R-:W-:Y:S02]  /*3a030*/  VIADD R70, R0, 0x7c ;  /* 0x0000007c00467836 */ /* 0x000fe40000000000 */
[----:B------:R3:W-:Y:S03]  /*3a040*/  @P1 STG.E.U8 desc[UR22][R68.64], R73 ;  /* 0x0000004944001986 */ /* 0x0007e6000c101116 */
[----:B0-----:R-:W-:Y:S01]  /*3a050*/  ISETP.LT.AND P1, PT, R70, UR6, !P0 ;  /* 0x0000000646007c0c */ /* 0x001fe2000c721270 */
[----:B------:R-:W-:Y:S01]  /*3a060*/  VIADD R72, R0, 0x7d ;  /* 0x0000007d00487836 */ /* 0x000fe20000000000 */
[----:B------:R-:W-:Y:S01]  /*3a070*/  F2FP.SATFINITE.E5M2.F32.PACK_AB_MERGE_C R70, R9, R8, RZ ;  /* 0x000000080946723e */ /* 0x000fe200048060ff */
[----:B------:R-:W0:Y:S01]  /*3a080*/  LDCU UR6, c[0x0][0x39c] ;  /* 0x00007380ff0677ac */ /* 0x000e220008000800 */
[----:B---3--:R-:W-:-:S04]  /*3a090*/  IADD3 R68, P6, PT, R71, R3, RZ ;  /* 0x0000000347447210 */ /* 0x008fc80007fde0ff */
[C---:B------:R-:W-:Y:S01]  /*3a0a0*/  LEA.HI.X.SX32 R69, R71.reuse, R2, 0x1, P6 ;  /* 0x0000000247457211 */ /* 0x040fe200030f0eff */
[----:B------:R-:W-:Y:S01]  /*3a0b0*/  VIADD R71, R71, UR5 ;  /* 0x0000000547477c36 */ /* 0x000fe20008000000 */
[----:B------:R-:W-:-:S03]  /*3a0c0*/  PRMT R74, R70, 0x9910, RZ ;  /* 0x00009910464a7816 */ /* 0x000fc600000000ff */
[----:B------:R3:W-:Y:S01]  /*3a0d0*/  @P5 STG.E.U8 desc[UR22][R68.64], R70 ;  /* 0x0000004644005986 */ /* 0x0007e2000c101116 */
[----:B-1----:R-:W-:Y:S01]  /*3a0e0*/  ISETP.LT.AND P5, PT, R72, UR4, !P0 ;  /* 0x0000000448007c0c */ /* 0x002fe2000c7a1270 */
[C---:B------:R-:W-:Y:S01]  /*3a0f0*/  VIADD R72, R71.reuse, UR5 ;  /* 0x0000000547487c36 */ /* 0x040fe20008000000 */
[----:B------:R-:W-:Y:S01]  /*3a100*/  SHF.R.S32.HI R74, RZ, 0x8, R74 ;  /* 0x00000008ff4a7819 */ /* 0x000fe2000001144a */
[----:B------:R-:W1:Y:S01]  /*3a110*/  LDCU UR4, c[0x0][0x39c] ;  /* 0x00007380ff0477ac */ /* 0x000e620008000800 */
[----:B---3--:R-:W-:-:S04]  /*3a120*/  IADD3 R70, P6, PT, R71, R3, RZ ;  /* 0x0000000347467210 */ /* 0x008fc80007fde0ff */
[----:B------:R-:W-:-:S05]  /*3a130*/  LEA.HI.X.SX32 R71, R71, R2, 0x1, P6 ;  /* 0x0000000247477211 */ /* 0x000fca00030f0eff */
[----:B------:R3:W-:Y:S02]  /*3a140*/  @P4 STG.E.U8 desc[UR22][R70.64], R74 ;  /* 0x0000004a46004986 */ /* 0x0007e4000c101116 */
[----:B---3--:R-:W-:Y:S02]  /*3a150*/  F2FP.SATFINITE.E5M2.F32.PACK_AB_MERGE_C R74, R5, R4, RZ ;  /* 0x00000004054a723e */ /* 0x008fe400048060ff */
[----:B------:R-:W3:Y:S04]  /*3a160*/  LDL.LU R4, [R1+0x5f8] ;  /* 0x0005f80001047983 */ /* 0x000ee80000300800 */
[----:B------:R-:W3:Y:S04]  /*3a170*/  LDL.LU R5, [R1+0x5fc] ;  /* 0x0005fc0001057983 */ /* 0x000ee80000300800 */
[----:B------:R-:W5:Y:S04]  /*3a180*/  LDL.LU R40, [R1+0x400] ;  /* 0x0004000001287983 */ /* 0x000f680000300800 */
[----:B------:R-:W5:Y:S04]  /*3a190*/  LDL.LU R41, [R1+0x404] ;  /* 0x0004040001297983 */ /* 0x000f680000300800 */
        /* <DEDUP_REMOVED lines=14> */
[----:B------:R-:W-:Y:S01]  /*3a280*/  VIADD R69, R0, 0x7e ;  /* 0x0000007e00457836 */ /* 0x000fe20000000000 */
[----:B------:R-:W-:-:S02]  /*3a290*/  IADD3 R68, P6, PT, R72, R3, RZ ;  /* 0x0000000348447210 */ /* 0x000fc40007fde0ff */
[----:B------:R-:W-:Y:S01]  /*3a2a0*/  F2FP.SATFINITE.E5M2.F32.PACK_AB_MERGE_C R70, R7, R6, RZ ;  /* 0x000000060746723e */ /* 0x000fe200048060ff */
[----:B------:R-:W-:Y:S01]  /*3a2b0*/  VIADD R71, R72, UR5 ;  /* 0x0000000548477c36 */ /* 0x000fe20008000000 */
[----:B----4-:R-:W-:Y:S01]  /*3a2c0*/  ISETP.LT.AND P4, PT, R69, UR7, !P0 ;  /* 0x0000000745007c0c */ /* 0x010fe2000c781270 */
[----:B------:R-:W-:Y:S01]  /*3a2d0*/  VIADD R73, R0, 0x7f ;  /* 0x0000007f00497836 */ /* 0x000fe20000000000 */
[-C--:B------:R-:W-:Y:S01]  /*3a2e0*/  LEA.HI.X.SX32 R69, R72, R2.reuse, 0x1, P6 ;  /* 0x0000000248457211 */ /* 0x080fe200030f0eff */
[----:B------:R-:W4:Y:S01]  /*3a2f0*/  LDCU UR7, c[0x0][0x39c] ;  /* 0x00007380ff0777ac */ /* 0x000f220008000800 */
[----:B------:R-:W-:Y:S01]  /*3a300*/  PRMT R72, R70, 0x9910, RZ ;  /* 0x0000991046487816 */ /* 0x000fe200000000ff */
[----:B------:R-:W2:Y:S04]  /*3a310*/  LDL.LU R24, [R1+0x448] ;  /* 0x0004480001187983 */ /* 0x000ea80000300800 */
[----:B------:R1:W-:Y:S01]  /*3a320*/  @P2 STG.E.U8 desc[UR22][R68.64], R70 ;  /* 0x0000004644002986 */ /* 0x0003e2000c101116 */
[----:B0-----:R-:W-:Y:S01]  /*3a330*/  ISETP.LT.AND P6, PT, R73, UR6, !P0 ;  /* 0x0000000649007c0c */ /* 0x001fe2000c7c1270 */
[----:B------:R-:W0:Y:S01]  /*3a340*/  LDCU UR6, c[0x0][0x39c] ;  /* 0x00007380ff0677ac */ /* 0x000e220008000800 */
[----:B------:R-:W-:Y:S01]  /*3a350*/  VIADD R73, R0, 0x80 ;  /* 0x0000008000497836 */ /* 0x000fe20000000000 */
[----:B------:R-:W2:Y:S04]  /*3a360*/  LDL.LU R25, [R1+0x44c] ;  /* 0x00044c0001197983 */ /* 0x000ea80000300800 */
[----:B------:R-:W2:Y:S01]  /*3a370*/  LDL.LU R22, [R1+0x458] ;  /* 0x0004580001167983 */ /* 0x000ea20000300800 */
[----:B-1----:R-:W-:Y:S01]  /*3a380*/  IMAD.MOV.U32 R69, RZ, RZ, R72 ;  /* 0x000000ffff457224 */ /* 0x002fe200078e0048 */
[C---:B------:R-:W-:Y:S01]  /*3a390*/  IADD3 R70, P2, PT, R71.reuse, R3, RZ ;  /* 0x0000000347467210 */ /* 0x040fe20007f5e0ff */
[C---:B------:R-:W-:Y:S01]  /*3a3a0*/  VIADD R72, R71.reuse, UR5 ;  /* 0x0000000547487c36 */ /* 0x040fe20008000000 */
[----:B------:R-:W2:Y:S02]  /*3a3b0*/  LDL.LU R23, [R1+0x45c] ;  /* 0x00045c0001177983 */ /* 0x000ea40000300800 */
[----:B------:R-:W-:-:S02]  /*3a3c0*/  LEA.HI.X.SX32 R71, R71, R2, 0x1, P2 ;  /* 0x0000000247477211 */ /* 0x000fc400010f0eff */
[----:B------:R-:W-:Y:S01]  /*3a3d0*/  SHF.R.S32.HI R69, RZ, 0x8, R69 ;  /* 0x00000008ff457819 */ /* 0x000fe20000011445 */
[----:B------:R-:W2:Y:S01]  /*3a3e0*/  LDL.LU R20, [R1+0x468] ;  /* 0x0004680001147983 */ /* 0x000ea20000300800 */
[----:B------:R-:W-:-:S03]  /*3a3f0*/  IADD3 R68, P2, PT, R72, R3, RZ ;  /* 0x0000000348447210 */ /* 0x000fc60007f5e0ff */
[----:B------:R1:W-:Y:S04]  /*3a400*/  @P3 STG.E.U8 desc[UR22][R70.64], R69 ;  /* 0x0000004546003986 */ /* 0x0003e8000c101116 */
[----:B------:R-:W2:Y:S04]  /*3a410*/  LDL.LU R21, [R1+0x46c] ;  /* 0x00046c0001157983 */ /* 0x000ea80000300800 */
[----:B------:R-:W2:Y:S01]  /*3a420*/  LDL.LU R18, [R1+0x478] ;  /* 0x0004780001127983 */ /* 0x000ea20000300800 */
[CC--:B-1----:R-:W-:Y:S01]  /*3a430*/  LEA.HI.X.SX32 R69, R72.reuse, R2.reuse, 0x1, P2 ;  /* 0x0000000248457211 */ /* 0x0c2fe200010f0eff */
[----:B------:R-:W-:Y:S01]  /*3a440*/  VIADD R71, R72, UR5 ;  /* 0x0000000548477c36 */ /* 0x000fe20008000000 */
[----:B------:R-:W-:Y:S01]  /*3a450*/  ISETP.LT.AND P2, PT, R73, UR4, !P0 ;  /* 0x0000000449007c0c */ /* 0x000fe2000c741270 */
[----:B------:R-:W1:Y:S01]  /*3a460*/  LDCU UR4, c[0x0][0x39c] ;  /* 0x00007380ff0477ac */ /* 0x000e620008000800 */
[----:B------:R-:W-:Y:S01]  /*3a470*/  PRMT R73, R74, 0x9910, RZ ;  /* 0x000099104a497816 */ /* 0x000fe200000000ff */
[----:B------:R0:W-:Y:S01]  /*3a480*/  @P1 STG.E.U8 desc[UR22][R68.64], R74 ;  /* 0x0000004a44001986 */ /* 0x0001e2000c101116 */
[C---:B------:R-:W-:Y:S01]  /*3a490*/  IADD3 R70, P1, PT, R71.reuse, R3, RZ ;  /* 0x0000000347467210 */ /* 0x040fe20007f3e0ff */
[C---:B------:R-:W-:Y:S01]  /*3a4a0*/  VIADD R72, R71.reuse, UR5 ;  /* 0x0000000547487c36 */ /* 0x040fe20008000000 */
[----:B------:R-:W-:Y:S01]  /*3a4b0*/  SHF.R.S32.HI R73, RZ, 0x8, R73 ;  /* 0x00000008ff497819 */ /* 0x000fe20000011449 */
[----:B------:R-:W2:Y:S01]  /*3a4c0*/  LDL.LU R19, [R1+0x47c] ;  /* 0x00047c0001137983 */ /* 0x000ea20000300800 */
[----:B------:R-:W-:-:S03]  /*3a4d0*/  LEA.HI.X.SX32 R71, R71, R2, 0x1, P1 ;  /* 0x0000000247477211 */ /* 0x000fc600008f0eff */
[----:B------:R-:W2:Y:S01]  /*3a4e0*/  LDL.LU R16, [R1+0x488] ;  /* 0x0004880001107983 */ /* 0x000ea20000300800 */
[C---:B0-----:R-:W-:Y:S02]  /*3a4f0*/  VIADD R68, R0.reuse, 0x81 ;  /* 0x0000008100447836 */ /* 0x041fe40000000000 */
[----:B------:R-:W-:Y:S01]  /*3a500*/  VIADD R69, R0, 0x82 ;  /* 0x0000008200457836 */ /* 0x000fe20000000000 */
[----:B------:R0:W-:Y:S02]  /*3a510*/  @P5 STG.E.U8 desc[UR22][R70.64], R73 ;  /* 0x0000004946005986 */ /* 0x0001e4000c101116 */
[----:B------:R-:W-:Y:S01]  /*3a520*/  ISETP.LT.AND P1, PT, R68, UR6, !P0 ;  /* 0x0000000644007c0c */ /* 0x000fe2000c721270 */
[----:B------:R-:W3:Y:S01]  /*3a530*/  LDCU UR6, c[0x0][0x39c] ;  /* 0x00007380ff0677ac */ /* 0x000ee20008000800 */
[C---:B------:R-:W-:Y:S01]  /*3a540*/  IADD3 R68, P3, PT, R72.reuse, R3, RZ ;  /* 0x0000000348447210 */ /* 0x040fe20007f7e0ff */
[----:B------:R-:W2:Y:S01]  /*3a550*/  LDL.LU R17, [R1+0x48c] ;  /* 0x00048c0001117983 */ /* 0x000ea20000300800 */
[----:B----4-:R-:W-:Y:S01]  /*3a560*/  ISETP.LT.AND P5, PT, R69, UR7, !P0 ;  /* 0x0000000745007c0c */ /* 0x010fe2000c7a1270 */
[----:B------:R-:W4:Y:S01]  /*3a570*/  LDCU UR7, c[0x0][0x39c] ;  /* 0x00007380ff0777ac */ /* 0x000f220008000800 */
[----:B------:R-:W-:Y:S01]  /*3a580*/  LEA.HI.X.SX32 R69, R72, R2, 0x1, P3 ;  /* 0x0000000248457211 */ /* 0x000fe200018f0eff */
[----:B------:R-:W2:Y:S01]  /*3a590*/  LDL.LU R14, [R1+0x498] ;  /* 0x00049800010e7983 */ /* 0x000ea20000300800 */
[----:B0-----:R-:W-:-:S03]  /*3a5a0*/  VIADD R70, R0, 0x83 ;  /* 0x0000008300467836 */ /* 0x001fc60000000000 */
[----:B------:R-:W2:Y:S01]  /*3a5b0*/  LDL.LU R15, [R1+0x49c] ;  /* 0x00049c00010f7983 */ /* 0x000ea20000300800 */
[----:B------:R-:W-:Y:S01]  /*3a5c0*/  VIADD R71, R72, UR5 ;  /* 0x0000000548477c36 */ /* 0x000fe20008000000 */
[----:B-1----:R-:W-:-:S03]  /*3a5d0*/  ISETP.LT.AND P3, PT, R70, UR4, !P0 ;  /* 0x0000000446007c0c */ /* 0x002fc6000c761270 */
[----:B------:R-:W-:Y:S01]  /*3a5e0*/  VIADD R72, R71, UR5 ;  /* 0x0000000547487c36 */ /* 0x000fe20008000000 */
[----:B------:R-:W0:Y:S01]  /*3a5f0*/  LDCU UR4, c[0x0][0x39c] ;  /* 0x00007380ff0477ac */ /* 0x000e220008000800 */
[----:B------:R-:W2:Y:S04]  /*3a600*/  LDL.LU R12, [R1+0x4a0] ;  /* 0x0004a000010c7983 */ /* 0x000ea80000300800 */
[----:B------:R-:W2:Y:S04]  /*3a610*/  LDL.LU R13, [R1+0x4a4] ;  /* 0x0004a400010d7983 */ /* 0x000ea80000300800 */
[----:B------:R-:W2:Y:S04]  /*3a620*/  LDL.LU R10, [R1+0x4a8] ;  /* 0x0004a800010a7983 */ /* 0x000ea80000300800 */
[----:B------:R-:W2:Y:S04]  /*3a630*/  LDL.LU R11, [R1+0x4ac] ;  /* 0x0004ac00010b7983 */ /* 0x000ea80000300800 */
[----:B------:R-:W2:Y:S04]  /*3a640*/  LDL.LU R8, [R1+0x4b0] ;  /* 0x0004b00001087983 */ /* 0x000ea80000300800 */
[----:B------:R-:W2:Y:S01]  /*3a650*/  LDL.LU R9, [R1+0x4b4] ;  /* 0x0004b40001097983 */ /* 0x000ea20000300800 */
[----:B---3--:R-:W-:-:S03]  /*3a660*/  F2FP.SATFINITE.E5M2.F32.PACK_AB_MERGE_C R73, R5, R4, RZ ;  /* 0x000000040549723e */ /* 0x008fc600048060ff */
[----:B------:R-:W3:Y:S04]  /*3a670*/  LDL.LU R4, [R1+0x4b8] ;  /* 0x0004b80001047983 */ /* 0x000ee80000300800 */
[----:B------:R1:W-:Y:S01]  /*3a680*/  @P4 STG.E.U8 desc[UR22][R68.64], R73 ;  /* 0x0000004944004986 */ /* 0x0003e2000c101116 */
[-C--:B------:R-:W-:Y:S02]  /*3a690*/  IADD3 R70, P4, PT, R71, R3.reuse, RZ ;  /* 0x0000000347467210 */ /* 0x080fe40007f9e0ff */
[----:B------:R-:W-:Y:S01]  /*3a6a0*/  PRMT R75, R73, 0x9910, RZ ;  /* 0x00009910494b7816 */ /* 0x000fe200000000ff */
[----:B------:R-:W3:Y:S01]  /*3a6b0*/  LDL.LU R5, [R1+0x4bc] ;  /* 0x0004bc0001057983 */ /* 0x000ee20000300800 */
[----:B------:R-:W-:Y:S02]  /*3a6c0*/  LEA.HI.X.SX32 R71, R71, R2, 0x1, P4 ;  /* 0x0000000247477211 */ /* 0x000fe400020f0eff */
[----:B------:R-:W-:Y:S01]  /*3a6d0*/  SHF.R.S32.HI R75, RZ, 0x8, R75 ;  /* 0x00000008ff4b7819 */ /* 0x000fe2000001144b */
[----:B------:R-:W3:Y:S01]  /*3a6e0*/  LDL.LU R6, [R1+0x4c0] ;  /* 0x0004c00001067983 */ /* 0x000ee20000300800 */
[----:B-1----:R-:W-:-:S02]  /*3a6f0*/  IADD3 R68, P4, PT, R72, R3, RZ ;  /* 0x0000000348447210 */ /* 0x002fc40007f9e0ff */
[----:B-----5:R-:W-:Y:S01]  /*3a700*/  F2FP.SATFINITE.E5M2.F32.PACK_AB_MERGE_C R74, R41, R40, RZ ;  /* 0x00000028294a723e */ /* 0x020fe200048060ff */
[----:B------:R1:W-:Y:S01]  /*3a710*/  @P6 STG.E.U8 desc[UR22][R70.64], R75 ;  /* 0x0000004b46006986 */ /* 0x0003e2000c101116 */
[----:B------:R-:W-:Y:S01]  /*3a720*/  LEA.HI.X.SX32 R69, R72, R2, 0x1, P4 ;  /* 0x0000000248457211 */ /* 0x000fe200020f0eff */
[----:B------:R-:W-:Y:S02]  /*3a730*/  VIADD R73, R0, 0x84 ;  /* 0x0000008400497836 */ /* 0x000fe40000000000 */
[----:B------:R-:W5:Y:S04]  /*3a740*/  LDL.LU R7, [R1+0x4c4] ;  /* 0x0004c40001077983 */ /* 0x000f680000300800 */
[----:B------:R0:W-:Y:S01]  /*3a750*/  @P2 STG.E.U8 desc[UR22][R68.64], R74 ;  /* 0x0000004a44002986 */ /* 0x0001e2000c101116 */
[----:B-1----:R-:W-:Y:S01]  /*3a760*/  VIADD R70, R72, UR5 ;  /* 0x0000000548467c36 */ /* 0x002fe20008000000 */
[----:B------:R-:W-:Y:S01]  /*3a770*/  PRMT R72, R74, 0x9910, RZ ;  /* 0x000099104a487816 */ /* 0x000fe200000000ff */
[----:B------:R-:W-:-:S02]  /*3a780*/  VIADD R71, R0, 0x86 ;  /* 0x0000008600477836 */ /* 0x000fc40000000000 */
[----:B0-----:R-:W-:Y:S01]  /*3a790*/  VIADD R69, R0, 0x85 ;  /* 0x0000008500457836 */ /* 0x001fe20000000000 */
[CC--:B------:R-:W-:Y:S02]  /*3a7a0*/  IADD3 R68, P2, PT, R70.reuse, R3.reuse, RZ ;  /* 0x0000000346447210 */ /* 0x0c0fe40007f5e0ff */
[----:B------:R-:W-:Y:S02]  /*3a7b0*/  SHF.R.S32.HI R72, RZ, 0x8, R72 ;  /* 0x00000008ff487819 */ /* 0x000fe40000011448 */
[----:B------:R-:W-:Y:S01]  /*3a7c0*/  ISETP.LT.AND P6, PT, R69, UR6, !P0 ;  /* 0x0000000645007c0c */ /* 0x000fe2000c7c1270 */
[----:B------:R-:W0:Y:S01]  /*3a7d0*/  LDCU UR6, c[0x0][0x39c] ;  /* 0x00007380ff0677ac */ /* 0x000e220008000800 */
[C---:B------:R-:W-:Y:S02]  /*3a7e0*/  LEA.HI.X.SX32 R69, R70.reuse, R2, 0x1, P2 ;  /* 0x0000000246457211 */ /* 0x040fe400010f0eff */
[----:B----4-:R-:W-:Y:S01]  /*3a7f0*/  ISETP.LT.AND P2, PT, R71, UR7, !P0 ;  /* 0x0000000747007c0c */ /* 0x010fe2000c741270 */
[----:B------:R-:W-:Y:S01]  /*3a800*/  VIADD R71, R70, UR5 ;  /* 0x0000000546477c36 */ /* 0x000fe20008000000 */
[----:B------:R-:W-:Y:S01]  /*3a810*/  ISETP.LT.AND P4, PT, R73, UR4, !P0 ;  /* 0x0000000449007c0c */ /* 0x000fe2000c781270 */
[----:B------:R1:W-:Y:S01]  /*3a820*/  @P1 STG.E.U8 desc[UR22][R68.64], R72 ;  /* 0x0000004844001986 */ /* 0x0003e2000c101116 */
[----:B------:R-:W4:Y:S02]  /*3a830*/  LDCU UR4, c[0x0][0x39c] ;  /* 0x00007380ff0477ac */ /* 0x000f240008000800 */
[----:B------:R-:W-:-:S02]  /*3a840*/  IADD3 R70, P1, PT, R71, R3, RZ ;  /* 0x0000000347467210 */ /* 0x000fc40007f3e0ff */
[----:B--2---:R-:W-:Y:S01]  /*3a850*/  F2FP.SATFINITE.E5M2.F32.PACK_AB_MERGE_C R74, R39, R38, RZ ;  /* 0x00000026274a723e */ /* 0x004fe200048060ff */
[----:B------:R-:W2:Y:S01]  /*3a860*/  LDCU UR7, c[0x0][0x39c] ;  /* 0x00007380ff0777ac */ /* 0x000ea20008000800 */
[C---:B-1----:R-:W-:Y:S01]  /*3a870*/  VIADD R72, R71.reuse, UR5 ;  /* 0x0000000547487c36 */ /* 0x042fe20008000000 */
[-C--:B------:R-:W-:Y:S02]  /*3a880*/  LEA.HI.X.SX32 R71, R71, R2.reuse, 0x1, P1 ;  /* 0x0000000247477211 */ /* 0x080fe400008f0eff */
[----:B------:R-:W-:Y:S02]  /*3a890*/  PRMT R75, R74, 0x9910, RZ ;  /* 0x000099104a4b7816 */ /* 0x000fe400000000ff */
[C---:B------:R-:W-:Y:S01]  /*3a8a0*/  IADD3 R68, P1, PT, R72.reuse, R3, RZ ;  /* 0x0000000348447210 */ /* 0x040fe20007f3e0ff */
[----:B------:R1:W-:Y:S03]  /*3a8b0*/  @P5 STG.E.U8 desc[UR22][R70.64], R74 ;  /* 0x0000004a46005986 */ /* 0x0003e6000c101116 */
[----:B------:R-:W-:Y:S01]  /*3a8c0*/  LEA.HI.X.SX32 R69, R72, R2, 0x1, P1 ;  /* 0x0000000248457211 */ /* 0x000fe200008f0eff */
[----:B------:R-:W-:Y:S01]  /*3a8d0*/  VIADD R73, R0, 0x87 ;  /* 0x0000008700497836 */ /* 0x000fe20000000000 */
[----:B-1----:R-:W-:Y:S01]  /*3a8e0*/  SHF.R.S32.HI R74, RZ, 0x8, R75 ;  /* 0x00000008ff4a7819 */ /* 0x002fe2000001144b */
[----:B------:R-:W-:-:S02]  /*3a8f0*/  VIADD R71, R72, UR5 ;  /* 0x0000000548477c36 */ /* 0x000fc40008000000 */
[----:B------:R-:W-:Y:S02]  /*3a900*/  VIADD R70, R0, 0x88 ;  /* 0x0000008800467836 */ /* 0x000fe40000000000 */
[----:B------:R1:W-:Y:S01]  /*3a910*/  @P3 STG.E.U8 desc[UR22][R68.64], R74 ;  /* 0x0000004a44003986 */ /* 0x0003e2000c101116 */
[----:B----4-:R-:W-:Y:S01]  /*3a920*/  ISETP.LT.AND P1, PT, R73, UR4, !P0 ;  /* 0x0000000449007c0c */ /* 0x010fe2000c721270 */
[----:B------:R-:W4:Y:S01]  /*3a930*/  LDCU UR4, c[0x0][0x39c] ;  /* 0x00007380ff0477ac */ /* 0x000f220008000800 */
[----:B0-----:R-:W-:Y:S01]  /*3a940*/  ISETP.LT.AND P5, PT, R70, UR6, !P0 ;  /* 0x0000000646007c0c */ /* 0x001fe2000c7a1270 */
[----:B------:R-:W-:Y:S01]  /*3a950*/  VIADD R70, R0, 0x89 ;  /* 0x0000008900467836 */ /* 0x000fe20000000000 */
[----:B------:R-:W-:Y:S01]  /*3a960*/  F2FP.SATFINITE.E5M2.F32.PACK_AB_MERGE_C R72, R37, R36, RZ ;  /* 0x000000242548723e */ /* 0x000fe200048060ff */
[----:B------:R-:W0:Y:S01]  /*3a970*/  LDCU UR6, c[0x0][0x39c] ;  /* 0x00007380ff0677ac */ /* 0x000e220008000800 */
[----:B-1----:R-:W-:-:S04]  /*3a980*/  IADD3 R68, P3, PT, R71, R3, RZ ;  /* 0x0000000347447210 */ /* 0x002fc80007f7e0ff */
[C---:B------:R-:W-:Y:S01]  /*3a990*/  LEA.HI.X.SX32 R69, R71.reuse, R2, 0x1, P3 ;  /* 0x0000000247457211 */ /* 0x040fe200018f0eff */
[----:B------:R-:W-:Y:S01]  /*3a9a0*/  VIADD R71, R71, UR5 ;  /* 0x0000000547477c36 */ /* 0x000fe20008000000 */
[----:B--2---:R-:W-:Y:S02]  /*3a9b0*/  ISETP.LT.AND P3, PT, R70, UR7, !P0 ;  /* 0x0000000746007c0c */ /* 0x004fe4000c761270 */
[----:B------:R-:W-:Y:S01]  /*3a9c0*/  F2FP.SATFINITE.E5M2.F32.PACK_AB_MERGE_C R74, R35, R34, RZ ;  /* 0x00000022234a723e */ /* 0x000fe200048060ff */
[----:B------:R1:W-:Y:S01]  /*3a9d0*/  @P4 STG.E.U8 desc[UR22][R68.64], R72 ;  /* 0x0000004844004986 */ /* 0x0003e2000c101116 */
[----:B------:R-:W-:Y:S01]  /*3a9e0*/  PRMT R75, R72, 0x9910, RZ ;  /* 0x00009910484b7816 */ /* 0x000fe200000000ff */
[----:B------:R-:W-:Y:S01]  /*3a9f0*/  VIADD R73, R0, 0x8a ;  /* 0x0000008a00497836 */ /* 0x000fe20000000000 */
[C---:B------:R-:W-:Y:S01]  /*3aa00*/  IADD3 R70, P4, PT, R71.reuse, R3, RZ ;  /* 0x0000000347467210 */ /* 0x040fe20007f9e0ff */
[----:B------:R-:W2:Y:S01]  /*3aa10*/  LDCU UR7, c[0x0][0x39c] ;  /* 0x00007380ff0777ac */ /* 0x000ea20008000800 */
[----:B------:R-:W-:Y:S01]  /*3aa20*/  SHF.R.S32.HI R75, RZ, 0x8, R75 ;  /* 0x00000008ff4b7819 */ /* 0x000fe2000001144b */
[C---:B-1----:R-:W-:Y:S01]  /*3aa30*/  VIADD R72, R71.reuse, UR5 ;  /* 0x0000000547487c36 */ /* 0x042fe20008000000 */
[----:B------:R-:W-:-:S04]  /*3aa40*/  LEA.HI.X.SX32 R71, R71, R2, 0x1, P4 ;  /* 0x0000000247477211 */ /* 0x000fc800020f0eff */
[C---:B------:R-:W-:Y:S01]  /*3aa50*/  IADD3 R68, P4, PT, R72.reuse, R3, RZ ;  /* 0x0000000348447210 */ /* 0x040fe20007f9e0ff */
[----:B------:R1:W-:Y:S03]  /*3aa60*/  @P6 STG.E.U8 desc[UR22][R70.64], R75 ;  /* 0x0000004b46006986 */ /* 0x0003e6000c101116 */
[----:B------:R-:W-:Y:S02]  /*3aa70*/  LEA.HI.X.SX32 R69, R72, R2, 0x1, P4 ;  /* 0x0000000248457211 */ /* 0x000fe400020f0eff */
[----:B----4-:R-:W-:Y:S01]  /*3aa80*/  ISETP.LT.AND P4, PT, R73, UR4, !P0 ;  /* 0x0000000449007c0c */ /* 0x010fe2000c781270 */
[----:B------:R-:W4:Y:S01]  /*3aa90*/  LDCU UR4, c[0x0][0x39c] ;  /* 0x00007380ff0477ac */ /* 0x000f220008000800 */
        /* <DEDUP_REMOVED lines=18> */
[----:B----4-:R-:W-:Y:S01]  /*3abc0*/  ISETP.LT.AND P1, PT, R68, UR4, !P0 ;  /* 0x0000000444007c0c */ /* 0x010fe2000c721270 */
[----:B------:R-:W1:Y:S01]  /*3abd0*/  LDCU UR4, c[0x0][0x39c] ;  /* 0x00007380ff0477ac */ /* 0x000e620008000800 */
[----:B------:R-:W-:-:S02]  /*3abe0*/  PRMT R74, R73, 0x9910, RZ ;  /* 0x00009910494a7816 */ /* 0x000fc400000000ff */
[CC--:B------:R-:W-:Y:S01]  /*3abf0*/  IADD3 R68, P6, PT, R72.reuse, R3.reuse, RZ ;  /* 0x0000000348447210 */ /* 0x0c0fe20007fde0ff */
[----:B------:R4:W-:Y:S01]  /*3ac00*/  @P5 STG.E.U8 desc[UR22][R70.64], R73 ;  /* 0x0000004946005986 */ /* 0x0009e2000c101116 */
[----:B--2---:R-:W-:Y:S01]  /*3ac10*/  ISETP.LT.AND P5, PT, R69, UR7, !P0 ;  /* 0x0000000745007c0c */ /* 0x004fe2000c7a1270 */
[----:B------:R-:W2:Y:S01]  /*3ac20*/  LDCU UR7, c[0x0][0x39c] ;  /* 0x00007380ff0777ac */ /* 0x000ea20008000800 */
[C---:B------:R-:W-:Y:S02]  /*3ac30*/  LEA.HI.X.SX32 R69, R72.reuse, R2, 0x1, P6 ;  /* 0x0000000248457211 */ /* 0x040fe400030f0eff */
[----:B----4-:R-:W-:Y:S01]  /*3ac40*/  SHF.R.S32.HI R73, RZ, 0x8, R74 ;  /* 0x00000008ff497819 */ /* 0x010fe2000001144a */
[----:B------:R-:W-:Y:S02]  /*3ac50*/  VIADD R71, R72, UR5 ;  /* 0x0000000548477c36 */ /* 0x000fe40008000000 */
[----:B------:R-:W-:Y:S02]  /*3ac60*/  VIADD R70, R0, 0x8e ;  /* 0x0000008e00467836 */ /* 0x000fe40000000000 */
[----:B------:R4:W-:Y:S03]  /*3ac70*/  @P3 STG.E.U8 desc[UR22][R68.64], R73 ;  /* 0x0000004944003986 */ /* 0x0009e6000c101116 */
[----:B0-----:R-:W-:Y:S01]  /*3ac80*/  ISETP.LT.AND P3, PT, R70, UR6, !P0 ;  /* 0x0000000646007c0c */ /* 0x001fe2000c761270 */
[----:B------:R-:W-:Y:S01]  /*3ac90*/  VIADD R72, R0, 0x8f ;  /* 0x0000008f00487836 */ /* 0x000fe20000000000 */
[----:B------:R-:W-:Y:S01]  /*3aca0*/  F2FP.SATFINITE.E5M2.F32.PACK_AB_MERGE_C R70, R31, R30, RZ ;  /* 0x0000001e1f46723e */ /* 0x000fe200048060ff */
[----:B------:R-:W0:Y:S01]  /*3acb0*/  LDCU UR6, c[0x0][0x39c] ;  /* 0x00007380ff0677ac */ /* 0x000e220008000800 */
[----:B----4-:R-:W-:-:S04]  /*3acc0*/  IADD3 R68, P6, PT, R71, R3, RZ ;  /* 0x0000000347447210 */ /* 0x010fc80007fde0ff */
        /* <DEDUP_REMOVED lines=8> */
[----:B----4-:R-:W-:-:S04]  /*3ad50*/  IADD3 R70, P6, PT, R71, R3, RZ ;  /* 0x0000000347467210 */ /* 0x010fc80007fde0ff */
[----:B------:R-:W-:-:S05]  /*3ad60*/  LEA.HI.X.SX32 R71, R71, R2, 0x1, P6 ;  /* 0x0000000247477211 */ /* 0x000fca00030f0eff */
[----:B------:R4:W-:Y:S02]  /*3ad70*/  @P2 STG.E.U8 desc[UR22][R70.64], R74 ;  /* 0x0000004a46002986 */ /* 0x0009e4000c101116 */
[----:B----4-:R-:W-:Y:S02]  /*3ad80*/  F2FP.SATFINITE.E5M2.F32.PACK_AB_MERGE_C R74, R27, R26, RZ ;  /* 0x0000001a1b4a723e */ /* 0x010fe400048060ff */
[----:B------:R-:W4:Y:S04]  /*3ad90*/  LDL.LU R26, [R1+0x440] ;  /* 0x00044000011a7983 */ /* 0x000f280000300800 */
[----:B------:R-:W4:Y:S01]  /*3ada0*/  LDL.LU R27, [R1+0x444] ;  /* 0x00044400011b7983 */ /* 0x000f220000300800 */
[----:B------:R-:W-:Y:S01]  /*3adb0*/  VIADD R69, R0, 0x90 ;  /* 0x0000009000457836 */ /* 0x000fe20000000000 */
[----:B------:R-:W-:-:S02]  /*3adc0*/  IADD3 R68, P6, PT, R72, R3, RZ ;  /* 0x0000000348447210 */ /* 0x000fc40007fde0ff */
[----:B------:R-:W-:Y:S01]  /*3add0*/  F2FP.SATFINITE.E5M2.F32.PACK_AB_MERGE_C R70, R29, R28, RZ ;  /* 0x0000001c1d46723e */ /* 0x000fe200048060ff */
[----:B------:R-:W-:Y:S01]  /*3ade0*/  VIADD R71, R72, UR5 ;  /* 0x0000000548477c36 */ /* 0x000fe20008000000 */
[----:B--2---:R-:W-:Y:S01]  /*3adf0*/  ISETP.LT.AND P2, PT, R69, UR7, !P0 ;  /* 0x0000000745007c0c */ /* 0x004fe2000c741270 */
[----:B------:R-:W-:Y:S01]  /*3ae00*/  VIADD R73, R0, 0x91 ;  /* 0x0000009100497836 */ /* 0x000fe20000000000 */
[----:B------:R-:W-:Y:S01]  /*3ae10*/  LEA.HI.X.SX32 R69, R72, R2, 0x1, P6 ;  /* 0x0000000248457211 */ /* 0x000fe200030f0eff */
[----:B------:R-:W2:Y:S01]  /*3ae20*/  LDCU UR7, c[0x0][0x39c] ;  /* 0x00007380ff0777ac */ /* 0x000ea20008000800 */
[----:B------:R-:W-:-:S03]  /*3ae30*/  PRMT R72, R70, 0x9910, RZ ;  /* 0x0000991046487816 */ /* 0x000fc600000000ff */
[----:B------:R1:W-:Y:S01]  /*3ae40*/  @P1 STG.E.U8 desc[UR22][R68.64], R70 ;  /* 0x0000004644001986 */ /* 0x0003e2000c101116 */
[----:B0-----:R-:W-:Y:S01]  /*3ae50*/  ISETP.LT.AND P6, PT, R73, UR6, !P0 ;  /* 0x0000000649007c0c */ /* 0x001fe2000c7c1270 */
[----:B------:R-:W0:Y:S01]  /*3ae60*/  LDCU UR6, c[0x0][0x39c] ;  /* 0x00007380ff0677ac */ /* 0x000e220008000800 */
[----:B-1----:R-:W-:Y:S01]  /*3ae70*/  IMAD.MOV.U32 R69, RZ, RZ, R72 ;  /* 0x000000ffff457224 */ /* 0x002fe200078e0048 */
[C---:B------:R-:W-:Y:S01]  /*3ae80*/  IADD3 R70, P1, PT, R71.reuse, R3, RZ ;  /* 0x0000000347467210 */ /* 0x040fe20007f3e0ff */
[----:B------:R-:W-:-:S03]  /*3ae90*/  VIADD R72, R71, UR5 ;  /* 0x0000000547487c36 */ /* 0x000fc60008000000 */
[-C--:B------:R-:W-:Y:S02]  /*3aea0*/  LEA.HI.X.SX32 R71, R71, R2.reuse, 0x1, P1 ;  /* 0x0000000247477211 */ /* 0x080fe400008f0eff */
[----:B------:R-:W-:Y:S02]  /*3aeb0*/  SHF.R.S32.HI R69, RZ, 0x8, R69 ;  /* 0x00000008ff457819 */ /* 0x000fe40000011445 */
[----:B------:R-:W-:Y:S01]  /*3aec0*/  IADD3 R68, P1, PT, R72, R3, RZ ;  /* 0x0000000348447210 */ /* 0x000fe20007f3e0ff */
[----:B------:R-:W-:Y:S02]  /*3aed0*/  VIADD R73, R0, 0x92 ;  /* 0x0000009200497836 */ /* 0x000fe40000000000 */
[----:B------:R1:W-:Y:S02]  /*3aee0*/  @P5 STG.E.U8 desc[UR22][R70.64], R69 ;  /* 0x0000004546005986 */ /* 0x0003e4000c101116 */
[C---:B-1----:R-:W-:Y:S01]  /*3aef0*/  LEA.HI.X.SX32 R69, R72.reuse, R2, 0x1, P1 ;  /* 0x0000000248457211 */ /* 0x042fe200008f0eff */
[----:B------:R-:W-:Y:S01]  /*3af00*/  VIADD R71, R72, UR5 ;  /* 0x0000000548477c36 */ /* 0x000fe20008000000 */
[----:B------:R-:W-:-:S02]  /*3af10*/  PRMT R70, R74, 0x9910, RZ ;  /* 0x000099104a467816 */ /* 0x000fc400000000ff */
[----:B------:R-:W-:Y:S01]  /*3af20*/  ISETP.LT.AND P1, PT, R73, UR4, !P0 ;  /* 0x0000000449007c0c */ /* 0x000fe2000c721270 */
[----:B------:R-:W1:Y:S01]  /*3af30*/  LDCU UR4, c[0x0][0x39c] ;  /* 0x00007380ff0477ac */ /* 0x000e620008000800 */
[----:B------:R0:W-:Y:S01]  /*3af40*/  @P3 STG.E.U8 desc[UR22][R68.64], R74 ;  /* 0x0000004a44003986 */ /* 0x0001e2000c101116 */
[----:B------:R-:W-:Y:S02]  /*3af50*/  IMAD.MOV.U32 R72, RZ, RZ, R70 ;  /* 0x000000ffff487224 */ /* 0x000fe400078e0046 */
[----:B------:R-:W-:-:S03]  /*3af60*/  VIADD R70, R0, 0x93 ;  /* 0x0000009300467836 */ /* 0x000fc60000000000 */
[----:B------:R-:W-:Y:S02]  /*3af70*/  SHF.R.S32.HI R72, RZ, 0x8, R72 ;  /* 0x00000008ff487819 */ /* 0x000fe40000011448 */
[----:B0-----:R-:W-:Y:S02]  /*3af80*/  IADD3 R68, P3, PT, R71, R3, RZ ;  /* 0x0000000347447210 */ /* 0x001fe40007f7e0ff */
[----:B------:R-:W-:Y:S02]  /*3af90*/  F2FP.SATFINITE.E5M2.F32.PACK_AB_MERGE_C R74, R25, R24, RZ ;  /* 0x00000018194a723e */ /* 0x000fe400048060ff */
[----:B------:R-:W3:Y:S01]  /*3afa0*/  LDL.LU R24, [R1+0x450] ;  /* 0x0004500001187983 */ /* 0x000ee20000300800 */
[----:B------:R-:W-:-:S03]  /*3afb0*/  LEA.HI.X.SX32 R69, R71, R2, 0x1, P3 ;  /* 0x0000000247457211 */ /* 0x000fc600018f0eff */
[----:B------:R-:W3:Y:S01]  /*3afc0*/  LDL.LU R25, [R1+0x454] ;  /* 0x0004540001197983 */ /* 0x000ee20000300800 */
[----:B------:R-:W-:Y:S01]  /*3afd0*/  VIADD R71, R71, UR5 ;  /* 0x0000000547477c36 */ /* 0x000fe20008000000 */
[----:B------:R-:W-:Y:S02]  /*3afe0*/  ISETP.LT.AND P3, PT, R70, UR6, !P0 ;  /* 0x0000000646007c0c */ /* 0x000fe4000c761270 */
[----:B------:R0:W-:Y:S01]  /*3aff0*/  @P4 STG.E.U8 desc[UR22][R68.64], R72 ;  /* 0x0000004844004986 */ /* 0x0001e2000c101116 */
[C---:B------:R-:W-:Y:S01]  /*3b000*/  VIADD R70, R0.reuse, 0x95 ;  /* 0x0000009500467836 */ /* 0x040fe20000000000 */
[----:B------:R-:W1:Y:S01]  /*3b010*/  LDCU UR6, c[0x0][0x39c] ;  /* 0x00007380ff0677ac */ /* 0x000e620008000800 */
[----:B0-----:R-:W-:Y:S01]  /*3b020*/  VIADD R69, R0, 0x94 ;  /* 0x0000009400457836 */ /* 0x001fe20000000000 */
[----:B------:R-:W-:-:S04]  /*3b030*/  IADD3 R68, P5, PT, R71, R3, RZ ;  /* 0x0000000347447210 */ /* 0x000fc80007fbe0ff */
[----:B--2---:R-:W-:Y:S01]  /*3b040*/  ISETP.LT.AND P4, PT, R69, UR7, !P0 ;  /* 0x0000000745007c0c */ /* 0x004fe2000c781270 */
[----:B------:R-:W-:Y:S01]  /*3b050*/  VIADD R73, R0, 0x96 ;  /* 0x0000009600497836 */ /* 0x000fe20000000000 */
[C---:B------:R-:W-:Y:S01]  /*3b060*/  LEA.HI.X.SX32 R69, R71.reuse, R2, 0x1, P5 ;  /* 0x0000000247457211 */ /* 0x040fe200028f0eff */
[----:B------:R-:W0:Y:S01]  /*3b070*/  LDCU UR7, c[0x0][0x39c] ;  /* 0x00007380ff0777ac */ /* 0x000e220008000800 */
[----:B-1----:R-:W-:Y:S01]  /*3b080*/  ISETP.LT.AND P5, PT, R70, UR4, !P0 ;  /* 0x0000000446007c0c */ /* 0x002fe2000c7a1270 */
[----:B------:R-:W-:Y:S01]  /*3b090*/  VIADD R71, R71, UR5 ;  /* 0x0000000547477c36 */ /* 0x000fe20008000000 */
[----:B------:R-:W1:Y:S01]  /*3b0a0*/  LDCU UR4, c[0x0][0x39c] ;  /* 0x00007380ff0477ac */ /* 0x000e620008000800 */
[----:B----4-:R-:W-:-:S04]  /*3b0b0*/  F2FP.SATFINITE.E5M2.F32.PACK_AB_MERGE_C R70, R27, R26, RZ ;  /* 0x0000001a1b46723e */ /* 0x010fc800048060ff */
[----:B------:R-:W-:Y:S01]  /*3b0c0*/  PRMT R72, R70, 0x9910, RZ ;  /* 0x0000991046487816 */ /* 0x000fe200000000ff */
[----:B------:R2:W-:Y:S04]  /*3b0d0*/  @P2 STG.E.U8 desc[UR22][R68.64], R70 ;  /* 0x0000004644002986 */ /* 0x0005e8000c101116 */
[----:B--2---:R-:W-:Y:S01]  /*3b0e0*/  IMAD.MOV.U32 R69, RZ, RZ, R72 ;  /* 0x000000ffff457224 */ /* 0x004fe200078e0048 */
[C---:B------:R-:W-:Y:S01]  /*3b0f0*/  IADD3 R70, P2, PT, R71.reuse, R3, RZ ;  /* 0x0000000347467210 */ /* 0x040fe20007f5e0ff */
[----:B------:R-:W-:-:S03]  /*3b100*/  VIADD R72, R71, UR5 ;  /* 0x0000000547487c36 */ /* 0x000fc60008000000 */
[----:B------:R-:W-:Y:S02]  /*3b110*/  LEA.HI.X.SX32 R71, R71, R2, 0x1, P2 ;  /* 0x0000000247477211 */ /* 0x000fe400010f0eff */
[----:B------:R-:W-:Y:S02]  /*3b120*/  SHF.R.S32.HI R69, RZ, 0x8, R69 ;  /* 0x00000008ff457819 */ /* 0x000fe40000011445 */
[----:B------:R-:W-:-:S03]  /*3b130*/  IADD3 R68, P2, PT, R72, R3, RZ ;  /* 0x0000000348447210 */ /* 0x000fc60007f5e0ff */
[----:B------:R2:W-:Y:S02]  /*3b140*/  @P6 STG.E.U8 desc[UR22][R70.64], R69 ;  /* 0x0000004546006986 */ /* 0x0005e4000c101116 */
[----:B--2---:R-:W-:Y:S02]  /*3b150*/  LEA.HI.X.SX32 R69, R72, R2, 0x1, P2 ;  /* 0x0000000248457211 */ /* 0x004fe400010f0eff */
[----:B------:R-:W-:-:S03]  /*3b160*/  PRMT R70, R74, 0x9910, RZ ;  /* 0x000099104a467816 */ /* 0x000fc600000000ff */
[----:B------:R2:W-:Y:S02]  /*3b170*/  @P1 STG.E.U8 desc[UR22][R68.64], R74 ;  /* 0x0000004a44001986 */ /* 0x0005e4000c101116 */
[----:B--2---:R-:W-:Y:S02]  /*3b180*/  F2FP.SATFINITE.E5M2.F32.PACK_AB_MERGE_C R74, R23, R22, RZ ;  /* 0x00000016174a723e */ /* 0x004fe400048060ff */
[----:B------:R-:W2:Y:S04]  /*3b190*/  LDL.LU R22, [R1+0x460] ;  /* 0x0004600001167983 */ /* 0x000ea80000300800 */
[----:B------:R-:W2:Y:S01]  /*3b1a0*/  LDL.LU R23, [R1+0x464] ;  /* 0x0004640001177983 */ /* 0x000ea20000300800 */
[----:B------:R-:W-:Y:S02]  /*3b1b0*/  VIADD R71, R72, UR5 ;  /* 0x0000000548477c36 */ /* 0x000fe40008000000 */
[----:B------:R-:W-:-:S03]  /*3b1c0*/  IMAD.MOV.U32 R72, RZ, RZ, R70 ;  /* 0x000000ffff487224 */ /* 0x000fc600078e0046 */
[CC--:B------:R-:W-:Y:S02]  /*3b1d0*/  IADD3 R68, P1, PT, R71.reuse, R3.reuse, RZ ;  /* 0x0000000347447210 */ /* 0x0c0fe40007f3e0ff */
[----:B------:R-:W-:Y:S02]  /*3b1e0*/  SHF.R.S32.HI R72, RZ, 0x8, R72 ;  /* 0x00000008ff487819 */ /* 0x000fe40000011448 */
[C---:B------:R-:W-:Y:S01]  /*3b1f0*/  LEA.HI.X.SX32 R69, R71.reuse, R2, 0x1, P1 ;  /* 0x0000000247457211 */ /* 0x040fe200008f0eff */
[----:B------:R-:W-:Y:S02]  /*3b200*/  VIADD R70, R0, 0x97 ;  /* 0x0000009700467836 */ /* 0x000fe40000000000 */
[----:B------:R-:W-:Y:S02]  /*3b210*/  VIADD R71, R71, UR5 ;  /* 0x0000000547477c36 */ /* 0x000fe40008000000 */
[----:B------:R4:W-:Y:S01]  /*3b220*/  @P3 STG.E.U8 desc[UR22][R68.64], R72 ;  /* 0x0000004844003986 */ /* 0x0009e2000c101116 */
[----:B------:R-:W-:Y:S01]  /*3b230*/  ISETP.LT.AND P1, PT, R70, UR10, !P0 ;  /* 0x0000000a46007c0c */ /* 0x000fe2000c721270 */
[C---:B------:R-:W-:Y:S01]  /*3b240*/  VIADD R70, R0.reuse, 0x99 ;  /* 0x0000009900467836 */ /* 0x040fe20000000000 */
[----:B------:R-:W-:Y:S01]  /*3b250*/  ISETP.LT.AND P2, PT, R73, UR9, !P0 ;  /* 0x0000000949007c0c */ /* 0x000fe2000c741270 */
[C---:B----4-:R-:W-:Y:S01]  /*3b260*/  VIADD R69, R0.reuse, 0x98 ;  /* 0x0000009800457836 */ /* 0x050fe20000000000 */
[----:B------:R-:W-:Y:S01]  /*3b270*/  IADD3 R68, P6, PT, R71, R3, RZ ;  /* 0x0000000347447210 */ /* 0x000fe20007fde0ff */
[----:B------:R-:W-:Y:S01]  /*3b280*/  VIADD R73, R0, 0x9a ;  /* 0x0000009a00497836 */ /* 0x000fe20000000000 */
[----:B------:R-:W-:Y:S01]  /*3b290*/  F2FP.SATFINITE.E5M2.F32.PACK_AB_MERGE_C R75, R17, R16, RZ ;  /* 0x00000010114b723e */ /* 0x000fe200048060ff */
[----:B------:R-:W4:Y:S01]  /*3b2a0*/  LDCU UR10, c[0x0][0x39c] ;  /* 0x00007380ff0a77ac */ /* 0x000f220008000800 */
[----:B------:R-:W-:-:S02]  /*3b2b0*/  ISETP.LT.AND P3, PT, R69, UR6, !P0 ;  /* 0x0000000645007c0c */ /* 0x000fc4000c761270 */
[----:B------:R-:W-:Y:S01]  /*3b2c0*/  LEA.HI.X.SX32 R69, R71, R2, 0x1, P6 ;  /* 0x0000000247457211 */ /* 0x000fe200030f0eff */
[----:B------:R-:W0:Y:S01]  /*3b2d0*/  LDCU UR9, c[0x0][0x39c] ;  /* 0x00007380ff0977ac */ /* 0x000e220008000800 */
[----:B------:R-:W-:Y:S02]  /*3b2e0*/  ISETP.LT.AND P6, PT, R70, UR11, !P0 ;  /* 0x0000000b46007c0c */ /* 0x000fe4000c7c1270 */
[----:B---3--:R-:W-:Y:S01]  /*3b2f0*/  F2FP.SATFINITE.E5M2.F32.PACK_AB_MERGE_C R70, R25, R24, RZ ;  /* 0x000000181946723e */ /* 0x008fe200048060ff */
[----:B------:R-:W-:Y:S01]  /*3b300*/  VIADD R71, R71, UR5 ;  /* 0x0000000547477c36 */ /* 0x000fe20008000000 */
[----:B------:R-:W3:Y:S02]  /*3b310*/  LDCU UR6, c[0x0][0x39c] ;  /* 0x00007380ff0677ac */ /* 0x000ee40008000800 */
[----:B------:R-:W-:Y:S01]  /*3b320*/  PRMT R72, R70, 0x9910, RZ ;  /* 0x0000991046487816 */ /* 0x000fe200000000ff */
[----:B------:R0:W-:Y:S01]  /*3b330*/  @P4 STG.E.U8 desc[UR22][R68.64], R70 ;  /* 0x0000004644004986 */ /* 0x0001e2000c101116 */
[----:B------:R-:W-:Y:S01]  /*3b340*/  F2FP.SATFINITE.E5M2.F32.PACK_AB_MERGE_C R77, R15, R14, RZ ;  /* 0x0000000e0f4d723e */ /* 0x000fe200048060ff */
[C---:B------:R-:W-:Y:S01]  /*3b350*/  VIADD R78, R0.reuse, 0xac ;  /* 0x000000ac004e7836 */ /* 0x040fe20000000000 */
[----:B------:R-:W-:Y:S01]  /*3b360*/  F2FP.SATFINITE.E5M2.F32.PACK_AB_MERGE_C R81, R13, R12, RZ ;  /* 0x0000000c0d51723e */ /* 0x000fe200048060ff */
[C---:B------:R-:W-:Y:S01]  /*3b370*/  VIADD R82, R0.reuse, 0xae ;  /* 0x000000ae00527836 */ /* 0x040fe20000000000 */
[----:B------:R-:W-:Y:S01]  /*3b380*/  F2FP.SATFINITE.E5M2.F32.PACK_AB_MERGE_C R90, R9, R8, RZ ;  /* 0x00000008095a723e */ /* 0x000fe200048060ff */
[----:B------:R-:W-:Y:S01]  /*3b390*/  VIADD R88, R0, 0xb0 ;  /* 0x000000b000587836 */ /* 0x000fe20000000000 */
[----:B------:R-:W-:Y:S01]  /*3b3a0*/  F2FP.SATFINITE.E5M2.F32.PACK_AB_MERGE_C R4, R5, R4, RZ ;  /* 0x000000040504723e */ /* 0x000fe200048060ff */
[----:B------:R-:W1:Y:S01]  /*3b3b0*/  LDCU UR11, c[0x0][0x39c] ;  /* 0x00007380ff0b77ac */ /* 0x000e620008000800 */
[----:B0-----:R-:W-:Y:S01]  /*3b3c0*/  IMAD.MOV.U32 R69, RZ, RZ, R72 ;  /* 0x000000ffff457224 */ /* 0x001fe200078e0048 */
[C---:B------:R-:W-:Y:S01]  /*3b3d0*/  IADD3 R70, P4, PT, R71.reuse, R3, RZ ;  /* 0x0000000347467210 */ /* 0x040fe20007f9e0ff */
[----:B------:R-:W-:-:S03]  /*3b3e0*/  VIADD R72, R71, UR5 ;  /* 0x0000000547487c36 */ /* 0x000fc60008000000 */
[----:B------:R-:W-:Y:S02]  /*3b3f0*/  LEA.HI.X.SX32 R71, R71, R2, 0x1, P4 ;  /* 0x0000000247477211 */ /* 0x000fe400020f0eff */
[----:B------:R-:W-:Y:S02]  /*3b400*/  SHF.R.S32.HI R69, RZ, 0x8, R69 ;  /* 0x00000008ff457819 */ /* 0x000fe40000011445 */
[----:B------:R-:W-:-:S03]  /*3b410*/  IADD3 R68, P4, PT, R72, R3, RZ ;  /* 0x0000000348447210 */ /* 0x000fc60007f9e0ff */
[----:B------:R0:W-:Y:S02]  /*3b420*/  @P5 STG.E.U8 desc[UR22][R70.64], R69 ;  /* 0x0000004546005986 */ /* 0x0001e4000c101116 */
[C---:B0-----:R-:W-:Y:S01]  /*3b430*/  LEA.HI.X.SX32 R69, R72.reuse, R2, 0x1, P4 ;  /* 0x0000000248457211 */ /* 0x041fe200020f0eff */
[----:B------:R-:W-:Y:S01]  /*3b440*/  VIADD R71, R72, UR5 ;  /* 0x0000000548477c36 */ /* 0x000fe20008000000 */
[----:B------:R-:W-:-:S03]  /*3b450*/  PRMT R70, R74, 0x9910, RZ ;  /* 0x000099104a467816 */ /* 0x000fc600000000ff */
[----:B------:R0:W-:Y:S02]  /*3b460*/  @P2 STG.E.U8 desc[UR22][R68.64], R74 ;  /* 0x0000004a44002986 */ /* 0x0001e4000c101116 */
        /* <DEDUP_REMOVED lines=9> */
[----:B-1----:R-:W-:Y:S02]  /*3b500*/  ISETP.LT.AND P2, PT, R70, UR4, !P0 ;  /* 0x0000000446007c0c */ /* 0x002fe4000c741270 */
[----:B------:R0:W-:Y:S01]  /*3b510*/  @P1 STG.E.U8 desc[UR22][R68.64], R72 ;  /* 0x0000004844001986 */ /* 0x0001e2000c101116 */
[C---:B------:R-:W-:Y:S01]  /*3b520*/  VIADD R70, R0.reuse, 0x9d ;  /* 0x0000009d00467836 */ /* 0x040fe20000000000 */
[----:B------:R-:W-:Y:S01]  /*3b530*/  ISETP.LT.AND P4, PT, R73, UR7, !P0 ;  /* 0x0000000749007c0c */ /* 0x000fe2000c781270 */
[----:B------:R-:W1:Y:S01]  /*3b540*/  LDCU UR4, c[0x0][0x39c] ;  /* 0x00007380ff0477ac */ /* 0x000e620008000800 */
[C---:B0-----:R-:W-:Y:S01]  /*3b550*/  VIADD R69, R0.reuse, 0x9c ;  /* 0x0000009c00457836 */ /* 0x041fe20000000000 */
[----:B------:R-:W-:Y:S01]  /*3b560*/  IADD3 R68, P5, PT, R71, R3, RZ ;  /* 0x0000000347447210 */ /* 0x000fe20007fbe0ff */
[----:B------:R-:W-:Y:S01]  /*3b570*/  VIADD R73, R0, 0x9e ;  /* 0x0000009e00497836 */ /* 0x000fe20000000000 */
[----:B------:R-:W0:Y:S02]  /*3b580*/  LDCU UR7, c[0x0][0x39c] ;  /* 0x00007380ff0777ac */ /* 0x000e240008000800 */
[----:B------:R-:W-:-:S02]  /*3b590*/  ISETP.LT.AND P1, PT, R69, UR12, !P0 ;  /* 0x0000000c45007c0c */ /* 0x000fc4000c721270 */
[C---:B------:R-:W-:Y:S01]  /*3b5a0*/  LEA.HI.X.SX32 R69, R71.reuse, R2, 0x1, P5 ;  /* 0x0000000247457211 */ /* 0x040fe200028f0eff */
[----:B------:R-:W0:Y:S01]  /*3b5b0*/  LDCU UR12, c[0x0][0x39c] ;  /* 0x00007380ff0c77ac */ /* 0x000e220008000800 */
[----:B------:R-:W-:Y:S01]  /*3b5c0*/  ISETP.LT.AND P5, PT, R70, UR13, !P0 ;  /* 0x0000000d46007c0c */ /* 0x000fe2000c7a1270 */
[----:B------:R-:W-:Y:S01]  /*3b5d0*/  VIADD R71, R71, UR5 ;  /* 0x0000000547477c36 */ /* 0x000fe20008000000 */
[----:B------:R-:W-:Y:S01]  /*3b5e0*/  PRMT R79, R77, 0x9910, RZ ;  /* 0x000099104d4f7816 */ /* 0x000fe200000000ff */
[----:B------:R-:W0:Y:S01]  /*3b5f0*/  LDCU UR13, c[0x0][0x3b8] ;  /* 0x00007700ff0d77ac */ /* 0x000e220008000800 */
[----:B--2---:R-:W-:-:S04]  /*3b600*/  F2FP.SATFINITE.E5M2.F32.PACK_AB_MERGE_C R70, R23, R22, RZ ;  /* 0x000000161746723e */ /* 0x004fc800048060ff */
        /* <DEDUP_REMOVED lines=14> */
[----:B------:R-:W2:Y:S04]  /*3b6f0*/  LDL.LU R19, [R1+0x484] ;  /* 0x0004840001137983 */ /* 0x000ea80000300800 */
[----:B------:R-:W2:Y:S04]  /*3b700*/  LDL.LU R16, [R1+0x490] ;  /* 0x0004900001107983 */ /* 0x000ea80000300800 */
[----:B------:R-:W2:Y:S01]  /*3b710*/  LDL.LU R17, [R1+0x494] ;  /* 0x0004940001117983 */ /* 0x000ea20000300800 */
[----:B------:R-:W-:-:S02]  /*3b720*/  VIADD R71, R72, UR5 ;  /* 0x0000000548477c36 */ /* 0x000fc40008000000 */
        /* <DEDUP_REMOVED lines=10> */
[C---:B0-----:R-:W-:Y:S01]  /*3b7d0*/  VIADD R69, R0.reuse, 0xa0 ;  /* 0x000000a000457836 */ /* 0x041fe20000000000 */
[----:B------:R-:W-:Y:S01]  /*3b7e0*/  IADD3 R68, P6, PT, R71, R3, RZ ;  /* 0x0000000347447210 */ /* 0x000fe20007fde0ff */
[----:B------:R-:W-:Y:S01]  /*3b7f0*/  VIADD R73, R0, 0xa2 ;  /* 0x000000a200497836 */ /* 0x000fe20000000000 */
[----:B------:R-:W-:Y:S01]  /*3b800*/  PRMT R84, R81, 0x9910, RZ ;  /* 0x0000991051547816 */ /* 0x000fe200000000ff */
[----:B------:R-:W0:Y:S01]  /*3b810*/  LDCU UR14, c[0x0][0x39c] ;  /* 0x00007380ff0e77ac */ /* 0x000e220008000800 */
[----:B------:R-:W-:-:S02]  /*3b820*/  ISETP.LT.AND P2, PT, R69, UR15, !P0 ;  /* 0x0000000f45007c0c */ /* 0x000fc4000c741270 */
[----:B------:R-:W-:Y:S01]  /*3b830*/  LEA.HI.X.SX32 R69, R71, R2, 0x1, P6 ;  /* 0x0000000247457211 */ /* 0x000fe200030f0eff */
[----:B------:R-:W0:Y:S01]  /*3b840*/  LDCU UR15, c[0x0][0x39c] ;  /* 0x00007380ff0f77ac */ /* 0x000e220008000800 */
[----:B----4-:R-:W-:Y:S02]  /*3b850*/  ISETP.LT.AND P6, PT, R70, UR10, !P0 ;  /* 0x0000000a46007c0c */ /* 0x010fe4000c7c1270 */
[----:B---3--:R-:W-:Y:S01]  /*3b860*/  F2FP.SATFINITE.E5M2.F32.PACK_AB_MERGE_C R70, R21, R20, RZ ;  /* 0x000000141546723e */ /* 0x008fe200048060ff */
[----:B------:R-:W-:Y:S01]  /*3b870*/  VIADD R71, R71, UR5 ;  /* 0x0000000547477c36 */ /* 0x000fe20008000000 */
[----:B------:R-:W-:Y:S01]  /*3b880*/  SHF.R.S32.HI R84, RZ, 0x8, R84 ;  /* 0x00000008ff547819 */ /* 0x000fe20000011454 */
[----:B------:R-:W3:Y:S01]  /*3b890*/  LDCU UR9, c[0x0][0x39c] ;  /* 0x00007380ff0977ac */ /* 0x000ee20008000800 */
[----:B------:R-:W-:Y:S01]  /*3b8a0*/  PRMT R72, R70, 0x9910, RZ ;  /* 0x0000991046487816 */ /* 0x000fe200000000ff */
[----:B------:R4:W-:Y:S01]  /*3b8b0*/  @P1 STG.E.U8 desc[UR22][R68.64], R70 ;  /* 0x0000004644001986 */ /* 0x0009e2000c101116 */
[----:B------:R-:W-:Y:S01]  /*3b8c0*/  PRMT R93, R90, 0x9910, RZ ;  /* 0x000099105a5d7816 */ /* 0x000fe200000000ff */
[----:B------:R-:W0:Y:S02]  /*3b8d0*/  LDCU UR10, c[0x0][0x3b8] ;  /* 0x00007700ff0a77ac */ /* 0x000e240008000800 */
        /* <DEDUP_REMOVED lines=9> */
[----:B------:R-:W-:-:S03]  /*3b970*/  PRMT R70, R74, 0x9910, RZ ;  /* 0x000099104a467816 */ /* 0x000fc600000000ff */
[----:B------:R4:W-:Y:S02]  /*3b980*/  @P3 STG.E.U8 desc[UR22][R68.64], R74 ;  /* 0x0000004a44003986 */ /* 0x0009e4000c101116 */
[----:B------:R-:W-:Y:S02]  /*3b990*/  IMAD.MOV.U32 R72, RZ, RZ, R70 ;  /* 0x000000ffff487224 */ /* 0x000fe400078e0046 */
[----:B------:R-:W-:-:S03]  /*3b9a0*/  VIADD R70, R0, 0xa3 ;  /* 0x000000a300467836 */ /* 0x000fc60000000000 */
[----:B------:R-:W-:Y:S02]  /*3b9b0*/  SHF.R.S32.HI R72, RZ, 0x8, R72 ;  /* 0x00000008ff487819 */ /* 0x000fe40000011448 */
[----:B----4-:R-:W-:-:S04]  /*3b9c0*/  IADD3 R68, P3, PT, R71, R3, RZ ;  /* 0x0000000347447210 */ /* 0x010fc80007f7e0ff */
[C---:B------:R-:W-:Y:S01]  /*3b9d0*/  LEA.HI.X.SX32 R69, R71.reuse, R2, 0x1, P3 ;  /* 0x0000000247457211 */ /* 0x040fe200018f0eff */
[----:B------:R-:W-:Y:S01]  /*3b9e0*/  VIADD R71, R71, UR5 ;  /* 0x0000000547477c36 */ /* 0x000fe20008000000 */
[----:B------:R-:W-:-:S03]  /*3b9f0*/  ISETP.LT.AND P3, PT, R70, UR6, !P0 ;  /* 0x0000000646007c0c */ /* 0x000fc6000c761270 */
[----:B------:R4:W-:Y:S01]  /*3ba00*/  @P4 STG.E.U8 desc[UR22][R68.64], R72 ;  /* 0x0000004844004986 */ /* 0x0009e2000c101116 */
[C---:B------:R-:W-:Y:S01]  /*3ba10*/  VIADD R70, R0.reuse, 0xa5 ;  /* 0x000000a500467836 */ /* 0x040fe20000000000 */
[----:B------:R-:W-:Y:S01]  /*3ba20*/  ISETP.LT.AND P1, PT, R73, UR16, !P0 ;  /* 0x0000001049007c0c */ /* 0x000fe2000c721270 */
[----:B------:R-:W0:Y:S01]  /*3ba30*/  LDCU UR6, c[0x0][0x3b8] ;  /* 0x00007700ff0677ac */ /* 0x000e220008000800 */
[C---:B----4-:R-:W-:Y:S01]  /*3ba40*/  VIADD R69, R0.reuse, 0xa4 ;  /* 0x000000a400457836 */ /* 0x050fe20000000000 */
[----:B------:R-:W-:Y:S01]  /*3ba50*/  IADD3 R68, P5, PT, R71, R3, RZ ;  /* 0x0000000347447210 */ /* 0x000fe20007fbe0ff */
[----:B------:R-:W-:Y:S01]  /*3ba60*/  VIADD R73, R0, 0xa6 ;  /* 0x000000a600497836 */ /* 0x000fe20000000000 */
[----:B------:R-:W-:Y:S01]  /*3ba70*/  SHF.R.S32.HI R93, RZ, 0x8, R93 ;  /* 0x00000008ff5d7819 */ /* 0x000fe2000001145d */
[----:B------:R-:W4:Y:S01]  /*3ba80*/  LDCU UR16, c[0x0][0x39c] ;  /* 0x00007380ff1077ac */ /* 0x000f220008000800 */
[----:B------:R-:W-:Y:S02]  /*3ba90*/  ISETP.LT.AND P4, PT, R69, UR17, !P0 ;  /* 0x0000001145007c0c */ /* 0x000fe4000c781270 */
[C---:B------:R-:W-:Y:S01]  /*3baa0*/  LEA.HI.X.SX32 R69, R71.reuse, R2, 0x1, P5 ;  /* 0x0000000247457211 */ /* 0x040fe200028f0eff */
[----:B------:R-:W0:Y:S01]  /*3bab0*/  LDCU UR17, c[0x0][0x3b8] ;  /* 0x00007700ff1177ac */ /* 0x000e220008000800 */
[----:B------:R-:W-:Y:S01]  /*3bac0*/  ISETP.LT.AND P5, PT, R70, UR18, !P0 ;  /* 0x0000001246007c0c */ /* 0x000fe2000c7a1270 */
[----:B------:R-:W-:Y:S01]  /*3bad0*/  VIADD R71, R71, UR5 ;  /* 0x0000000547477c36 */ /* 0x000fe20008000000 */
[----:B-----5:R-:W-:Y:S01]  /*3bae0*/  F2FP.SATFINITE.E5M2.F32.PACK_AB_MERGE_C R6, R7, R6, RZ ;  /* 0x000000060706723e */ /* 0x020fe200048060ff */
[----:B------:R-:W5:Y:S02]  /*3baf0*/  LDCU UR18, c[0x0][0x3b8] ;  /* 0x00007700ff1277ac */ /* 0x000f640008000800 */
[----:B------:R-:W-:Y:S01]  /*3bb00*/  VIADD R72, R71, UR5 ;  /* 0x0000000547487c36 */ /* 0x000fe20008000000 */
[----:B--2---:R-:W-:-:S04]  /*3bb10*/  F2FP.SATFINITE.E5M2.F32.PACK_AB_MERGE_C R70, R19, R18, RZ ;  /* 0x000000121346723e */ /* 0x004fc800048060ff */
[----:B------:R-:W-:Y:S01]  /*3bb20*/  PRMT R74, R70, 0x9910, RZ ;  /* 0x00009910464a7816 */ /* 0x000fe200000000ff */
[----:B------:R2:W-:Y:S03]  /*3bb30*/  @P2 STG.E.U8 desc[UR22][R68.64], R70 ;  /* 0x0000004644002986 */ /* 0x0005e6000c101116 */
[----:B------:R-:W-:Y:S02]  /*3bb40*/  SHF.R.S32.HI R74, RZ, 0x8, R74 ;  /* 0x00000008ff4a7819 */ /* 0x000fe4000001144a */
[----:B--2---:R-:W-:-:S04]  /*3bb50*/  IADD3 R70, P2, PT, R71, R3, RZ ;  /* 0x0000000347467210 */ /* 0x004fc80007f5e0ff */
[----:B------:R-:W-:Y:S02]  /*3bb60*/  LEA.HI.X.SX32 R71, R71, R2, 0x1, P2 ;  /* 0x0000000247477211 */ /* 0x000fe400010f0eff */
[----:B------:R-:W-:-:S04]  /*3bb70*/  IADD3 R68, P2, PT, R72, R3, RZ ;  /* 0x0000000348447210 */ /* 0x000fc80007f5e0ff */
[C---:B------:R-:W-:Y:S01]  /*3bb80*/  LEA.HI.X.SX32 R69, R72.reuse, R2, 0x1, P2 ;  /* 0x0000000248457211 */ /* 0x040fe200010f0eff */
[----:B------:R2:W-:Y:S04]  /*3bb90*/  @P6 STG.E.U8 desc[UR22][R70.64], R74 ;  /* 0x0000004a46006986 */ /* 0x0005e8000c101116 */
[----:B------:R0:W-:Y:S01]  /*3bba0*/  @P1 STG.E.U8 desc[UR22][R68.64], R75 ;  /* 0x0000004b44001986 */ /* 0x0001e2000c101116 */
[----:B--2---:R-:W-:Y:S01]  /*3bbb0*/  VIADD R70, R72, UR5 ;  /* 0x0000000548467c36 */ /* 0x004fe20008000000 */
[----:B------:R-:W-:Y:S01]  /*3bbc0*/  PRMT R72, R75, 0x9910, RZ ;  /* 0x000099104b487816 */ /* 0x000fe200000000ff */
[----:B0-----:R-:W-:-:S03]  /*3bbd0*/  VIADD R69, R0, 0xa7 ;  /* 0x000000a700457836 */ /* 0x001fc60000000000 */
[----:B------:R-:W-:Y:S01]  /*3bbe0*/  IADD3 R68, P6, PT, R70, R3, RZ ;  /* 0x0000000346447210 */ /* 0x000fe20007fde0ff */
[----:B------:R-:W-:Y:S01]  /*3bbf0*/  VIADD R71, R0, 0xa8 ;  /* 0x000000a800477836 */ /* 0x000fe20000000000 */
[----:B------:R-:W-:Y:S02]  /*3bc00*/  SHF.R.S32.HI R72, RZ, 0x8, R72 ;  /* 0x00000008ff487819 */ /* 0x000fe40000011448 */
[----:B------:R-:W-:Y:S01]  /*3bc10*/  ISETP.LT.AND P1, PT, R69, UR7, !P0 ;  /* 0x0000000745007c0c */ /* 0x000fe2000c721270 */
[----:B------:R-:W0:Y:S01]  /*3bc20*/  LDCU UR7, c[0x0][0x3b8] ;  /* 0x00007700ff0777ac */ /* 0x000e220008000800 */
[C---:B------:R-:W-:Y:S01]  /*3bc30*/  LEA.HI.X.SX32 R69, R70.reuse, R2, 0x1, P6 ;  /* 0x0000000246457211 */ /* 0x040fe200030f0eff */
[----:B------:R-:W-:-:S04]  /*3bc40*/  VIADD R70, R70, UR5 ;  /* 0x0000000546467c36 */ /* 0x000fc80008000000 */
[----:B------:R2:W-:Y:S01]  /*3bc50*/  @P3 STG.E.U8 desc[UR22][R68.64], R72 ;  /* 0x0000004844003986 */ /* 0x0005e2000c101116 */
[----:B------:R-:W-:Y:S01]  /*3bc60*/  ISETP.LT.AND P3, PT, R71, UR21, !P0 ;  /* 0x0000001547007c0c */ /* 0x000fe2000c761270 */
[----:B------:R-:W-:Y:S01]  /*3bc70*/  VIADD R71, R0, 0xa9 ;  /* 0x000000a900477836 */ /* 0x000fe20000000000 */
[----:B------:R-:W-:Y:S02]  /*3bc80*/  ISETP.LT.AND P2, PT, R73, UR19, !P0 ;  /* 0x0000001349007c0c */ /* 0x000fe4000c741270 */
[-C--:B--2---:R-:W-:Y:S02]  /*3bc90*/  IADD3 R68, P6, PT, R70, R3.reuse, RZ ;  /* 0x0000000346447210 */ /* 0x084fe40007fde0ff */
[----:B------:R-:W-:Y:S01]  /*3bca0*/  F2FP.SATFINITE.E5M2.F32.PACK_AB_MERGE_C R72, R17, R16, RZ ;  /* 0x000000101148723e */ /* 0x000fe200048060ff */
[----:B------:R-:W-:Y:S01]  /*3bcb0*/  VIADD R73, R0, 0xaa ;  /* 0x000000aa00497836 */ /* 0x000fe20000000000 */
[C---:B------:R-:W-:Y:S01]  /*3bcc0*/  LEA.HI.X.SX32 R69, R70.reuse, R2, 0x1, P6 ;  /* 0x0000000246457211 */ /* 0x040fe200030f0eff */
[----:B------:R-:W2:Y:S01]  /*3bcd0*/  LDCU UR19, c[0x0][0x3b8] ;  /* 0x00007700ff1377ac */ /* 0x000ea20008000800 */
[----:B------:R-:W-:Y:S01]  /*3bce0*/  ISETP.LT.AND P6, PT, R71, UR24, !P0 ;  /* 0x0000001847007c0c */ /* 0x000fe2000c7c1270 */
[----:B------:R-:W-:Y:S01]  /*3bcf0*/  VIADD R71, R70, UR5 ;  /* 0x0000000546477c36 */ /* 0x000fe20008000000 */
[----:B------:R-:W-:Y:S01]  /*3bd00*/  PRMT R75, R72, 0x9910, RZ ;  /* 0x00009910484b7816 */ /* 0x000fe200000000ff */
[----:B------:R0:W-:Y:S01]  /*3bd10*/  @P4 STG.E.U8 desc[UR22][R68.64], R72 ;  /* 0x0000004844004986 */ /* 0x0001e2000c101116 */
[----:B------:R-:W1:Y:S01]  /*3bd20*/  LDCU UR24, c[0x0][0x3b8] ;  /* 0x00007700ff1877ac */ /* 0x000e620008000800 */
[C---:B------:R-:W-:Y:S01]  /*3bd30*/  VIADD R70, R71.reuse, UR5 ;  /* 0x0000000547467c36 */ /* 0x040fe20008000000 */
[----:B------:R-:W-:Y:S01]  /*3bd40*/  SHF.R.S32.HI R75, RZ, 0x8, R75 ;  /* 0x00000008ff4b7819 */ /* 0x000fe2000001144b */
[----:B------:R-:W1:Y:S01]  /*3bd50*/  LDCU UR21, c[0x0][0x3b8] ;  /* 0x00007700ff1577ac */ /* 0x000e620008000800 */
[----:B0-----:R-:W-:-:S04]  /*3bd60*/  IADD3 R68, P4, PT, R71, R3, RZ ;  /* 0x0000000347447210 */ /* 0x001fc80007f9e0ff */
[----:B------:R-:W-:-:S05]  /*3bd70*/  LEA.HI.X.SX32 R69, R71, R2, 0x1, P4 ;  /* 0x0000000247457211 */ /* 0x000fca00020f0eff */
[----:B------:R0:W-:Y:S01]  /*3bd80*/  @P5 STG.E.U8 desc[UR22][R68.64], R75 ;  /* 0x0000004b44005986 */ /* 0x0001e2000c101116 */
[C---:B------:R-:W-:Y:S01]  /*3bd90*/  VIADD R72, R70.reuse, UR5 ;  /* 0x0000000546487c36 */ /* 0x040fe20008000000 */
[----:B0-----:R-:W-:-:S04]  /*3bda0*/  IADD3 R68, P5, PT, R70, R3, RZ ;  /* 0x0000000346447210 */ /* 0x001fc80007fbe0ff */
[----:B------:R-:W-:-:S05]  /*3bdb0*/  LEA.HI.X.SX32 R69, R70, R2, 0x1, P5 ;  /* 0x0000000246457211 */ /* 0x000fca00028f0eff */
[----:B------:R0:W-:Y:S01]  /*3bdc0*/  @P2 STG.E.U8 desc[UR22][R68.64], R77 ;  /* 0x0000004d44002986 */ /* 0x0001e2000c101116 */
[C---:B------:R-:W-:Y:S01]  /*3bdd0*/  VIADD R71, R72.reuse, UR5 ;  /* 0x0000000548477c36 */ /* 0x040fe20008000000 */
[----:B0-----:R-:W-:-:S04]  /*3bde0*/  IADD3 R68, P2, PT, R72, R3, RZ ;  /* 0x0000000348447210 */ /* 0x001fc80007f5e0ff */
[----:B------:R-:W-:Y:S02]  /*3bdf0*/  LEA.HI.X.SX32 R69, R72, R2, 0x1, P2 ;  /* 0x0000000248457211 */ /* 0x000fe400010f0eff */
[----:B------:R-:W-:-:S05]  /*3be00*/  SHF.R.S32.HI R72, RZ, 0x8, R79 ;  /* 0x00000008ff487819 */ /* 0x000fca000001144f */
[----:B------:R0:W-:Y:S01]  /*3be10*/  @P1 STG.E.U8 desc[UR22][R68.64], R72 ;  /* 0x0000004844001986 */ /* 0x0001e2000c101116 */
[C---:B------:R-:W-:Y:S01]  /*3be20*/  VIADD R74, R71.reuse, UR5 ;  /* 0x00000005474a7c36 */ /* 0x040fe20008000000 */
[----:B0-----:R-:W-:-:S04]  /*3be30*/  IADD3 R68, P1, PT, R71, R3, RZ ;  /* 0x0000000347447210 */ /* 0x001fc80007f3e0ff */
[----:B------:R-:W-:-:S05]  /*3be40*/  LEA.HI.X.SX32 R69, R71, R2, 0x1, P1 ;  /* 0x0000000247457211 */ /* 0x000fca00008f0eff */
[----:B------:R0:W-:Y:S01]  /*3be50*/  @P3 STG.E.U8 desc[UR22][R68.64], R81 ;  /* 0x0000005144003986 */ /* 0x0001e2000c101116 */
[----:B------:R-:W-:Y:S01]  /*3be60*/  ISETP.LT.AND P4, PT, R73, UR25, !P0 ;  /* 0x0000001949007c0c */ /* 0x000fe2000c781270 */
[----:B------:R-:W-:Y:S02]  /*3be70*/  VIADD R73, R74, UR5 ;  /* 0x000000054a497c36 */ /* 0x000fe40008000000 */
[----:B------:R-:W-:Y:S01]  /*3be80*/  VIADD R75, R0, 0xab ;  /* 0x000000ab004b7836 */ /* 0x000fe20000000000 */
[----:B------:R-:W-:Y:S02]  /*3be90*/  ISETP.LT.AND P2, PT, R78, UR12, !P0 ;  /* 0x0000000c4e007c0c */ /* 0x000fe4000c741270 */
[-C--:B0-----:R-:W-:Y:S01]  /*3bea0*/  IADD3 R68, P3, PT, R74, R3.reuse, RZ ;  /* 0x000000034a447210 */ /* 0x081fe20007f7e0ff */
[----:B------:R-:W-:Y:S01]  /*3beb0*/  VIADD R70, R73, UR5 ;  /* 0x0000000549467c36 */ /* 0x000fe20008000000 */
[----:B------:R-:W-:Y:S01]  /*3bec0*/  ISETP.LT.AND P5, PT, R75, UR26, !P0 ;  /* 0x0000001a4b007c0c */ /* 0x000fe2000c7a1270 */
[----:B------:R-:W-:Y:S01]  /*3bed0*/  VIADD R79, R0, 0xad ;  /* 0x000000ad004f7836 */ /* 0x000fe20000000000 */
[----:B------:R-:W-:Y:S01]  /*3bee0*/  LEA.HI.X.SX32 R69, R74, R2, 0x1, P3 ;  /* 0x000000024a457211 */ /* 0x000fe200018f0eff */
[----:B------:R-:W-:Y:S01]  /*3bef0*/  VIADD R76, R70, UR5 ;  /* 0x00000005464c7c36 */ /* 0x000fe20008000000 */
[----:B------:R-:W0:Y:S03]  /*3bf00*/  LDCU UR12, c[0x0][0x3b8] ;  /* 0x00007700ff0c77ac */ /* 0x000e260008000800 */
[----:B------:R1:W-:Y:S01]  /*3bf10*/  @P6 STG.E.U8 desc[UR22][R68.64], R84 ;  /* 0x0000005444006986 */ /* 0x0003e2000c101116 */
[----:B------:R-:W0:Y:S01]  /*3bf20*/  LDCU UR26, c[0x0][0x3b8] ;  /* 0x00007700ff1a77ac */ /* 0x000e220008000800 */
[----:B------:R-:W0:Y:S01]  /*3bf30*/  LDCU UR25, c[0x0][0x3b8] ;  /* 0x00007700ff1977ac */ /* 0x000e220008000800 */
[----:B-1----:R-:W-:-:S04]  /*3bf40*/  IADD3 R68, P6, PT, R73, R3, RZ ;  /* 0x0000000349447210 */ /* 0x002fc80007fde0ff */
[----:B------:R-:W-:Y:S02]  /*3bf50*/  LEA.HI.X.SX32 R69, R73, R2, 0x1, P6 ;  /* 0x0000000249457211 */ /* 0x000fe400030f0eff */
[----:B------:R-:W-:-:S05]  /*3bf60*/  F2FP.SATFINITE.E5M2.F32.PACK_AB_MERGE_C R73, R11, R10, RZ ;  /* 0x0000000a0b49723e */ /* 0x000fca00048060ff */
[----:B------:R1:W-:Y:S01]  /*3bf70*/  @P4 STG.E.U8 desc[UR22][R68.64], R73 ;  /* 0x0000004944004986 */ /* 0x0003e2000c101116 */
[----:B------:R-:W-:Y:S02]  /*3bf80*/  PRMT R87, R73, 0x9910, RZ ;  /* 0x0000991049577816 */ /* 0x000fe400000000ff */
[----:B-1----:R-:W-:-:S04]  /*3bf90*/  IADD3 R68, P4, PT, R70, R3, RZ ;  /* 0x0000000346447210 */ /* 0x002fc80007f9e0ff */
[----:B------:R-:W-:Y:S02]  /*3bfa0*/  LEA.HI.X.SX32 R69, R70, R2, 0x1, P4 ;  /* 0x0000000246457211 */ /* 0x000fe400020f0eff */
[----:B------:R-:W-:-:S05]  /*3bfb0*/  SHF.R.S32.HI R70, RZ, 0x8, R87 ;  /* 0x00000008ff467819 */ /* 0x000fca0000011457 */
[----:B------:R1:W-:Y:S01]  /*3bfc0*/  @P5 STG.E.U8 desc[UR22][R68.64], R70 ;  /* 0x0000004644005986 */ /* 0x0003e2000c101116 */
[----:B------:R-:W-:Y:S01]  /*3bfd0*/  VIADD R75, R76, UR5 ;  /* 0x000000054c4b7c36 */ /* 0x000fe20008000000 */
[----:B------:R-:W-:Y:S02]  /*3bfe0*/  ISETP.LT.AND P1, PT, R79, UR27, !P0 ;  /* 0x0000001b4f007c0c */ /* 0x000fe4000c721270 */
[----:B------:R-:W-:Y:S02]  /*3bff0*/  ISETP.LT.AND P3, PT, R82, UR28, !P0 ;  /* 0x0000001c52007c0c */ /* 0x000fe4000c761270 */
[----:B-1----:R-:W-:Y:S01]  /*3c000*/  IADD3 R68, P5, PT, R76, R3, RZ ;  /* 0x000000034c447210 */ /* 0x002fe20007fbe0ff */
[----:B------:R-:W-:Y:S02]  /*3c010*/  VIADD R77, R75, UR5 ;  /* 0x000000054b4d7c36 */ /* 0x000fe40008000000 */
[----:B------:R-:W-:Y:S01]  /*3c020*/  VIADD R84, R0, 0xaf ;  /* 0x000000af00547836 */ /* 0x000fe20000000000 */
[----:B------:R-:W-:-:S02]  /*3c030*/  LEA.HI.X.SX32 R69, R76, R2, 0x1, P5 ;  /* 0x000000024c457211 */ /* 0x000fc400028f0eff */
[----:B------:R-:W-:Y:S01]  /*3c040*/  ISETP.LT.AND P4, PT, R88, UR34, !P0 ;  /* 0x0000002258007c0c */ /* 0x000fe2000c781270 */
[----:B------:R-:W-:Y:S01]  /*3c050*/  VIADD R78, R77, UR5 ;  /* 0x000000054d4e7c36 */ /* 0x000fe20008000000 */
[----:B------:R-:W-:Y:S01]  /*3c060*/  ISETP.LT.AND P6, PT, R84, UR33, !P0 ;  /* 0x0000002154007c0c */ /* 0x000fe2000c7c1270 */
[----:B------:R1:W-:Y:S01]  /*3c070*/  @P2 STG.E.U8 desc[UR22][R68.64], R90 ;  /* 0x0000005a44002986 */ /* 0x0003e2000c101116 */
[----:B------:R-:W-:Y:S01]  /*3c080*/  VIADD R70, R0, 0xb1 ;  /* 0x000000b100467836 */ /* 0x000fe20000000000 */
[----:B------:R-:W0:Y:S01]  /*3c090*/  LDCU UR33, c[0x0][0x39c] ;  /* 0x00007380ff2177ac */ /* 0x000e220008000800 */
[----:B------:R-:W0:Y:S01]  /*3c0a0*/  LDCU UR28, c[0x0][0x3b8] ;  /* 0x00007700ff1c77ac */ /* 0x000e220008000800 */
[----:B------:R-:W0:Y:S01]  /*3c0b0*/  LDCU UR27, c[0x0][0x3b8] ;  /* 0x00007700ff1b77ac */ /* 0x000e220008000800 */
[C---:B-1----:R-:W-:Y:S01]  /*3c0c0*/  IADD3 R68, P2, PT, R75.reuse, R3, RZ ;  /* 0x000000034b447210 */ /* 0x042fe20007f5e0ff */
[----:B------:R-:W1:Y:S03]  /*3c0d0*/  LDCU UR34, c[0x0][0x3b8] ;  /* 0x00007700ff2277ac */ /* 0x000e660008000800 */
[----:B------:R-:W-:-:S05]  /*3c0e0*/  LEA.HI.X.SX32 R69, R75, R2, 0x1, P2 ;  /* 0x000000024b457211 */ /* 0x000fca00010f0eff */
[----:B------:R0:W-:Y:S02]  /*3c0f0*/  @P1 STG.E.U8 desc[UR22][R68.64], R93 ;  /* 0x0000005d44001986 */ /* 0x0001e4000c101116 */
[----:B0-----:R-:W-:-:S04]  /*3c100*/  IADD3 R68, P1, PT, R77, R3, RZ ;  /* 0x000000034d447210 */ /* 0x001fc80007f3e0ff */
[----:B------:R-:W-:-:S05]  /*3c110*/  LEA.HI.X.SX32 R69, R77, R2, 0x1, P1 ;  /* 0x000000024d457211 */ /* 0x000fca00008f0eff */
[----:B------:R0:W-:Y:S02]  /*3c120*/  @P3 STG.E.U8 desc[UR22][R68.64], R4 ;  /* 0x0000000444003986 */ /* 0x0001e4000c101116 */
[----:B0-----:R-:W-:Y:S02]  /*3c130*/  PRMT R69, R4, 0x9910, RZ ;  /* 0x0000991004457816 */ /* 0x001fe400000000ff */
[----:B------:R-:W-:-:S03]  /*3c140*/  IADD3 R68, P3, PT, R78, R3, RZ ;  /* 0x000000034e447210 */ /* 0x000fc60007f7e0ff */
[----:B------:R-:W-:Y:S01]  /*3c150*/  IMAD.MOV.U32 R4, RZ, RZ, R69 ;  /* 0x000000ffff047224 */ /* 0x000fe200078e0045 */
[----:B------:R-:W-:-:S04]  /*3c160*/  LEA.HI.X.SX32 R69, R78, R2, 0x1, P3 ;  /* 0x000000024e457211 */ /* 0x000fc800018f0eff */
[----:B------:R-:W-:-:S05]  /*3c170*/  SHF.R.S32.HI R4, RZ, 0x8, R4 ;  /* 0x00000008ff047819 */ /* 0x000fca0000011404 */
[----:B------:R0:W-:Y:S04]  /*3c180*/  @P6 STG.E.U8 desc[UR22][R68.64], R4 ;  /* 0x0000000444006986 */ /* 0x0001e8000c101116 */
[----:B0-----:R-:W2:Y:S04]  /*3c190*/  LDL.LU R4, [R1+0x4c8] ;  /* 0x0004c80001047983 */ /* 0x001ea80000300800 */
[----:B------:R-:W2:Y:S01]  /*3c1a0*/  LDL.LU R5, [R1+0x4cc] ;  /* 0x0004cc0001057983 */ /* 0x000ea20000300800 */
[----:B------:R-:W-:Y:S01]  /*3c1b0*/  VIADD R72, R78, UR5 ;  /* 0x000000054e487c36 */ /* 0x000fe20008000000 */
[----:B------:R-:W-:-:S02]  /*3c1c0*/  ISETP.LT.AND P5, PT, R70, UR35, !P0 ;  /* 0x0000002346007c0c */ /* 0x000fc4000c7a1270 */
[----:B------:R-:W3:Y:S01]  /*3c1d0*/  LDL.LU R11, [R1+0x4d0] ;  /* 0x0004d000010b7983 */ /* 0x000ee20000300800 */
[C---:B------:R-:W-:Y:S01]  /*3c1e0*/  VIADD R80, R72.reuse, UR5 ;  /* 0x0000000548507c36 */ /* 0x040fe20008000000 */
[----:B------:R-:W-:Y:S01]  /*3c1f0*/  IADD3 R68, P6, PT, R72, R3, RZ ;  /* 0x0000000348447210 */ /* 0x000fe20007fde0ff */
[----:B------:R-:W-:Y:S01]  /*3c200*/  VIADD R70, R0, 0xb2 ;  /* 0x000000b200467836 */ /* 0x000fe20000000000 */
[----:B------:R-:W0:Y:S01]  /*3c210*/  LDCU UR35, c[0x0][0x3b8] ;  /* 0x00007700ff2377ac */ /* 0x000e220008000800 */
        /* <DEDUP_REMOVED lines=26> */
[----:B------:R-:W-:-:S03]  /*3c3c0*/  LEA.HI.X.SX32 R69, R72, R2, 0x1, P6 ;  /* 0x0000000248457211 */ /* 0x000fc600030f0eff */
[----:B------:R-:W-:-:S04]  /*3c3d0*/  VIADD R13, R8, UR5 ;  /* 0x00000005080d7c36 */ /* 0x000fc80008000000 */
[----:B------:R-:W-:Y:S01]  /*3c3e0*/  VIADD R72, R13, UR5 ;  /* 0x000000050d487c36 */ /* 0x000fe20008000000 */
[----:B------:R0:W-:Y:S03]  /*3c3f0*/  @P4 STG.E.U8 desc[UR22][R68.64], R6 ;  /* 0x0000000644004986 */ /* 0x0001e6000c101116 */
[----:B------:R-:W-:-:S04]  /*3c400*/  VIADD R12, R72, UR5 ;  /* 0x00000005480c7c36 */ /* 0x000fc80008000000 */
[----:B------:R-:W-:Y:S01]  /*3c410*/  VIADD R21, R12, UR5 ;  /* 0x000000050c157c36 */ /* 0x000fe20008000000 */
[----:B0-----:R-:W-:-:S03]  /*3c420*/  PRMT R69, R6, 0x9910, RZ ;  /* 0x0000991006457816 */ /* 0x001fc600000000ff */
[----:B------:R-:W-:Y:S01]  /*3c430*/  VIADD R20, R21, UR5 ;  /* 0x0000000515147c36 */ /* 0x000fe20008000000 */
[----:B------:R-:W-:Y:S01]  /*3c440*/  IADD3 R68, P4, PT, R80, R3, RZ ;  /* 0x0000000350447210 */ /* 0x000fe20007f9e0ff */
[----:B------:R-:W-:-:S03]  /*3c450*/  IMAD.MOV.U32 R6, RZ, RZ, R69 ;  /* 0x000000ffff067224 */ /* 0x000fc600078e0045 */
[----:B------:R-:W-:Y:S01]  /*3c460*/  LEA.HI.X.SX32 R69, R80, R2, 0x1, P4 ;  /* 0x0000000250457211 */ /* 0x000fe200020f0eff */
[----:B------:R-:W-:Y:S01]  /*3c470*/  VIADD R60, R20, UR5 ;  /* 0x00000005143c7c36 */ /* 0x000fe20008000000 */
[----:B------:R-:W-:-:S03]  /*3c480*/  SHF.R.S32.HI R80, RZ, 0x8, R6 ;  /* 0x00000008ff507819 */ /* 0x000fc60000011406 */
[----:B------:R-:W-:Y:S01]  /*3c490*/  VIADD R57, R60, UR5 ;  /* 0x000000053c397c36 */ /* 0x000fe20008000000 */
[----:B------:R-:W3:Y:S04]  /*3c4a0*/  LDL.LU R6, [R1+0x4d4] ;  /* 0x0004d40001067983 */ /* 0x000ee80000300800 */
[----:B------:R0:W-:Y:S01]  /*3c4b0*/  @P5 STG.E.U8 desc[UR22][R68.64], R80 ;  /* 0x0000005044005986 */ /* 0x0001e2000c101116 */
[----:B------:R-:W-:Y:S01]  /*3c4c0*/  VIADD R56, R57, UR5 ;  /* 0x0000000539387c36 */ /* 0x000fe20008000000 */
[----:B0-----:R-:W-:-:S04]  /*3c4d0*/  IADD3 R68, P5, PT, R79, R3, RZ ;  /* 0x000000034f447210 */ /* 0x001fc80007fbe0ff */
[----:B------:R-:W-:Y:S02]  /*3c4e0*/  LEA.HI.X.SX32 R69, R79, R2, 0x1, P5 ;  /* 0x000000024f457211 */ /* 0x000fe400028f0eff */
[----:B--2---:R-:W-:Y:S01]  /*3c4f0*/  F2FP.SATFINITE.E5M2.F32.PACK_AB_MERGE_C R79, R5, R4, RZ ;  /* 0x00000004054f723e */ /* 0x004fe200048060ff */
[----:B------:R-:W-:-:S05]  /*3c500*/  VIADD R4, R56, UR5 ;  /* 0x0000000538047c36 */ /* 0x000fca0008000000 */
[----:B------:R0:W-:Y:S02]  /*3c510*/  STL [R1+0x54c], R4 ;  /* 0x00054c0401007387 */ /* 0x0001e40000100800 */
[----:B0-----:R-:W-:-:S05]  /*3c520*/  VIADD R4, R4, UR5 ;  /* 0x0000000504047c36 */ /* 0x001fca0008000000 */
[----:B------:R0:W-:Y:S02]  /*3c530*/  STL [R1+0x540], R4 ;  /* 0x0005400401007387 */ /* 0x0001e40000100800 */
[----:B0-----:R-:W-:-:S05]  /*3c540*/  VIADD R4, R4, UR5 ;  /* 0x0000000504047c36 */ /* 0x001fca0008000000 */
[----:B------:R0:W-:Y:S02]  /*3c550*/  STL [R1+0x544], R4 ;  /* 0x0005440401007387 */ /* 0x0001e40000100800 */
[----:B0-----:R-:W-:-:S05]  /*3c560*/  VIADD R4, R4, UR5 ;  /* 0x0000000504047c36 */ /* 0x001fca0008000000 */
[----:B------:R0:W-:Y:S04]  /*3c570*/  STL [R1+0x53c], R4 ;  /* 0x00053c0401007387 */ /* 0x0001e80000100800 */
[----:B------:R-:W2:Y:S04]  /*3c580*/  LDL.LU R7, [R1+0x4d8] ;  /* 0x0004d80001077983 */ /* 0x000ea80000300800 */
[----:B------:R-:W2:Y:S01]  /*3c590*/  LDL.LU R5, [R1+0x4dc] ;  /* 0x0004dc0001057983 */ /* 0x000ea20000300800 */
[----:B0-----:R-:W-:Y:S01]  /*3c5a0*/  VIADD R4, R4, UR5 ;  /* 0x0000000504047c36 */ /* 0x001fe20008000000 */
[----:B------:R-:W-:-:S04]  /*3c5b0*/  ISETP.LT.AND P2, PT, R70, UR36, !P0 ;  /* 0x0000002446007c0c */ /* 0x000fc8000c741270 */
[----:B------:R0:W-:Y:S01]  /*3c5c0*/  STL [R1+0x538], R4 ;  /* 0x0005380401007387 */ /* 0x0001e20000100800 */
[----:B------:R-:W-:Y:S01]  /*3c5d0*/  VIADD R70, R0, 0xb3 ;  /* 0x000000b300467836 */ /* 0x000fe20000000000 */
[----:B------:R-:W1:Y:S01]  /*3c5e0*/  LDCU UR36, c[0x0][0x3b8] ;  /* 0x00007700ff2477ac */ /* 0x000e620008000800 */
[----:B0-----:R-:W-:-:S05]  /*3c5f0*/  VIADD R4, R4, UR5 ;  /* 0x0000000504047c36 */ /* 0x001fca0008000000 */
[----:B------:R0:W-:Y:S01]  /*3c600*/  STL [R1+0x534], R4 ;  /* 0x0005340401007387 */ /* 0x0001e20000100800 */
[----:B------:R-:W-:Y:S01]  /*3c610*/  ISETP.LT.AND P1, PT, R70, UR37, !P0 ;  /* 0x0000002546007c0c */ /* 0x000fe2000c721270 */
[----:B0-----:R-:W-:Y:S02]  /*3c620*/  VIADD R4, R4, UR5 ;  /* 0x0000000504047c36 */ /* 0x001fe40008000000 */
[----:B------:R0:W-:Y:S01]  /*3c630*/  @P2 STG.E.U8 desc[UR22][R68.64], R79 ;  /* 0x0000004f44002986 */ /* 0x0001e2000c101116 */
[----:B------:R-:W-:Y:S01]  /*3c640*/  VIADD R70, R0, 0xb4 ;  /* 0x000000b400467836 */ /* 0x000fe20000000000 */
[----:B------:R-:W1:Y:S02]  /*3c650*/  LDCU UR37, c[0x0][0x3b8] ;  /* 0x00007700ff2577ac */ /* 0x000e640008000800 */
[----:B------:R4:W-:Y:S01]  /*3c660*/  STL [R1+0x530], R4 ;  /* 0x0005300401007387 */ /* 0x0009e20000100800 */
[----:B0-----:R-:W-:Y:S01]  /*3c670*/  IADD3 R68, P2, PT, R71, R3, RZ ;  /* 0x0000000347447210 */ /* 0x001fe20007f5e0ff */
[----:B----4-:R-:W-:Y:S01]  /*3c680*/  VIADD R4, R4, UR5 ;  /* 0x0000000504047c36 */ /* 0x010fe20008000000 */
[----:B------:R-:W-:-:S02]  /*3c690*/  PRMT R79, R79, 0x9910, RZ ;  /* 0x000099104f4f7816 */ /* 0x000fc400000000ff */
[----:B------:R-:W-:Y:S02]  /*3c6a0*/  LEA.HI.X.SX32 R69, R71, R2, 0x1, P2 ;  /* 0x0000000247457211 */ /* 0x000fe400010f0eff */
[----:B------:R0:W-:Y:S01]  /*3c6b0*/  STL [R1+0x524], R4 ;  /* 0x0005240401007387 */ /* 0x0001e20000100800 */
[----:B------:R-:W-:Y:S02]  /*3c6c0*/  SHF.R.S32.HI R71, RZ, 0x8, R79 ;  /* 0x00000008ff477819 */ /* 0x000fe4000001144f */
[----:B------:R-:W-:Y:S01]  /*3c6d0*/  ISETP.LT.AND P3, PT, R70, UR38, !P0 ;  /* 0x0000002646007c0c */ /* 0x000fe2000c761270 */
[----:B0-----:R-:W-:Y:S02]  /*3c6e0*/  VIADD R4, R4, UR5 ;  /* 0x0000000504047c36 */ /* 0x001fe40008000000 */
[----:B------:R0:W-:Y:S01]  /*3c6f0*/  @P1 STG.E.U8 desc[UR22][R68.64], R71 ;  /* 0x0000004744001986 */ /* 0x0001e2000c101116 */
[----:B------:R-:W-:Y:S01]  /*3c700*/  VIADD R70, R0, 0xb5 ;  /* 0x000000b500467836 */ /* 0x000fe20000000000 */
[----:B------:R-:W4:Y:S02]  /*3c710*/  LDCU UR38, c[0x0][0x3b8] ;  /* 0x00007700ff2677ac */ /* 0x000f240008000800 */
[----:B------:R1:W-:Y:S02]  /*3c720*/  STL [R1+0x52c], R4 ;  /* 0x00052c0401007387 */ /* 0x0003e40000100800 */
[----:B------:R-:W-:-:S02]  /*3c730*/  ISETP.LT.AND P6, PT, R70, UR39, !P0 ;  /* 0x0000002746007c0c */ /* 0x000fc4000c7c1270 */
[C---:B0-----:R-:W-:Y:S01]  /*3c740*/  IADD3 R68, P1, PT, R81.reuse, R3, RZ ;  /* 0x0000000351447210 */ /* 0x041fe20007f3e0ff */
[----:B-1----:R-:W-:Y:S01]  /*3c750*/  VIADD R4, R4, UR5 ;  /* 0x0000000504047c36 */ /* 0x002fe20008000000 */
[----:B------:R-:W0:Y:S02]  /*3c760*/  LDCU UR39, c[0x0][0x3b8] ;  /* 0x00007700ff2777ac */ /* 0x000e240008000800 */
[----:B------:R-:W-:Y:S02]  /*3c770*/  LEA.HI.X.SX32 R69, R81, R2, 0x1, P1 ;  /* 0x0000000251457211 */ /* 0x000fe400008f0eff */
[----:B------:R1:W-:Y:S01]  /*3c780*/  STL [R1+0x520], R4 ;  /* 0x0005200401007387 */ /* 0x0003e20000100800 */
[----:B---3--:R-:W-:-:S05]  /*3c790*/  F2FP.SATFINITE.E5M2.F32.PACK_AB_MERGE_C R71, R6, R11, RZ ;  /* 0x0000000b0647723e */ /* 0x008fca00048060ff */
[----:B------:R3:W-:Y:S01]  /*3c7a0*/  @P3 STG.E.U8 desc[UR22][R68.64], R71 ;  /* 0x0000004744003986 */ /* 0x0007e2000c101116 */
[----:B-1----:R-:W-:-:S05]  /*3c7b0*/  VIADD R4, R4, UR5 ;  /* 0x0000000504047c36 */ /* 0x002fca0008000000 */
[----:B------:R1:W-:Y:S01]  /*3c7c0*/  STL [R1+0x528], R4 ;  /* 0x0005280401007387 */ /* 0x0003e20000100800 */
[----:B---3--:R-:W-:-:S03]  /*3c7d0*/  PRMT R71, R71, 0x9910, RZ ;  /* 0x0000991047477816 */ /* 0x008fc600000000ff */
[----:B------:R-:W3:Y:S01]  /*3c7e0*/  LDL.LU R17, [R1+0x4e0] ;  /* 0x0004e00001117983 */ /* 0x000ee20000300800 */
[----:B------:R-:W-:Y:S02]  /*3c7f0*/  IADD3 R68, P3, PT, R74, R3, RZ ;  /* 0x000000034a447210 */ /* 0x000fe40007f7e0ff */
[----:B------:R-:W-:Y:S01]  /*3c800*/  SHF.R.S32.HI R71, RZ, 0x8, R71 ;  /* 0x00000008ff477819 */ /* 0x000fe20000011447 */
[----:B------:R-:W3:Y:S01]  /*3c810*/  LDL.LU R15, [R1+0x4e4] ;  /* 0x0004e400010f7983 */ /* 0x000ee20000300800 */
[----:B-1----:R-:W-:Y:S01]  /*3c820*/  VIADD R4, R4, UR5 ;  /* 0x0000000504047c36 */ /* 0x002fe20008000000 */
[----:B------:R-:W-:-:S04]  /*3c830*/  LEA.HI.X.SX32 R69, R74, R2, 0x1, P3 ;  /* 0x000000024a457211 */ /* 0x000fc800018f0eff */
[----:B------:R1:W-:Y:S04]  /*3c840*/  STL [R1+0x51c], R4 ;  /* 0x00051c0401007387 */ /* 0x0003e80000100800 */
[----:B------:R2:W-:Y:S01]  /*3c850*/  @P6 STG.E.U8 desc[UR22][R68.64], R71 ;  /* 0x0000004744006986 */ /* 0x0005e2000c101116 */
[----:B-1----:R-:W-:-:S05]  /*3c860*/  VIADD R4, R4, UR5 ;  /* 0x0000000504047c36 */ /* 0x002fca0008000000 */
[----:B------:R1:W-:Y:S01]  /*3c870*/  STL [R1+0x518], R4 ;  /* 0x0005180401007387 */ /* 0x0003e20000100800 */
[----:B--2---:R-:W-:Y:S01]  /*3c880*/  F2FP.SATFINITE.E5M2.F32.PACK_AB_MERGE_C R71, R5, R7, RZ ;  /* 0x000000070547723e */ /* 0x004fe200048060ff */
[----:B------:R-:W-:-:S04]  /*3c890*/  VIADD R5, R4, UR5 ;  /* 0x0000000504057c36 */ /* 0x000fc80008000000 */
[----:B-1----:R-:W-:-:S04]  /*3c8a0*/  VIADD R4, R5, UR5 ;  /* 0x0000000505047c36 */ /* 0x002fc80008000000 */
[----:B------:R-:W-:-:S05]  /*3c8b0*/  VIADD R6, R4, UR5 ;  /* 0x0000000504067c36 */ /* 0x000fca0008000000 */
[----:B------:R1:W-:Y:S02]  /*3c8c0*/  STL [R1+0x50c], R6 ;  /* 0x00050c0601007387 */ /* 0x0003e40000100800 */
[----:B-1----:R-:W-:-:S05]  /*3c8d0*/  VIADD R6, R6, UR5 ;  /* 0x0000000506067c36 */ /* 0x002fca0008000000 */
[----:B------:R1:W-:Y:S02]  /*3c8e0*/  STL [R1+0x508], R6 ;  /* 0x0005080601007387 */ /* 0x0003e40000100800 */
[----:B-1----:R-:W-:-:S04]  /*3c8f0*/  VIADD R6, R6, UR5 ;  /* 0x0000000506067c36 */ /* 0x002fc80008000000 */
[----:B------:R-:W-:Y:S01]  /*3c900*/  VIADD R14, R6, UR5 ;  /* 0x00000005060e7c36 */ /* 0x000fe20008000000 */
[----:B------:R1:W-:Y:S04]  /*3c910*/  STL [R1+0x504], R6 ;  /* 0x0005040601007387 */ /* 0x0003e80000100800 */
[----:B------:R-:W2:Y:S04]  /*3c920*/  LDL.LU R10, [R1+0x4e8] ;  /* 0x0004e800010a7983 */ /* 0x000ea80000300800 */
[----:B------:R-:W2:Y:S04]  /*3c930*/  LDL.LU R11, [R1+0x4ec] ;  /* 0x0004ec00010b7983 */ /* 0x000ea80000300800 */
[----:B-1----:R-:W2:Y:S04]  /*3c940*/  LDL.LU R6, [R1+0x4f0] ;  /* 0x0004f00001067983 */ /* 0x002ea80000300800 */
[----:B------:R1:W-:Y:S04]  /*3c950*/  STL [R1+0x500], R14 ;  /* 0x0005000e01007387 */ /* 0x0003e80000100800 */
[----:B------:R-:W2:Y:S01]  /*3c960*/  LDL.LU R7, [R1+0x4f4] ;  /* 0x0004f40001077983 */ /* 0x000ea20000300800 */
[----:B-1----:R-:W-:-:S05]  /*3c970*/  VIADD R14, R14, UR5 ;  /* 0x000000050e0e7c36 */ /* 0x002fca0008000000 */
[----:B------:R1:W-:Y:S02]  /*3c980*/  STL [R1+0x4dc], R14 ;  /* 0x0004dc0e01007387 */ /* 0x0003e40000100800 */
[----:B-1----:R-:W-:-:S05]  /*3c990*/  VIADD R14, R14, UR5 ;  /* 0x000000050e0e7c36 */ /* 0x002fca0008000000 */
[----:B------:R1:W-:Y:S02]  /*3c9a0*/  STL [R1+0x4e0], R14 ;  /* 0x0004e00e01007387 */ /* 0x0003e40000100800 */
[----:B-1----:R-:W-:-:S05]  /*3c9b0*/  VIADD R14, R14, UR5 ;  /* 0x000000050e0e7c36 */ /* 0x002fca0008000000 */
[----:B------:R1:W-:Y:S04]  /*3c9c0*/  STL [R1+0x4d4], R14 ;  /* 0x0004d40e01007387 */ /* 0x0003e80000100800 */
[----:B------:R-:W-:Y:S01]  /*3c9d0*/  STL.64 [R1+0xe10], R4 ;  /* 0x000e100401007387 */ /* 0x000fe20000100a00 */
[----:B-1----:R-:W-:-:S05]  /*3c9e0*/  VIADD R14, R14, UR5 ;  /* 0x000000050e0e7c36 */ /* 0x002fca0008000000 */
[----:B------:R1:W-:Y:S02]  /*3c9f0*/  STL [R1+0x4d8], R14 ;  /* 0x0004d80e01007387 */ /* 0x0003e40000100800 */
[----:B-1----:R-:W-:-:S04]  /*3ca00*/  VIADD R14, R14, UR5 ;  /* 0x000000050e0e7c36 */ /* 0x002fc80008000000 */
[----:B------:R-:W-:Y:S01]  /*3ca10*/  VIADD R4, R14, UR5 ;  /* 0x000000050e047c36 */ /* 0x000fe20008000000 */
[----:B------:R-:W-:Y:S04]  /*3ca20*/  STL [R1+0x4d0], R14 ;  /* 0x0004d00e01007387 */ /* 0x000fe80000100800 */
[----:B------:R1:W-:Y:S02]  /*3ca30*/  STL [R1+0x4cc], R4 ;  /* 0x0004cc0401007387 */ /* 0x0003e40000100800 */
[----:B-1----:R-:W-:-:S05]  /*3ca40*/  VIADD R4, R4, UR5 ;  /* 0x0000000504047c36 */ /* 0x002fca0008000000 */
[----:B------:R-:W-:Y:S01]  /*3ca50*/  STL [R1+0x4c8], R4 ;  /* 0x0004c80401007387 */ /* 0x000fe20000100800 */
[----:B------:R-:W-:Y:S01]  /*3ca60*/  VIADD R70, R0, 0xb6 ;  /* 0x000000b600467836 */ /* 0x000fe20000000000 */
[----:B--2---:R-:W-:Y:S02]  /*3ca70*/  F2FP.SATFINITE.E5M2.F32.PACK_AB_MERGE_C R79, R7, R6, RZ ;  /* 0x00000006074f723e */ /* 0x004fe400048060ff */
[----:B------:R-:W2:Y:S04]  /*3ca80*/  LDL.LU R6, [R1+0x4f8] ;  /* 0x0004f80001067983 */ /* 0x000ea80000300800 */
[----:B------:R-:W2:Y:S01]  /*3ca90*/  LDL.LU R7, [R1+0x4fc] ;  /* 0x0004fc0001077983 */ /* 0x000ea20000300800 */
[----:B------:R-:W-:Y:S01]  /*3caa0*/  ISETP.LT.AND P4, PT, R70, UR40, !P0 ;  /* 0x0000002846007c0c */ /* 0x000fe2000c781270 */
[----:B------:R-:W-:Y:S01]  /*3cab0*/  VIADD R70, R0, 0xb7 ;  /* 0x000000b700467836 */ /* 0x000fe20000000000 */
[C---:B------:R-:W-:Y:S01]  /*3cac0*/  IADD3 R68, P6, PT, R83.reuse, R3, RZ ;  /* 0x0000000353447210 */ /* 0x040fe20007fde0ff */
[----:B------:R-:W-:Y:S01]  /*3cad0*/  VIADD R67, R4, UR5 ;  /* 0x0000000504437c36 */ /* 0x000fe20008000000 */
[----:B------:R-:W1:Y:S02]  /*3cae0*/  LDCU UR40, c[0x0][0x3b8] ;  /* 0x00007700ff2877ac */ /* 0x000e640008000800 */
[----:B------:R-:W-:Y:S01]  /*3caf0*/  ISETP.LT.AND P5, PT, R70, UR50, !P0 ;  /* 0x0000003246007c0c */ /* 0x000fe2000c7a1270 */
[C---:B------:R-:W-:Y:S01]  /*3cb00*/  VIADD R70, R0.reuse, 0xb8 ;  /* 0x000000b800467836 */ /* 0x040fe20000000000 */
[----:B------:R-:W-:Y:S01]  /*3cb10*/  LEA.HI.X.SX32 R69, R83, R2, 0x1, P6 ;  /* 0x0000000253457211 */ /* 0x000fe200030f0eff */
[----:B------:R-:W-:Y:S01]  /*3cb20*/  VIADD R5, R0, 0xc3 ;  /* 0x000000c300057836 */ /* 0x000fe20000000000 */
[----:B------:R-:W0:Y:S02]  /*3cb30*/  LDCU UR50, c[0x0][0x3b8] ;  /* 0x00007700ff3277ac */ /* 0x000e240008000800 */
[----:B------:R-:W-:Y:S01]  /*3cb40*/  ISETP.LT.AND P2, PT, R70, UR51, !P0 ;  /* 0x0000003346007c0c */ /* 0x000fe2000c741270 */
[----:B------:R-:W-:Y:S01]  /*3cb50*/  VIADD R70, R0, 0xb9 ;  /* 0x000000b900467836 */ /* 0x000fe20000000000 */
[----:B------:R1:W-:Y:S01]  /*3cb60*/  @P4 STG.E.U8 desc[UR22][R68.64], R71 ;  /* 0x0000004744004986 */ /* 0x0003e2000c101116 */
[----:B------:R-:W-:Y:S01]  /*3cb70*/  VIADD R66, R67, UR5 ;  /* 0x0000000543427c36 */ /* 0x000fe20008000000 */
[----:B------:R-:W0:Y:S02]  /*3cb80*/  LDCU UR51, c[0x0][0x3b8] ;  /* 0x00007700ff3377ac */ /* 0x000e240008000800 */
[----:B------:R-:W-:Y:S01]  /*3cb90*/  ISETP.LT.AND P1, PT, R70, UR52, !P0 ;  /* 0x0000003446007c0c */ /* 0x000fe2000c721270 */
[----:B------:R-:W-:Y:S01]  /*3cba0*/  VIADD R70, R0, 0xba ;  /* 0x000000ba00467836 */ /* 0x000fe20000000000 */
[----:B------:R-:W0:Y:S01]  /*3cbb0*/  LDCU UR52, c[0x0][0x3b8] ;  /* 0x00007700ff3477ac */ /* 0x000e220008000800 */
[----:B-1----:R-:W-:-:S02]  /*3cbc0*/  PRMT R71, R71, 0x9910, RZ ;  /* 0x0000991047477816 */ /* 0x002fc400000000ff */
[CC--:B------:R-:W-:Y:S02]  /*3cbd0*/  IADD3 R68, P4, PT, R82.reuse, R3.reuse, RZ ;  /* 0x0000000352447210 */ /* 0x0c0fe40007f9e0ff */
[----:B------:R-:W-:Y:S02]  /*3cbe0*/  SHF.R.S32.HI R71, RZ, 0x8, R71 ;  /* 0x00000008ff477819 */ /* 0x000fe40000011447 */
[----:B------:R-:W-:Y:S02]  /*3cbf0*/  LEA.HI.X.SX32 R69, R82, R2, 0x1, P4 ;  /* 0x0000000252457211 */ /* 0x000fe400020f0eff */
[----:B------:R-:W-:Y:S01]  /*3cc00*/  ISETP.LT.AND P3, PT, R70, UR16, !P0 ;  /* 0x0000001046007c0c */ /* 0x000fe2000c761270 */
[----:B------:R-:W-:Y:S01]  /*3cc10*/  VIADD R70, R0, 0xbb ;  /* 0x000000bb00467836 */ /* 0x000fe20000000000 */
[----:B------:R-:W1:Y:S01]  /*3cc20*/  LDCU UR16, c[0x0][0x3b8] ;  /* 0x00007700ff1077ac */ /* 0x000e620008000800 */
[----:B------:R0:W-:Y:S03]  /*3cc30*/  @P5 STG.E.U8 desc[UR22][R68.64], R71 ;  /* 0x0000004744005986 */ /* 0x0001e6000c101116 */
[----:B------:R-:W-:Y:S01]  /*3cc40*/  ISETP.LT.AND P6, PT, R70, UR15, !P0 ;  /* 0x0000000f46007c0c */ /* 0x000fe2000c7c1270 */
[----:B------:R-:W-:Y:S01]  /*3cc50*/  VIADD R70, R0, 0xbc ;  /* 0x000000bc00467836 */ /* 0x000fe20000000000 */
[----:B------:R-:W1:Y:S01]  /*3cc60*/  LDCU UR15, c[0x0][0x3b8] ;  /* 0x00007700ff0f77ac */ /* 0x000e620008000800 */
[----:B0-----:R-:W-:-:S02]  /*3cc70*/  IADD3 R68, P5, PT, R85, R3, RZ ;  /* 0x0000000355447210 */ /* 0x001fc40007fbe0ff */
[----:B---3--:R-:W-:Y:S02]  /*3cc80*/  F2FP.SATFINITE.E5M2.F32.PACK_AB_MERGE_C R71, R15, R17, RZ ;  /* 0x000000110f47723e */ /* 0x008fe400048060ff */
[----:B------:R-:W-:Y:S02]  /*3cc90*/  LEA.HI.X.SX32 R69, R85, R2, 0x1, P5 ;  /* 0x0000000255457211 */ /* 0x000fe400028f0eff */
[----:B------:R-:W-:Y:S01]  /*3cca0*/  ISETP.LT.AND P4, PT, R70, UR14, !P0 ;  /* 0x0000000e46007c0c */ /* 0x000fe2000c781270 */
[----:B------:R-:W-:Y:S01]  /*3ccb0*/  VIADD R70, R0, 0xbd ;  /* 0x000000bd00467836 */ /* 0x000fe20000000000 */
[----:B------:R-:W0:Y:S01]  /*3ccc0*/  LDCU UR14, c[0x0][0x39c] ;  /* 0x00007380ff0e77ac */ /* 0x000e220008000800 */
[----:B------:R3:W-:Y:S03]  /*3ccd0*/  @P2 STG.E.U8 desc[UR22][R68.64], R71 ;  /* 0x0000004744002986 */ /* 0x0007e6000c101116 */
[----:B------:R-:W-:Y:S01]  /*3cce0*/  ISETP.LT.AND P5, PT, R70, UR11, !P0 ;  /* 0x0000000b46007c0c */ /* 0x000fe2000c7a1270 */
[----:B------:R-:W-:Y:S01]  /*3ccf0*/  VIADD R70, R0, 0xbe ;  /* 0x000000be00467836 */ /* 0x000fe20000000000 */
[----:B------:R-:W0:Y:S01]  /*3cd00*/  LDCU UR11, c[0x0][0x3b8] ;  /* 0x00007700ff0b77ac */ /* 0x000e220008000800 */
[----:B---3--:R-:W-:-:S02]  /*3cd10*/  PRMT R71, R71, 0x9910, RZ ;  /* 0x0000991047477816 */ /* 0x008fc400000000ff */
[CC--:B------:R-:W-:Y:S02]  /*3cd20*/  IADD3 R68, P2, PT, R84.reuse, R3.reuse, RZ ;  /* 0x0000000354447210 */ /* 0x0c0fe40007f5e0ff */
[----:B------:R-:W-:Y:S02]  /*3cd30*/  SHF.R.S32.HI R71, RZ, 0x8, R71 ;  /* 0x00000008ff477819 */ /* 0x000fe40000011447 */
[----:B------:R-:W-:Y:S02]  /*3cd40*/  LEA.HI.X.SX32 R69, R84, R2, 0x1, P2 ;  /* 0x0000000254457211 */ /* 0x000fe400010f0eff */
[----:B------:R-:W-:Y:S01]  /*3cd50*/  ISETP.LT.AND P2, PT, R70, UR9, !P0 ;  /* 0x0000000946007c0c */ /* 0x000fe2000c741270 */
[----:B------:R-:W-:Y:S01]  /*3cd60*/  VIADD R70, R0, 0x1ff ;  /* 0x000001ff00467836 */ /* 0x000fe20000000000 */
[----:B------:R-:W3:Y:S01]  /*3cd70*/  LDCU UR9, c[0x0][0x39c] ;  /* 0x00007380ff0977ac */ /* 0x000ee20008000800 */
[----:B------:R0:W-:Y:S02]  /*3cd80*/  @P1 STG.E.U8 desc[UR22][R68.64], R71 ;  /* 0x0000004744001986 */ /* 0x0001e4000c101116 */
[----:B0-----:R-:W-:-:S04]  /*3cd90*/  IADD3 R68, P1, PT, R73, R3, RZ ;  /* 0x0000000349447210 */ /* 0x001fc80007f3e0ff */
[----:B------:R-:W-:Y:S02]  /*3cda0*/  LEA.HI.X.SX32 R69, R73, R2, 0x1, P1 ;  /* 0x0000000249457211 */ /* 0x000fe400008f0eff */
[----:B------:R-:W-:Y:S01]  /*3cdb0*/  ISETP.LT.AND P1, PT, R70, UR4, !P0 ;  /* 0x0000000446007c0c */ /* 0x000fe2000c721270 */
[----:B------:R-:W0:Y:S01]  /*3cdc0*/  LDCU UR4, c[0x0][0x39c] ;  /* 0x00007380ff0477ac */ /* 0x000e220008000800 */
[----:B------:R-:W-:-:S04]  /*3cdd0*/  F2FP.SATFINITE.E5M2.F32.PACK_AB_MERGE_C R70, R11, R10, RZ ;  /* 0x0000000a0b46723e */ /* 0x000fc800048060ff */
[----:B------:R-:W-:Y:S01]  /*3cde0*/  PRMT R74, R70, 0x9910, RZ ;  /* 0x00009910464a7816 */ /* 0x000fe200000000ff */
[----:B------:R0:W-:Y:S01]  /*3cdf0*/  @P3 STG.E.U8 desc[UR22][R68.64], R70 ;  /* 0x0000004644003986 */ /* 0x0001e2000c101116 */
[----:B------:R-:W-:Y:S02]  /*3ce00*/  VIADD R73, R0, 0xbf ;  /* 0x000000bf00497836 */ /* 0x000fe40000000000 */
[----:B------:R-:W-:Y:S02]  /*3ce10*/  SHF.R.S32.HI R74, RZ, 0x8, R74 ;  /* 0x00000008ff4a7819 */ /* 0x000fe4000001144a */
[----:B0-----:R-:W-:-:S04]  /*3ce20*/  IADD3 R70, P3, PT, R86, R3, RZ ;  /* 0x0000000356467210 */ /* 0x001fc80007f7e0ff */
[----:B------:R-:W-:Y:S02]  /*3ce30*/  LEA.HI.X.SX32 R71, R86, R2, 0x1, P3 ;  /* 0x0000000256477211 */ /* 0x000fe400018f0eff */
[----:B------:R-:W-:-:S04]  /*3ce40*/  IADD3 R68, P3, PT, R87, R3, RZ ;  /* 0x0000000357447210 */ /* 0x000fc80007f7e0ff */
[----:B------:R-:W-:Y:S02]  /*3ce50*/  LEA.HI.X.SX32 R69, R87, R2, 0x1, P3 ;  /* 0x0000000257457211 */ /* 0x000fe400018f0eff */
[----:B------:R-:W-:Y:S01]  /*3ce60*/  ISETP.LT.AND P3, PT, R73, UR4, !P0 ;  /* 0x0000000449007c0c */ /* 0x000fe2000c761270 */
[----:B------:R-:W0:Y:S01]  /*3ce70*/  LDCU UR4, c[0x0][0x39c] ;  /* 0x00007380ff0477ac */ /* 0x000e220008000800 */
[----:B------:R1:W-:Y:S04]  /*3ce80*/  @P6 STG.E.U8 desc[UR22][R70.64], R74 ;  /* 0x0000004a46006986 */ /* 0x0003e8000c101116 */
[----:B------:R3:W-:Y:S01]  /*3ce90*/  @P4 STG.E.U8 desc[UR22][R68.64], R79 ;  /* 0x0000004f44004986 */ /* 0x0007e2000c101116 */
[----:B-1----:R-:W-:Y:S02]  /*3cea0*/  PRMT R71, R79, 0x9910, RZ ;  /* 0x000099104f477816 */ /* 0x002fe400000000ff */
[----:B---3--:R-:W-:-:S02]  /*3ceb0*/  IADD3 R68, P4, PT, R89, R3, RZ ;  /* 0x0000000359447210 */ /* 0x008fc40007f9e0ff */
[----:B------:R-:W-:Y:S02]  /*3cec0*/  SHF.R.S32.HI R71, RZ, 0x8, R71 ;  /* 0x00000008ff477819 */ /* 0x000fe40000011447 */
[----:B------:R-:W-:-:S05]  /*3ced0*/  LEA.HI.X.SX32 R69, R89, R2, 0x1, P4 ;  /* 0x0000000259457211 */ /* 0x000fca00020f0eff */
[----:B------:R1:W-:Y:S02]  /*3cee0*/  @P5 STG.E.U8 desc[UR22][R68.64], R71 ;  /* 0x0000004744005986 */ /* 0x0003e4000c101116 */
[----:B-1----:R-:W-:Y:S01]  /*3cef0*/  VIADD R69, R0, 0xc1 ;  /* 0x000000c100457836 */ /* 0x002fe20000000000 */
[----:B------:R-:W-:-:S04]  /*3cf00*/  IADD3 R68, P6, PT, R88, R3, RZ ;  /* 0x0000000358447210 */ /* 0x000fc80007fde0ff */
[----:B0-----:R-:W-:Y:S01]  /*3cf10*/  ISETP.LT.AND P5, PT, R69, UR4, !P0 ;  /* 0x0000000445007c0c */ /* 0x001fe2000c7a1270 */
[----:B------:R-:W-:Y:S01]  /*3cf20*/  VIADD R70, R0, 0xc0 ;  /* 0x000000c000467836 */ /* 0x000fe20000000000 */
[-C--:B------:R-:W-:Y:S01]  /*3cf30*/  LEA.HI.X.SX32 R69, R88, R2.reuse, 0x1, P6 ;  /* 0x0000000258457211 */ /* 0x080fe200030f0eff */
[----:B------:R-:W-:Y:S01]  /*3cf40*/  VIADD R65, R66, UR5 ;  /* 0x0000000542417c36 */ /* 0x000fe20008000000 */
[C---:B------:R-:W-:Y:S01]  /*3cf50*/  IADD3 R18, P6, PT, R76.reuse, R3, RZ ;  /* 0x000000034c127210 */ /* 0x040fe20007fde0ff */
[----:B------:R-:W0:Y:S03]  /*3cf60*/  LDCU UR4, c[0x0][0x3b8] ;  /* 0x00007700ff0477ac */ /* 0x000e260008000800 */
[----:B------:R-:W-:Y:S02]  /*3cf70*/  LEA.HI.X.SX32 R19, R76, R2, 0x1, P6 ;  /* 0x000000024c137211 */ /* 0x000fe400030f0eff */
[----:B--2---:R-:W-:-:S02]  /*3cf80*/  F2FP.SATFINITE.E5M2.F32.PACK_AB_MERGE_C R71, R7, R6, RZ ;  /* 0x000000060747723e */ /* 0x004fc400048060ff */
[----:B------:R-:W-:-:S03]  /*3cf90*/  IADD3 R6, P6, PT, R90, R3, RZ ;  /* 0x000000035a067210 */ /* 0x000fc60007fde0ff */
[----:B------:R1:W-:Y:S01]  /*3cfa0*/  @P2 STG.E.U8 desc[UR22][R68.64], R71 ;  /* 0x0000004744002986 */ /* 0x0003e2000c101116 */
[CC--:B------:R-:W-:Y:S02]  /*3cfb0*/  IADD3 R16, P2, PT, R91.reuse, R3.reuse, RZ ;  /* 0x000000035b107210 */ /* 0x0c0fe40007f5e0ff */
[-C--:B------:R-:W-:Y:S02]  /*3cfc0*/  LEA.HI.X.SX32 R7, R90, R2.reuse, 0x1, P6 ;  /* 0x000000025a077211 */ /* 0x080fe400030f0eff */
[-C--:B------:R-:W-:Y:S02]  /*3cfd0*/  LEA.HI.X.SX32 R17, R91, R2.reuse, 0x1, P2 ;  /* 0x000000025b117211 */ /* 0x080fe400010f0eff */
[CC--:B------:R-:W-:Y:S02]  /*3cfe0*/  IADD3 R10, P6, PT, R75.reuse, R3.reuse, RZ ;  /* 0x000000034b0a7210 */ /* 0x0c0fe40007fde0ff */
[----:B------:R-:W-:Y:S02]  /*3cff0*/  IADD3 R14, P2, PT, R92, R3, RZ ;  /* 0x000000035c0e7210 */ /* 0x000fe40007f5e0ff */
[----:B------:R-:W-:-:S02]  /*3d000*/  LEA.HI.X.SX32 R11, R75, R2, 0x1, P6 ;  /* 0x000000024b0b7211 */ /* 0x000fc400030f0eff */
[-C--:B------:R-:W-:Y:S02]  /*3d010*/  LEA.HI.X.SX32 R15, R92, R2.reuse, 0x1, P2 ;  /* 0x000000025c0f7211 */ /* 0x080fe400010f0eff */
[CC--:B------:R-:W-:Y:S02]  /*3d020*/  IADD3 R90, P6, PT, R24.reuse, R3.reuse, RZ ;  /* 0x00000003185a7210 */ /* 0x0c0fe40007fde0ff */
[CC--:B------:R-:W-:Y:S02]  /*3d030*/  IADD3 R92, P2, PT, R93.reuse, R3.reuse, RZ ;  /* 0x000000035d5c7210 */ /* 0x0c0fe40007f5e0ff */
[-C--:B------:R-:W-:Y:S02]  /*3d040*/  LEA.HI.X.SX32 R91, R24, R2.reuse, 0x1, P6 ;  /* 0x00000002185b7211 */ /* 0x080fe400030f0eff */
[----:B------:R-:W-:Y:S02]  /*3d050*/  LEA.HI.X.SX32 R93, R93, R2, 0x1, P2 ;  /* 0x000000025d5d7211 */ /* 0x000fe400010f0eff */
[----:B------:R-:W-:-:S02]  /*3d060*/  IADD3 R86, P6, PT, R77, R3, RZ ;  /* 0x000000034d567210 */ /* 0x000fc40007fde0ff */
[-C--:B------:R-:W-:Y:S02]  /*3d070*/  IADD3 R88, P2, PT, R23, R3.reuse, RZ ;  /* 0x0000000317587210 */ /* 0x080fe40007f5e0ff */
[-C--:B------:R-:W-:Y:S02]  /*3d080*/  LEA.HI.X.SX32 R87, R77, R2.reuse, 0x1, P6 ;  /* 0x000000024d577211 */ /* 0x080fe400030f0eff */
[-C--:B------:R-:W-:Y:S02]  /*3d090*/  LEA.HI.X.SX32 R89, R23, R2.reuse, 0x1, P2 ;  /* 0x0000000217597211 */ /* 0x080fe400010f0eff */
[-C--:B------:R-:W-:Y:S02]  /*3d0a0*/  IADD3 R82, P6, PT, R78, R3.reuse, RZ ;  /* 0x000000034e527210 */ /* 0x080fe40007fde0ff */
[----:B------:R-:W-:Y:S02]  /*3d0b0*/  IADD3 R84, P2, PT, R22, R3, RZ ;  /* 0x0000000316547210 */ /* 0x000fe40007f5e0ff */
[----:B------:R-:W-:-:S02]  /*3d0c0*/  LEA.HI.X.SX32 R83, R78, R2, 0x1, P6 ;  /* 0x000000024e537211 */ /* 0x000fc400030f0eff */
[-C--:B------:R-:W-:Y:S02]  /*3d0d0*/  LEA.HI.X.SX32 R85, R22, R2.reuse, 0x1, P2 ;  /* 0x0000000216557211 */ /* 0x080fe400010f0eff */
[CC--:B------:R-:W-:Y:S02]  /*3d0e0*/  IADD3 R78, P6, PT, R8.reuse, R3.reuse, RZ ;  /* 0x00000003084e7210 */ /* 0x0c0fe40007fde0ff */
[CC--:B------:R-:W-:Y:S02]  /*3d0f0*/  IADD3 R80, P2, PT, R9.reuse, R3.reuse, RZ ;  /* 0x0000000309507210 */ /* 0x0c0fe40007f5e0ff */
[-C--:B------:R-:W-:Y:S02]  /*3d100*/  LEA.HI.X.SX32 R79, R8, R2.reuse, 0x1, P6 ;  /* 0x00000002084f7211 */ /* 0x080fe400030f0eff */
[----:B------:R-:W-:Y:S01]  /*3d110*/  LEA.HI.X.SX32 R81, R9, R2, 0x1, P2 ;  /* 0x0000000209517211 */ /* 0x000fe200010f0eff */
[----:B------:R-:W2:Y:S04]  /*3d120*/  LDL.LU R8, [R1+0x300] ;  /* 0x0003000001087983 */ /* 0x000ea80000300800 */
[----:B------:R-:W2:Y:S01]  /*3d130*/  LDL.LU R9, [R1+0x304] ;  /* 0x0003040001097983 */ /* 0x000ea20000300800 */
[----:B------:R-:W-:-:S02]  /*3d140*/  IADD3 R74, P6, PT, R72, R3, RZ ;  /* 0x00000003484a7210 */ /* 0x000fc40007fde0ff */
[CC--:B------:R-:W-:Y:S02]  /*3d150*/  IADD3 R76, P2, PT, R13.reuse, R3.reuse, RZ ;  /* 0x000000030d4c7210 */ /* 0x0c0fe40007f5e0ff */
[-C--:B------:R-:W-:Y:S02]  /*3d160*/  LEA.HI.X.SX32 R75, R72, R2.reuse, 0x1, P6 ;  /* 0x00000002484b7211 */ /* 0x080fe400030f0eff */
[CC--:B------:R-:W-:Y:S02]  /*3d170*/  IADD3 R72, P6, PT, R12.reuse, R3.reuse, RZ ;  /* 0x000000030c487210 */ /* 0x0c0fe40007fde0ff */
[-C--:B------:R-:W-:Y:S02]  /*3d180*/  LEA.HI.X.SX32 R77, R13, R2.reuse, 0x1, P2 ;  /* 0x000000020d4d7211 */ /* 0x080fe400010f0eff */
[----:B------:R-:W-:Y:S02]  /*3d190*/  LEA.HI.X.SX32 R73, R12, R2, 0x1, P6 ;  /* 0x000000020c497211 */ /* 0x000fe400030f0eff */
[----:B------:R-:W3:Y:S04]  /*3d1a0*/  LDL.LU R12, [R1+0x308] ;  /* 0x00030800010c7983 */ /* 0x000ee80000300800 */
[----:B------:R-:W3:Y:S01]  /*3d1b0*/  LDL.LU R13, [R1+0x30c] ;  /* 0x00030c00010d7983 */ /* 0x000ee20000300800 */
[----:B------:R-:W-:Y:S01]  /*3d1c0*/  ISETP.LT.AND P4, PT, R70, UR9, !P0 ;  /* 0x0000000946007c0c */ /* 0x000fe2000c781270 */
[----:B-1----:R-:W-:Y:S01]  /*3d1d0*/  VIADD R68, R0, 0xc2 ;  /* 0x000000c200447836 */ /* 0x002fe20000000000 */
[----:B------:R-:W-:Y:S01]  /*3d1e0*/  IADD3 R70, P6, PT, R21, R3, RZ ;  /* 0x0000000315467210 */ /* 0x000fe20007fde0ff */
[----:B------:R-:W-:Y:S01]  /*3d1f0*/  VIADD R64, R65, UR5 ;  /* 0x0000000541407c36 */ /* 0x000fe20008000000 */
[----:B------:R-:W-:Y:S01]  /*3d200*/  PRMT R69, R71, 0x9910, RZ ;  /* 0x0000991047457816 */ /* 0x000fe200000000ff */
[----:B------:R-:W1:Y:S01]  /*3d210*/  LDCU UR9, c[0x0][0x3b8] ;  /* 0x00007700ff0977ac */ /* 0x000e620008000800 */
[----:B------:R-:W-:-:S02]  /*3d220*/  ISETP.LT.AND P2, PT, R68, UR14, !P0 ;  /* 0x0000000e44007c0c */ /* 0x000fc4000c741270 */
[-C--:B------:R-:W-:Y:S01]  /*3d230*/  LEA.HI.X.SX32 R71, R21, R2.reuse, 0x1, P6 ;  /* 0x0000000215477211 */ /* 0x080fe200030f0eff */
[----:B------:R-:W-:Y:S01]  /*3d240*/  IMAD.MOV.U32 R4, RZ, RZ, R69 ;  /* 0x000000ffff047224 */ /* 0x000fe200078e0045 */
[----:B------:R-:W-:Y:S01]  /*3d250*/  IADD3 R68, P6, PT, R20, R3, RZ ;  /* 0x0000000314447210 */ /* 0x000fe20007fde0ff */
[----:B------:R-:W-:Y:S01]  /*3d260*/  VIADD R53, R64, UR5 ;  /* 0x0000000540357c36 */ /* 0x000fe20008000000 */
[----:B------:R-:W0:Y:S02]  /*3d270*/  LDCU UR14, c[0x0][0x3b8] ;  /* 0x00007700ff0e77ac */ /* 0x000e240008000800 */
[----:B------:R-:W-:Y:S02]  /*3d280*/  LEA.HI.X.SX32 R69, R20, R2, 0x1, P6 ;  /* 0x0000000214457211 */ /* 0x000fe400030f0eff */
[----:B------:R-:W-:Y:S01]  /*3d290*/  ISETP.LT.AND P6, PT, R5, UR33, !P0 ;  /* 0x0000002105007c0c */ /* 0x000fe2000c7c1270 */
[----:B------:R-:W-:Y:S01]  /*3d2a0*/  VIADD R52, R53, UR5 ;  /* 0x0000000535347c36 */ /* 0x000fe20008000000 */
[----:B------:R-:W-:Y:S01]  /*3d2b0*/  SHF.R.S32.HI R5, RZ, 0x8, R4 ;  /* 0x00000008ff057819 */ /* 0x000fe20000011404 */
[----:B------:R-:W-:Y:S01]  /*3d2c0*/  VIADD R4, R0, 0xc4 ;  /* 0x000000c400047836 */ /* 0x000fe20000000000 */
[----:B------:R-:W0:Y:S03]  /*3d2d0*/  LDCU UR33, c[0x0][0x3b8] ;  /* 0x00007700ff2177ac */ /* 0x000e260008000800 */
[----:B------:R1:W-:Y:S01]  /*3d2e0*/  @P3 STG.E.U8 desc[UR22][R18.64], R5 ;  /* 0x0000000512003986 */ /* 0x0003e2000c101116 */
[----:B------:R-:W-:Y:S01]  /*3d2f0*/  ISETP.LT.AND P3, PT, R4, UR77, !P0 ;  /* 0x0000004d04007c0c */ /* 0x000fe2000c761270 */
[----:B------:R-:W-:Y:S01]  /*3d300*/  VIADD R55, R52, UR5 ;  /* 0x0000000534377c36 */ /* 0x000fe20008000000 */
[----:B------:R-:W0:Y:S01]  /*3d310*/  LDCU UR77, c[0x0][0x3b8] ;  /* 0x00007700ff4d77ac */ /* 0x000e220008000800 */
[----:B-1----:R-:W-:-:S02]  /*3d320*/  VIADD R5, R0, 0xc5 ;  /* 0x000000c500057836 */ /* 0x002fc40000000000 */
        /* <DEDUP_REMOVED lines=13> */
[----:B--2---:R-:W-:-:S04]  /*3d400*/  F2FP.SATFINITE.E5M2.F32.PACK_AB_MERGE_C R8, R9, R8, RZ ;  /* 0x000000080908723e */ /* 0x004fc800048060ff */
[----:B------:R-:W-:Y:S01]  /*3d410*/  PRMT R4, R8, 0x9910, RZ ;  /* 0x0000991008047816 */ /* 0x000fe200000000ff */
[----:B------:R1:W-:Y:S01]  /*3d420*/  @P4 STG.E.U8 desc[UR22][R16.64], R8 ;  /* 0x0000000810004986 */ /* 0x0003e2000c101116 */
[----:B------:R-:W-:Y:S01]  /*3d430*/  ISETP.LT.AND P4, PT, R5, UR76, !P0 ;  /* 0x0000004c05007c0c */ /* 0x000fe2000c781270 */
[----:B------:R-:W-:Y:S01]  /*3d440*/  VIADD R43, R29, UR5 ;  /* 0x000000051d2b7c36 */ /* 0x000fe20008000000 */
[----:B------:R-:W-:Y:S01]  /*3d450*/  SHF.R.S32.HI R5, RZ, 0x8, R4 ;  /* 0x00000008ff057819 */ /* 0x000fe20000011404 */
[----:B------:R-:W2:Y:S01]  /*3d460*/  LDCU UR76, c[0x0][0x3b8] ;  /* 0x00007700ff4c77ac */ /* 0x000ea20008000800 */
[----:B-1----:R-:W2:Y:S04]  /*3d470*/  LDL.LU R8, [R1+0x310] ;  /* 0x0003100001087983 */ /* 0x002ea80000300800 */
[----:B------:R-:W2:Y:S04]  /*3d480*/  LDL.LU R9, [R1+0x314] ;  /* 0x0003140001097983 */ /* 0x000ea80000300800 */
[----:B------:R1:W-:Y:S04]  /*3d490*/  @P5 STG.E.U8 desc[UR22][R6.64], R5 ;  /* 0x0000000506005986 */ /* 0x0003e8000c101116 */
[----:B-1----:R-:W4:Y:S04]  /*3d4a0*/  LDL.LU R6, [R1+0x318] ;  /* 0x0003180001067983 */ /* 0x002f280000300800 */
[----:B------:R-:W4:Y:S01]  /*3d4b0*/  LDL.LU R7, [R1+0x31c] ;  /* 0x00031c0001077983 */ /* 0x000f220000300800 */
        /* <DEDUP_REMOVED lines=14> */
[----:B------:R-:W1:Y:S03]  /*3d5a0*/  LDCU UR5, c[0x0][0x39c] ;  /* 0x00007380ff0577ac */ /* 0x000e660008000800 */
[----:B------:R-:W-:Y:S01]  /*3d5b0*/  VIADD R21, R36, UR75 ;  /* 0x0000004b24157c36 */ /* 0x000fe20008000000 */
[----:B------:R-:W0:Y:S01]  /*3d5c0*/  LDCU UR75, c[0x0][0x39c] ;  /* 0x00007380ff4b77ac */ /* 0x000e220008000800 */
[C---:B------:R-:W-:Y:S01]  /*3d5d0*/  VIADD R4, R0.reuse, 0xc6 ;  /* 0x000000c600047836 */ /* 0x040fe20000000000 */
[----:B---3--:R-:W-:Y:S01]  /*3d5e0*/  F2FP.SATFINITE.E5M2.F32.PACK_AB_MERGE_C R12, R13, R12, RZ ;  /* 0x0000000c0d0c723e */ /* 0x008fe200048060ff */
[----:B------:R-:W-:-:S04]  /*3d5f0*/  VIADD R5, R0, 0xc7 ;  /* 0x000000c700057836 */ /* 0x000fc80000000000 */
[----:B------:R-:W-:Y:S01]  /*3d600*/  @P2 STG.E.U8 desc[UR22][R14.64], R12 ;  /* 0x0000000c0e002986 */ /* 0x000fe2000c101116 */
[----:B-1----:R-:W-:Y:S01]  /*3d610*/  ISETP.LT.AND P5, PT, R4, UR5, !P0 ;  /* 0x0000000504007c0c */ /* 0x002fe2000c7a1270 */
[----:B------:R-:W-:Y:S01]  /*3d620*/  VIADD R33, R21, UR48 ;  /* 0x0000003015217c36 */ /* 0x000fe20008000000 */
[----:B------:R-:W-:Y:S01]  /*3d630*/  PRMT R4, R12, 0x9910, RZ ;  /* 0x000099100c047816 */ /* 0x000fe200000000ff */
[----:B------:R-:W1:Y:S01]  /*3d640*/  LDCU UR48, c[0x0][0x39c] ;  /* 0x00007380ff3077ac */ /* 0x000e620008000800 */
[----:B0-----:R-:W-:Y:S02]  /*3d650*/  ISETP.LT.AND P2, PT, R5, UR75, !P0 ;  /* 0x0000004b05007c0c */ /* 0x001fe4000c741270 */
[----:B------:R-:W-:Y:S02]  /*3d660*/  SHF.R.S32.HI R5, RZ, 0x8, R4 ;  /* 0x00000008ff057819 */ /* 0x000fe40000011404 */
[----:B--2---:R-:W-:-:S03]  /*3d670*/  F2FP.SATFINITE.E5M2.F32.PACK_AB_MERGE_C R8, R9, R8, RZ ;  /* 0x000000080908723e */ /* 0x004fc600048060ff */
[----:B------:R0:W-:Y:S01]  /*3d680*/  @P6 STG.E.U8 desc[UR22][R10.64], R5 ;  /* 0x000000050a006986 */ /* 0x0001e2000c101116 */
[----:B------:R-:W-:Y:S01]  /*3d690*/  VIADD R19, R33, UR20 ;  /* 0x0000001421137c36 */ /* 0x000fe20008000000 */
[----:B------:R-:W2:Y:S01]  /*3d6a0*/  LDCU UR5, c[0x0][0x39c] ;  /* 0x00007380ff0577ac */ /* 0x000ea20008000800 */
[----:B------:R-:W3:Y:S01]  /*3d6b0*/  LDCU UR75, c[0x0][0x3b8] ;  /* 0x00007700ff4b77ac */ /* 0x000ee20008000800 */
[----:B0-----:R-:W3:Y:S01]  /*3d6c0*/  LDL.LU R10, [R1+0x328] ;  /* 0x00032800010a7983 */ /* 0x001ee20000300800 */
[----:B------:R-:W-:Y:S01]  /*3d6d0*/  VIADD R4, R0, 0xc8 ;  /* 0x000000c800047836 */ /* 0x000fe20000000000 */
[----:B------:R-:W0:Y:S02]  /*3d6e0*/  LDCU UR20, c[0x0][0x3b8] ;  /* 0x00007700ff1477ac */ /* 0x000e240008000800 */
[----:B------:R-:W3:Y:S04]  /*3d6f0*/  LDL.LU R11, [R1+0x32c] ;  /* 0x00032c00010b7983 */ /* 0x000ee80000300800 */
[----:B------:R-:W3:Y:S04]  /*3d700*/  LDL.LU R12, [R1+0x320] ;  /* 0x00032000010c7983 */ /* 0x000ee80000300800 */
[----:B------:R-:W3:Y:S01]  /*3d710*/  LDL.LU R13, [R1+0x324] ;  /* 0x00032400010d7983 */ /* 0x000ee20000300800 */
[----:B-1----:R-:W-:Y:S01]  /*3d720*/  ISETP.LT.AND P6, PT, R4, UR48, !P0 ;  /* 0x0000003004007c0c */ /* 0x002fe2000c7c1270 */
[----:B------:R-:W1:Y:S01]  /*3d730*/  LDCU UR48, c[0x0][0x39c] ;  /* 0x00007380ff3077ac */ /* 0x000e620008000800 */
[----:B------:R-:W-:Y:S01]  /*3d740*/  PRMT R4, R8, 0x9910, RZ ;  /* 0x0000991008047816 */ /* 0x000fe200000000ff */
[----:B------:R0:W-:Y:S04]  /*3d750*/  @P3 STG.E.U8 desc[UR22][R92.64], R8 ;  /* 0x000000085c003986 */ /* 0x0001e8000c101116 */
[----:B------:R-:W5:Y:S01]  /*3d760*/  LDL.LU R9, [R1+0x330] ;  /* 0x0003300001097983 */ /* 0x000f620000300800 */
[----:B0-----:R-:W-:Y:S01]  /*3d770*/  IMAD.MOV.U32 R93, RZ, RZ, R4 ;  /* 0x000000ffff5d7224 */ /* 0x001fe200078e0004 */
[----:B----4-:R-:W-:-:S02]  /*3d780*/  F2FP.SATFINITE.E5M2.F32.PACK_AB_MERGE_C R4, R7, R6, RZ ;  /* 0x000000060704723e */ /* 0x010fc400048060ff */
[----:B------:R-:W5:Y:S04]  /*3d790*/  LDL.LU R7, [R1+0x334] ;  /* 0x0003340001077983 */ /* 0x000f680000300800 */
[----:B------:R-:W4:Y:S04]  /*3d7a0*/  LDL.LU R8, [R1+0x338] ;  /* 0x0003380001087983 */ /* 0x000f280000300800 */
[----:B------:R-:W4:Y:S01]  /*3d7b0*/  LDL.LU R6, [R1+0x33c] ;  /* 0x00033c0001067983 */ /* 0x000f220000300800 */
[----:B------:R-:W-:Y:S01]  /*3d7c0*/  SHF.R.S32.HI R93, RZ, 0x8, R93 ;  /* 0x00000008ff5d7819 */ /* 0x000fe2000001145d */
[----:B------:R-:W-:-:S02]  /*3d7d0*/  VIADD R92, R0, 0xca ;  /* 0x000000ca005c7836 */ /* 0x000fc40000000000 */
[----:B------:R-:W4:Y:S04]  /*3d7e0*/  LDL.LU R59, [R1+0x340] ;  /* 0x00034000013b7983 */ /* 0x000f280000300800 */
[----:B------:R-:W4:Y:S04]  /*3d7f0*/  LDL.LU R54, [R1+0x344] ;  /* 0x0003440001367983 */ /* 0x000f280000300800 */
[----:B------:R0:W-:Y:S01]  /*3d800*/  @P4 STG.E.U8 desc[UR22][R90.64], R93 ;  /* 0x0000005d5a004986 */ /* 0x0001e2000c101116 */
[----:B-1----:R-:W-:Y:S01]  /*3d810*/  ISETP.LT.AND P4, PT, R92, UR48, !P0 ;  /* 0x000000305c007c0c */ /* 0x002fe2000c781270 */
[----:B------:R-:W-:Y:S01]  /*3d820*/  VIADD R31, R19, UR49 ;  /* 0x00000031131f7c36 */ /* 0x000fe20008000000 */
[----:B------:R-:W1:Y:S01]  /*3d830*/  LDCU UR48, c[0x0][0x39c] ;  /* 0x00007380ff3077ac */ /* 0x000e620008000800 */
[----:B------:R-:W4:Y:S01]  /*3d840*/  LDL.LU R92, [R1+0x54c] ;  /* 0x00054c00015c7983 */ /* 0x000f220000300800 */
[----:B------:R-:W-:Y:S01]  /*3d850*/  VIADD R5, R0, 0xc9 ;  /* 0x000000c900057836 */ /* 0x000fe20000000000 */
[----:B------:R-:W1:Y:S02]  /*3d860*/  LDCU UR49, c[0x0][0x3b8] ;  /* 0x00007700ff3177ac */ /* 0x000e640008000800 */
[----:B0-----:R-:W4:Y:S01]  /*3d870*/  LDL.LU R93, [R1+0x540] ;  /* 0x00054000015d7983 */ /* 0x001f220000300800 */
[----:B------:R-:W-:Y:S01]  /*3d880*/  VIADD R18, R31, UR32 ;  /* 0x000000201f127c36 */ /* 0x000fe20008000000 */
[----:B------:R-:W-:Y:S01]  /*3d890*/  PRMT R91, R4, 0x9910, RZ ;  /* 0x00009910045b7816 */ /* 0x000fe200000000ff */
[----:B------:R-:W-:Y:S01]  /*3d8a0*/  VIADD R90, R0, 0xcb ;  /* 0x000000cb005a7836 */ /* 0x000fe20000000000 */
[----:B------:R0:W-:Y:S01]  /*3d8b0*/  @P5 STG.E.U8 desc[UR22][R88.64], R4 ;  /* 0x0000000458005986 */ /* 0x0001e2000c101116 */
[----:B------:R-:W-:Y:S01]  /*3d8c0*/  VIADD R20, R18, UR73 ;  /* 0x0000004912147c36 */ /* 0x000fe20008000000 */
[----:B--2---:R-:W-:Y:S01]  /*3d8d0*/  ISETP.LT.AND P3, PT, R5, UR5, !P0 ;  /* 0x0000000505007c0c */ /* 0x004fe2000c761270 */
[----:B------:R-:W2:Y:S02]  /*3d8e0*/  LDCU UR5, c[0x0][0x39c] ;  /* 0x00007380ff0577ac */ /* 0x000ea40008000800 */
[----:B------:R-:W-:Y:S01]  /*3d8f0*/  VIADD R17, R20, UR19 ;  /* 0x0000001314117c36 */ /* 0x000fe20008000000 */
[----:B------:R-:W1:Y:S01]  /*3d900*/  LDCU UR19, c[0x0][0x39c] ;  /* 0x00007380ff1377ac */ /* 0x000e620008000800 */
[----:B------:R-:W1:Y:S01]  /*3d910*/  LDCU UR32, c[0x0][0x3b8] ;  /* 0x00007700ff2077ac */ /* 0x000e620008000800 */
[----:B0-----:R-:W-:Y:S01]  /*3d920*/  SHF.R.S32.HI R89, RZ, 0x8, R91 ;  /* 0x00000008ff597819 */ /* 0x001fe2000001145b */
[----:B------:R-:W-:-:S02]  /*3d930*/  VIADD R15, R17, UR74 ;  /* 0x0000004a110f7c36 */ /* 0x000fc40008000000 */
[----:B------:R-:W-:Y:S01]  /*3d940*/  VIADD R88, R0, 0xcc ;  /* 0x000000cc00587836 */ /* 0x000fe20000000000 */
[----:B------:R-:W0:Y:S01]  /*3d950*/  LDCU UR73, c[0x0][0x3b8] ;  /* 0x00007700ff4977ac */ /* 0x000e220008000800 */
[----:B------:R1:W-:Y:S01]  /*3d960*/  @P2 STG.E.U8 desc[UR22][R86.64], R89 ;  /* 0x0000005956002986 */ /* 0x0003e2000c101116 */
[----:B------:R-:W-:Y:S01]  /*3d970*/  VIADD R14, R15, UR31 ;  /* 0x0000001f0f0e7c36 */ /* 0x000fe20008000000 */
[----:B------:R-:W0:Y:S03]  /*3d980*/  LDCU UR74, c[0x0][0x3b8] ;  /* 0x00007700ff4a77ac */ /* 0x000e260008000800 */
[----:B------:R-:W-:Y:S01]  /*3d990*/  VIADD R16, R14, UR47 ;  /* 0x0000002f0e107c36 */ /* 0x000fe20008000000 */
[----:B--2---:R-:W-:Y:S01]  /*3d9a0*/  ISETP.LT.AND P5, PT, R90, UR5, !P0 ;  /* 0x000000055a007c0c */ /* 0x004fe2000c7a1270 */
[----:B------:R-:W2:Y:S01]  /*3d9b0*/  LDCU UR47, c[0x0][0x39c] ;  /* 0x00007380ff2f77ac */ /* 0x000ea20008000800 */
[----:B-1----:R-:W-:Y:S01]  /*3d9c0*/  ISETP.LT.AND P2, PT, R88, UR19, !P0 ;  /* 0x0000001358007c0c */ /* 0x002fe2000c741270 */
[----:B------:R-:W1:Y:S01]  /*3d9d0*/  LDCU UR5, c[0x0][0x3b8] ;  /* 0x00007700ff0577ac */ /* 0x000e620008000800 */
[----:B------:R-:W-:Y:S01]  /*3d9e0*/  VIADD R86, R0, 0xcd ;  /* 0x000000cd00567836 */ /* 0x000fe20000000000 */
[----:B------:R-:W0:Y:S01]  /*3d9f0*/  LDCU UR31, c[0x0][0x3b8] ;  /* 0x00007700ff1f77ac */ /* 0x000e220008000800 */
[----:B------:R-:W0:Y:S01]  /*3da00*/  LDCU UR19, c[0x0][0x3b8] ;  /* 0x00007700ff1377ac */ /* 0x000e220008000800 */
[----:B---3--:R-:W-:-:S04]  /*3da10*/  F2FP.SATFINITE.E5M2.F32.PACK_AB_MERGE_C R87, R13, R12, RZ ;  /* 0x0000000c0d57723e */ /* 0x008fc800048060ff */
[----:B------:R-:W-:Y:S01]  /*3da20*/  PRMT R88, R87, 0x9910, RZ ;  /* 0x0000991057587816 */ /* 0x000fe200000000ff */
[----:B------:R3:W-:Y:S01]  /*3da30*/  @P6 STG.E.U8 desc[UR22][R84.64], R87 ;  /* 0x0000005754006986 */ /* 0x0007e2000c101116 */
[----:B------:R-:W-:Y:S01]  /*3da40*/  VIADD R13, R16, UR71 ;  /* 0x00000047100d7c36 */ /* 0x000fe20008000000 */
[----:B------:R-:W-:Y:S01]  /*3da50*/  ISETP.LT.AND P6, PT, R86, UR48, !P0 ;  /* 0x0000003056007c0c */ /* 0x000fe2000c7c1270 */
[----:B------:R-:W0:Y:S01]  /*3da60*/  LDCU UR48, c[0x0][0x39c] ;  /* 0x00007380ff3077ac */ /* 0x000e220008000800 */
[----:B------:R-:W-:Y:S01]  /*3da70*/  F2FP.SATFINITE.E5M2.F32.PACK_AB_MERGE_C R86, R11, R10, RZ ;  /* 0x0000000a0b56723e */ /* 0x000fe200048060ff */
[----:B------:R-:W-:Y:S01]  /*3da80*/  VIADD R11, R13, UR30 ;  /* 0x0000001e0d0b7c36 */ /* 0x000fe20008000000 */
[----:B------:R-:W0:Y:S01]  /*3da90*/  LDCU UR30, c[0x0][0x39c] ;  /* 0x00007380ff1e77ac */ /* 0x000e220008000800 */
[----:B---3--:R-:W-:Y:S01]  /*3daa0*/  IMAD.MOV.U32 R85, RZ, RZ, R88 ;  /* 0x000000ffff557224 */ /* 0x008fe200078e0058 */
[----:B------:R-:W3:Y:S04]  /*3dab0*/  LDCU UR71, c[0x0][0x3b8] ;  /* 0x00007700ff4777ac */ /* 0x000ee80008000800 */
[----:B------:R-:W-:-:S05]  /*3dac0*/  SHF.R.S32.HI R85, RZ, 0x8, R85 ;  /* 0x00000008ff557819 */ /* 0x000fca0000011455 */
[----:B------:R0:W-:Y:S04]  /*3dad0*/  @P3 STG.E.U8 desc[UR22][R82.64], R85 ;  /* 0x0000005552003986 */ /* 0x0001e8000c101116 */
[----:B------:R1:W-:Y:S01]  /*3dae0*/  @P4 STG.E.U8 desc[UR22][R80.64], R86 ;  /* 0x0000005650004986 */ /* 0x0003e2000c101116 */
[----:B0-----:R-:W-:-:S04]  /*3daf0*/  PRMT R83, R86, 0x9910, RZ ;  /* 0x0000991056537816 */ /* 0x001fc800000000ff */
[----:B-1----:R-:W-:Y:S01]  /*3db00*/  SHF.R.S32.HI R81, RZ, 0x8, R83 ;  /* 0x00000008ff517819 */ /* 0x002fe20000011453 */
[----:B------:R-:W-:-:S04]  /*3db10*/  VIADD R80, R0, 0xd0 ;  /* 0x000000d000507836 */ /* 0x000fc80000000000 */
[----:B------:R5:W-:Y:S01]  /*3db20*/  @P5 STG.E.U8 desc[UR22][R78.64], R81 ;  /* 0x000000514e005986 */ /* 0x000be2000c101116 */
[----:B------:R-:W-:Y:S01]  /*3db30*/  ISETP.LT.AND P5, PT, R80, UR30, !P0 ;  /* 0x0000001e50007c0c */ /* 0x000fe2000c7a1270 */
[----:B------:R-:W-:Y:S01]  /*3db40*/  VIADD R10, R11, UR72 ;  /* 0x000000480b0a7c36 */ /* 0x000fe20008000000 */
[----:B------:R-:W0:Y:S01]  /*3db50*/  LDCU UR72, c[0x0][0x39c] ;  /* 0x00007380ff4877ac */ /* 0x000e220008000800 */
[----:B-----5:R-:W-:Y:S01]  /*3db60*/  F2FP.SATFINITE.E5M2.F32.PACK_AB_MERGE_C R79, R7, R9, RZ ;  /* 0x00000009074f723e */ /* 0x020fe200048060ff */
[----:B------:R-:W-:Y:S01]  /*3db70*/  VIADD R82, R0, 0xcf ;  /* 0x000000cf00527836 */ /* 0x000fe20000000000 */
[----:B----4-:R-:W-:Y:S01]  /*3db80*/  F2FP.SATFINITE.E5M2.F32.PACK_AB_MERGE_C R54, R54, R59, RZ ;  /* 0x0000003b3636723e */ /* 0x010fe200048060ff */
[C---:B------:R-:W-:Y:S01]  /*3db90*/  VIADD R84, R0.reuse, 0xce ;  /* 0x000000ce00547836 */ /* 0x040fe20000000000 */
[----:B------:R-:W-:Y:S01]  /*3dba0*/  PRMT R80, R79, 0x9910, RZ ;  /* 0x000099104f507816 */ /* 0x000fe200000000ff */
[----:B------:R1:W-:Y:S01]  /*3dbb0*/  @P2 STG.E.U8 desc[UR22][R76.64], R79 ;  /* 0x0000004f4c002986 */ /* 0x0003e2000c101116 */
[----:B------:R-:W-:Y:S01]  /*3dbc0*/  VIADD R78, R0, 0xd1 ;  /* 0x000000d1004e7836 */ /* 0x000fe20000000000 */
[----:B------:R-:W4:Y:S02]  /*3dbd0*/  LDCU UR30, c[0x0][0x39c] ;  /* 0x00007380ff1e77ac */ /* 0x000f240008000800 */
[----:B-1----:R-:W-:-:S05]  /*3dbe0*/  IMAD.MOV.U32 R77, RZ, RZ, R80 ;  /* 0x000000ffff4d7224 */ /* 0x002fca00078e0050 */
[----:B------:R-:W-:-:S05]  /*3dbf0*/  SHF.R.S32.HI R77, RZ, 0x8, R77 ;  /* 0x00000008ff4d7819 */ /* 0x000fca000001144d */
[----:B------:R1:W-:Y:S01]  /*3dc00*/  @P6 STG.E.U8 desc[UR22][R74.64], R77 ;  /* 0x0000004d4a006986 */ /* 0x0003e2000c101116 */
[----:B------:R-:W-:Y:S02]  /*3dc10*/  ISETP.LT.AND P4, PT, R82, UR48, !P0 ;  /* 0x0000003052007c0c */ /* 0x000fe4000c781270 */
[----:B--2---:R-:W-:Y:S01]  /*3dc20*/  ISETP.LT.AND P3, PT, R84, UR47, !P0 ;  /* 0x0000002f54007c0c */ /* 0x004fe2000c761270 */
[----:B------:R-:W-:Y:S01]  /*3dc30*/  VIADD R12, R10, UR13 ;  /* 0x0000000d0a0c7c36 */ /* 0x000fe20008000000 */
[----:B0-----:R-:W-:Y:S01]  /*3dc40*/  ISETP.LT.AND P2, PT, R78, UR72, !P0 ;  /* 0x000000484e007c0c */ /* 0x001fe2000c741270 */
[----:B------:R-:W-:Y:S01]  /*3dc50*/  VIADD R76, R0, 0xd2 ;  /* 0x000000d2004c7836 */ /* 0x000fe20000000000 */
[----:B-1----:R-:W2:Y:S01]  /*3dc60*/  LDL.LU R75, [R1+0x544] ;  /* 0x00054400014b7983 */ /* 0x002ea20000300800 */
[----:B------:R-:W-:Y:S01]  /*3dc70*/  F2FP.SATFINITE.E5M2.F32.PACK_AB_MERGE_C R78, R6, R8, RZ ;  /* 0x00000008064e723e */ /* 0x000fe200048060ff */
[----:B------:R-:W-:Y:S02]  /*3dc80*/  VIADD R9, R12, UR46 ;  /* 0x0000002e0c097c36 */ /* 0x000fe40008000000 */
[----:B----4-:R-:W-:Y:S01]  /*3dc90*/  ISETP.LT.AND P6, PT, R76, UR30, !P0 ;  /* 0x0000001e4c007c0c */ /* 0x010fe2000c7c1270 */
[----:B------:R-:W4:Y:S01]  /*3dca0*/  LDL.LU R83, [R1+0x53c] ;  /* 0x00053c0001537983 */ /* 0x000f220000300800 */
[----:B------:R-:W-:Y:S01]  /*3dcb0*/  PRMT R74, R78, 0x9910, RZ ;  /* 0x000099104e4a7816 */ /* 0x000fe200000000ff */
[----:B------:R-:W0:Y:S02]  /*3dcc0*/  LDCU UR47, c[0x0][0x3b8] ;  /* 0x00007700ff2f77ac */ /* 0x000e240008000800 */
[----:B------:R-:W5:Y:S01]  /*3dcd0*/  LDL.LU R82, [R1+0x538] ;  /* 0x0005380001527983 */ /* 0x000f620000300800 */
[----:B------:R-:W1:Y:S03]  /*3dce0*/  LDCU UR13, c[0x0][0x3b8] ;  /* 0x00007700ff0d77ac */ /* 0x000e660008000800 */
[----:B------:R-:W3:Y:S01]  /*3dcf0*/  LDL.LU R86, [R1+0x534] ;  /* 0x0005340001567983 */ /* 0x000ee20000300800 */
[----:B------:R-:W0:Y:S03]  /*3dd00*/  LDCU UR48, c[0x0][0x3b8] ;  /* 0x00007700ff3077ac */ /* 0x000e260008000800 */
[----:B------:R-:W3:Y:S01]  /*3dd10*/  LDL.LU R84, [R1+0x530] ;  /* 0x0005300001547983 */ /* 0x000ee20000300800 */
[----:B------:R-:W0:Y:S03]  /*3dd20*/  LDCU UR72, c[0x0][0x3b8] ;  /* 0x00007700ff4877ac */ /* 0x000e260008000800 */
[----:B------:R-:W3:Y:S01]  /*3dd30*/  LDL.LU R88, [R1+0x524] ;  /* 0x0005240001587983 */ /* 0x000ee20000300800 */
[----:B------:R-:W-:-:S03]  /*3dd40*/  SHF.R.S32.HI R74, RZ, 0x8, R74 ;  /* 0x00000008ff4a7819 */ /* 0x000fc6000001144a */
[----:B------:R0:W-:Y:S01]  /*3dd50*/  @P3 STG.E.U8 desc[UR22][R72.64], R78 ;  /* 0x0000004e48003986 */ /* 0x0001e2000c101116 */
[CC--:B------:R-:W-:Y:S01]  /*3dd60*/  IADD3 R58, P3, PT, R60.reuse, R3.reuse, RZ ;  /* 0x000000033c3a7210 */ /* 0x0c0fe20007f7e0ff */
[----:B------:R-:W-:Y:S01]  /*3dd70*/  VIADD R7, R9, UR7 ;  /* 0x0000000709077c36 */ /* 0x000fe20008000000 */
[----:B------:R-:W0:Y:S01]  /*3dd80*/  LDCU UR46, c[0x0][0x3b8] ;  /* 0x00007700ff2e77ac */ /* 0x000e220008000800 */
[----:B------:R-:W-:Y:S01]  /*3dd90*/  @P4 STG.E.U8 desc[UR22][R70.64], R74 ;  /* 0x0000004a46004986 */ /* 0x000fe2000c101116 */
[-C--:B------:R-:W-:Y:S02]  /*3dda0*/  LEA.HI.X.SX32 R59, R60, R2.reuse, 0x1, P3 ;  /* 0x000000023c3b7211 */ /* 0x080fe400018f0eff */
[CC--:B------:R-:W-:Y:S01]  /*3ddb0*/  IADD3 R60, P3, PT, R57.reuse, R3.reuse, RZ ;  /* 0x00000003393c7210 */ /* 0x0c0fe20007f7e0ff */
[----:B------:R-:W3:Y:S01]  /*3ddc0*/  LDL.LU R87, [R1+0x52c] ;  /* 0x00052c0001577983 */ /* 0x000ee20000300800 */
[C---:B------:R-:W-:Y:S01]  /*3ddd0*/  IADD3 R62, P4, PT, R56.reuse, R3, RZ ;  /* 0x00000003383e7210 */ /* 0x040fe20007f9e0ff */
[----:B------:R-:W0:Y:S02]  /*3dde0*/  LDCU UR7, c[0x0][0x3b8] ;  /* 0x00007700ff0777ac */ /* 0x000e240008000800 */
[----:B------:R-:W3:Y:S01]  /*3ddf0*/  LDL.LU R91, [R1+0x520] ;  /* 0x00052000015b7983 */ /* 0x000ee20000300800 */
[-C--:B------:R-:W-:Y:S01]  /*3de00*/  LEA.HI.X.SX32 R61, R57, R2.reuse, 0x1, P3 ;  /* 0x00000002393d7211 */ /* 0x080fe200018f0eff */
[----:B------:R-:W0:Y:S01]  /*3de10*/  LDCU UR30, c[0x0][0x3b8] ;  /* 0x00007700ff1e77ac */ /* 0x000e220008000800 */
[----:B------:R-:W-:-:S02]  /*3de20*/  LEA.HI.X.SX32 R63, R56, R2, 0x1, P4 ;  /* 0x00000002383f7211 */ /* 0x000fc400020f0eff */
[----:B------:R-:W-:-:S04]  /*3de30*/  IADD3 R56, P3, PT, R92, R3, RZ ;  /* 0x000000035c387210 */ /* 0x000fc80007f7e0ff */
[----:B------:R-:W-:Y:S02]  /*3de40*/  LEA.HI.X.SX32 R57, R92, R2, 0x1, P3 ;  /* 0x000000025c397211 */ /* 0x000fe400018f0eff */
[----:B------:R-:W3:Y:S01]  /*3de50*/  LDL.LU R92, [R1+0x528] ;  /* 0x00052800015c7983 */ /* 0x000ee20000300800 */
[----:B------:R-:W-:-:S04]  /*3de60*/  IADD3 R4, P4, PT, R93, R3, RZ ;  /* 0x000000035d047210 */ /* 0x000fc80007f9e0ff */
[----:B------:R-:W-:Y:S02]  /*3de70*/  LEA.HI.X.SX32 R5, R93, R2, 0x1, P4 ;  /* 0x000000025d057211 */ /* 0x000fe400020f0eff */
[----:B------:R-:W3:Y:S04]  /*3de80*/  LDL.LU R93, [R1+0x51c] ;  /* 0x00051c00015d7983 */ /* 0x000ee80000300800 */
[----:B------:R-:W-:Y:S04]  /*3de90*/  STL.64 [R1+0xb40], R4 ;  /* 0x000b400401007387 */ /* 0x000fe80000100a00 */
[----:B0-----:R-:W3:Y:S04]  /*3dea0*/  LDL.LU R72, [R1+0x518] ;  /* 0x0005180001487983 */ /* 0x001ee80000300800 */
[----:B------:R2:W-:Y:S02]  /*3deb0*/  @P5 STG.E.U8 desc[UR22][R68.64], R54 ;  /* 0x0000003644005986 */ /* 0x0005e4000c101116 */
[----:B--2---:R-:W-:-:S02]  /*3dec0*/  IADD3 R68, P3, PT, R75, R3, RZ ;  /* 0x000000034b447210 */ /* 0x004fc40007f7e0ff */
[----:B----4-:R-:W-:Y:S02]  /*3ded0*/  IADD3 R4, P4, PT, R83, R3, RZ ;  /* 0x0000000353047210 */ /* 0x010fe40007f9e0ff */
[-C--:B------:R-:W-:Y:S02]  /*3dee0*/  LEA.HI.X.SX32 R69, R75, R2.reuse, 0x1, P3 ;  /* 0x000000024b457211 */ /* 0x080fe400018f0eff */
[----:B------:R-:W-:-:S03]  /*3def0*/  LEA.HI.X.SX32 R5, R83, R2, 0x1, P4 ;  /* 0x0000000253057211 */ /* 0x000fc600020f0eff */
[----:B------:R5:W-:Y:S04]  /*3df00*/  STL.64 [R1+0xb30], R68 ;  /* 0x000b304401007387 */ /* 0x000be80000100a00 */
[----:B------:R3:W-:Y:S01]  /*3df10*/  STL.64 [R1+0xb28], R4 ;  /* 0x000b280401007387 */ /* 0x0007e20000100a00 */
[-C--:B-----5:R-:W-:Y:S02]  /*3df20*/  IADD3 R68, P3, PT, R82, R3.reuse, RZ ;  /* 0x0000000352447210 */ /* 0x0a0fe40007f7e0ff */
[----:B---3--:R-:W-:Y:S02]  /*3df30*/  IADD3 R4, P4, PT, R86, R3, RZ ;  /* 0x0000000356047210 */ /* 0x008fe40007f9e0ff */
[-C--:B------:R-:W-:Y:S02]  /*3df40*/  LEA.HI.X.SX32 R69, R82, R2.reuse, 0x1, P3 ;  /* 0x0000000252457211 */ /* 0x080fe400018f0eff */
[----:B------:R-:W-:-:S03]  /*3df50*/  LEA.HI.X.SX32 R5, R86, R2, 0x1, P4 ;  /* 0x0000000256057211 */ /* 0x000fc600020f0eff */
[----:B------:R0:W-:Y:S04]  /*3df60*/  STL.64 [R1+0xb18], R68 ;  /* 0x000b184401007387 */ /* 0x0001e80000100a00 */
[----:B------:R2:W-:Y:S04]  /*3df70*/  STL.64 [R1+0xb10], R4 ;  /* 0x000b100401007387 */ /* 0x0005e80000100a00 */
[----:B------:R-:W3:Y:S01]  /*3df80*/  LDL.LU R71, [R1+0x50c] ;  /* 0x00050c0001477983 */ /* 0x000ee20000300800 */
[----:B0-----:R-:W-:-:S03]  /*3df90*/  IADD3 R68, P3, PT, R84, R3, RZ ;  /* 0x0000000354447210 */ /* 0x001fc60007f7e0ff */
[----:B------:R-:W4:Y:S01]  /*3dfa0*/  LDL.LU R70, [R1+0x508] ;  /* 0x0005080001467983 */ /* 0x000f220000300800 */
[----:B--2---:R-:W-:Y:S02]  /*3dfb0*/  IADD3 R4, P4, PT, R88, R3, RZ ;  /* 0x0000000358047210 */ /* 0x004fe40007f9e0ff */
[-C--:B------:R-:W-:Y:S02]  /*3dfc0*/  LEA.HI.X.SX32 R69, R84, R2.reuse, 0x1, P3 ;  /* 0x0000000254457211 */ /* 0x080fe400018f0eff */
[----:B------:R-:W-:-:S03]  /*3dfd0*/  LEA.HI.X.SX32 R5, R88, R2, 0x1, P4 ;  /* 0x0000000258057211 */ /* 0x000fc600020f0eff */
[----:B------:R0:W-:Y:S04]  /*3dfe0*/  STL.64 [R1+0xaf8], R68 ;  /* 0x000af84401007387 */ /* 0x0001e80000100a00 */
[----:B------:R-:W2:Y:S04]  /*3dff0*/  LDL.LU R83, [R1+0x504] ;  /* 0x0005040001537983 */ /* 0x000ea80000300800 */
[----:B------:R5:W-:Y:S01]  /*3e000*/  STL.64 [R1+0xaf0], R4 ;  /* 0x000af00401007387 */ /* 0x000be20000100a00 */
[----:B0-----:R-:W-:-:S03]  /*3e010*/  IADD3 R68, P3, PT, R87, R3, RZ ;  /* 0x0000000357447210 */ /* 0x001fc60007f7e0ff */
[----:B------:R-:W2:Y:S01]  /*3e020*/  LDL.LU R82, [R1+0x500] ;  /* 0x0005000001527983 */ /* 0x000ea20000300800 */
[----:B------:R-:W-:-:S03]  /*3e030*/  LEA.HI.X.SX32 R69, R87, R2, 0x1, P3 ;  /* 0x0000000257457211 */ /* 0x000fc600018f0eff */
[----:B------:R-:W2:Y:S01]  /*3e040*/  LDL.LU R86, [R1+0x4dc] ;  /* 0x0004dc0001567983 */ /* 0x000ea20000300800 */
[----:B-----5:R-:W-:-:S04]  /*3e050*/  IADD3 R4, P4, PT, R91, R3, RZ ;  /* 0x000000035b047210 */ /* 0x020fc80007f9e0ff */
[----:B------:R-:W-:Y:S01]  /*3e060*/  LEA.HI.X.SX32 R5, R91, R2, 0x1, P4 ;  /* 0x000000025b057211 */ /* 0x000fe200020f0eff */
[----:B------:R-:W-:Y:S04]  /*3e070*/  STL.64 [R1+0xae0], R68 ;  /* 0x000ae04401007387 */ /* 0x000fe80000100a00 */
[----:B------:R0:W-:Y:S02]  /*3e080*/  STL.64 [R1+0xad8], R4 ;  /* 0x000ad80401007387 */ /* 0x0001e40000100a00 */
[----:B0-----:R-:W-:-:S04]  /*3e090*/  IADD3 R4, P3, PT, R92, R3, RZ ;  /* 0x000000035c047210 */ /* 0x001fc80007f7e0ff */
[----:B------:R-:W-:-:S05]  /*3e0a0*/  LEA.HI.X.SX32 R5, R92, R2, 0x1, P3 ;  /* 0x000000025c057211 */ /* 0x000fca00018f0eff */
[----:B------:R0:W-:Y:S04]  /*3e0b0*/  STL.64 [R1+0xac8], R4 ;  /* 0x000ac80401007387 */ /* 0x0001e80000100a00 */
[----:B0-----:R-:W5:Y:S04]  /*3e0c0*/  LDL.LU.64 R4, [R1+0xe10] ;  /* 0x000e100001047983 */ /* 0x001f680000300a00 */
[----:B------:R-:W2:Y:S04]  /*3e0d0*/  LDL.LU R84, [R1+0x4e0] ;  /* 0x0004e00001547983 */ /* 0x000ea80000300800 */
[----:B------:R-:W2:Y:S01]  /*3e0e0*/  LDL.LU R88, [R1+0x4d4] ;  /* 0x0004d40001587983 */ /* 0x000ea20000300800 */
[----:B------:R-:W-:-:S02]  /*3e0f0*/  IADD3 R68, P4, PT, R93, R3, RZ ;  /* 0x000000035d447210 */ /* 0x000fc40007f9e0ff */
[----:B------:R-:W-:Y:S01]  /*3e100*/  IADD3 R92, P3, PT, R72, R3, RZ ;  /* 0x00000003485c7210 */ /* 0x000fe20007f7e0ff */
[----:B------:R-:W2:Y:S01]  /*3e110*/  LDL.LU R87, [R1+0x4d8] ;  /* 0x0004d80001577983 */ /* 0x000ea20000300800 */
[----:B------:R-:W-:-:S03]  /*3e120*/  LEA.HI.X.SX32 R69, R93, R2, 0x1, P4 ;  /* 0x000000025d457211 */ /* 0x000fc600020f0eff */
[----:B------:R-:W2:Y:S01]  /*3e130*/  LDL.LU R91, [R1+0x4d0] ;  /* 0x0004d000015b7983 */ /* 0x000ea20000300800 */
[----:B------:R-:W-:-:S03]  /*3e140*/  LEA.HI.X.SX32 R93, R72, R2, 0x1, P3 ;  /* 0x00000002485d7211 */ /* 0x000fc600018f0eff */
[----:B------:R-:W-:Y:S04]  /*3e150*/  STL.64 [R1+0xac0], R68 ;  /* 0x000ac04401007387 */ /* 0x000fe80000100a00 */
[----:B------:R0:W-:Y:S04]  /*3e160*/  STL.64 [R1+0xaa8], R92 ;  /* 0x000aa85c01007387 */ /* 0x0001e80000100a00 */
[----:B0-----:R-:W2:Y:S04]  /*3e170*/  LDL.LU R92, [R1+0x4cc] ;  /* 0x0004cc00015c7983 */ /* 0x001ea80000300800 */
[----:B------:R-:W2:Y:S01]  /*3e180*/  LDL.LU R93, [R1+0x4c8] ;  /* 0x0004c800015d7983 */ /* 0x000ea20000300800 */
[----:B-----5:R-:W-:-:S04]  /*3e190*/  IADD3 R68, P4, PT, R5, R3, RZ ;  /* 0x0000000305447210 */ /* 0x020fc80007f9e0ff */
[----:B------:R-:W-:-:S05]  /*3e1a0*/  LEA.HI.X.SX32 R69, R5, R2, 0x1, P4 ;  /* 0x0000000205457211 */ /* 0x000fca00020f0eff */
[----:B------:R0:W-:Y:S02]  /*3e1b0*/  STL.64 [R1+0xaa0], R68 ;  /* 0x000aa04401007387 */ /* 0x0001e40000100a00 */
[----:B0-----:R-:W-:Y:S01]  /*3e1c0*/  IMAD.MOV.U32 R69, RZ, RZ, R4 ;  /* 0x000000ffff457224 */ /* 0x001fe200078e0004 */
[-C--:B------:R-:W-:Y:S02]  /*3e1d0*/  IADD3 R68, P3, PT, R4, R3.reuse, RZ ;  /* 0x0000000304447210 */ /* 0x080fe40007f7e0ff */
[----:B---3--:R-:W-:Y:S02]  /*3e1e0*/  IADD3 R4, P4, PT, R71, R3, RZ ;  /* 0x0000000347047210 */ /* 0x008fe40007f9e0ff */
[-C--:B------:R-:W-:Y:S02]  /*3e1f0*/  LEA.HI.X.SX32 R69, R69, R2.reuse, 0x1, P3 ;  /* 0x0000000245457211 */ /* 0x080fe400018f0eff */
[----:B------:R-:W-:-:S03]  /*3e200*/  LEA.HI.X.SX32 R5, R71, R2, 0x1, P4 ;  /* 0x0000000247057211 */ /* 0x000fc600020f0eff */
[----:B------:R4:W-:Y:S04]  /*3e210*/  STL.64 [R1+0xa90], R68 ;  /* 0x000a904401007387 */ /* 0x0009e80000100a00 */
[----:B------:R2:W-:Y:S01]  /*3e220*/  STL.64 [R1+0xa88], R4 ;  /* 0x000a880401007387 */ /* 0x0005e20000100a00 */
[CC--:B----4-:R-:W-:Y:S02]  /*3e230*/  IADD3 R68, P3, PT, R70.reuse, R3.reuse, RZ ;  /* 0x0000000346447210 */ /* 0x0d0fe40007f7e0ff */
[C---:B--2---:R-:W-:Y:S02]  /*3e240*/  IADD3 R4, P4, PT, R83.reuse, R3, RZ ;  /* 0x0000000353047210 */ /* 0x044fe40007f9e0ff */
[-C--:B------:R-:W-:Y:S02]  /*3e250*/  LEA.HI.X.SX32 R69, R70, R2.reuse, 0x1, P3 ;  /* 0x0000000246457211 */ /* 0x080fe400018f0eff */
[----:B------:R-:W-:-:S03]  /*3e260*/  LEA.HI.X.SX32 R5, R83, R2, 0x1, P4 ;  /* 0x0000000253057211 */ /* 0x000fc600020f0eff */
[----:B------:R0:W-:Y:S04]  /*3e270*/  STL.64 [R1+0xa78], R68 ;  /* 0x000a784401007387 */ /* 0x0001e80000100a00 */
[----:B------:R2:W-:Y:S01]  /*3e280*/  STL.64 [R1+0xa70], R4 ;  /* 0x000a700401007387 */ /* 0x0005e20000100a00 */
[-C--:B0-----:R-:W-:Y:S02]  /*3e290*/  IADD3 R68, P3, PT, R82, R3.reuse, RZ ;  /* 0x0000000352447210 */ /* 0x081fe40007f7e0ff */
[----:B--2---:R-:W-:-:S04]  /*3e2a0*/  IADD3 R4, P4, PT, R86, R3, RZ ;  /* 0x0000000356047210 */ /* 0x004fc80007f9e0ff */
[-C--:B------:R-:W-:Y:S02]  /*3e2b0*/  LEA.HI.X.SX32 R5, R86, R2.reuse, 0x1, P4 ;  /* 0x0000000256057211 */ /* 0x080fe400020f0eff */
[-C--:B------:R-:W-:Y:S02]  /*3e2c0*/  LEA.HI.X.SX32 R69, R82, R2.reuse, 0x1, P3 ;  /* 0x0000000252457211 */ /* 0x080fe400018f0eff */
[CC--:B------:R-:W-:Y:S01]  /*3e2d0*/  IADD3 R82, P3, PT, R84.reuse, R3.reuse, RZ ;  /* 0x0000000354527210 */ /* 0x0c0fe20007f7e0ff */
[----:B------:R0:W-:Y:S03]  /*3e2e0*/  STL.64 [R1+0xa58], R4 ;  /* 0x000a580401007387 */ /* 0x0001e60000100a00 */
[----:B------:R-:W-:Y:S01]  /*3e2f0*/  LEA.HI.X.SX32 R83, R84, R2, 0x1, P3 ;  /* 0x0000000254537211 */ /* 0x000fe200018f0eff */
[----:B------:R-:W-:Y:S01]  /*3e300*/  STL.64 [R1+0xa60], R68 ;  /* 0x000a604401007387 */ /* 0x000fe20000100a00 */
[----:B0-----:R-:W-:-:S04]  /*3e310*/  IADD3 R4, P4, PT, R88, R3, RZ ;  /* 0x0000000358047210 */ /* 0x001fc80007f9e0ff */
[----:B------:R-:W-:Y:S01]  /*3e320*/  LEA.HI.X.SX32 R5, R88, R2, 0x1, P4 ;  /* 0x0000000258057211 */ /* 0x000fe200020f0eff */
        /* <DEDUP_REMOVED lines=12> */
[----:B------:R-:W-:Y:S04]  /*3e3f0*/  STL.64 [R1+0xa10], R86 ;  /* 0x000a105601007387 */ /* 0x000fe80000100a00 */
[----:B------:R0:W-:Y:S02]  /*3e400*/  STL.64 [R1+0xa08], R4 ;  /* 0x000a080401007387 */ /* 0x0001e40000100a00 */
[----:B0-----:R-:W-:-:S04]  /*3e410*/  IADD3 R4, P4, PT, R66, R3, RZ ;  /* 0x0000000342047210 */ /* 0x001fc80007f9e0ff */
[----:B------:R-:W-:Y:S02]  /*3e420*/  LEA.HI.X.SX32 R5, R66, R2, 0x1, P4 ;  /* 0x0000000242057211 */ /* 0x000fe400020f0eff */
[----:B------:R-:W-:-:S03]  /*3e430*/  IADD3 R86, P3, PT, R67, R3, RZ ;  /* 0x0000000343567210 */ /* 0x000fc60007f7e0ff */
[----:B------:R0:W-:Y:S01]  /*3e440*/  STL.64 [R1+0x9e8], R4 ;  /* 0x0009e80401007387 */ /* 0x0001e20000100a00 */
[----:B------:R-:W-:Y:S02]  /*3e450*/  LEA.HI.X.SX32 R87, R67, R2, 0x1, P3 ;  /* 0x0000000243577211 */ /* 0x000fe400018f0eff */
[-C--:B------:R-:W-:Y:S02]  /*3e460*/  IADD3 R66, P3, PT, R65, R3.reuse, RZ ;  /* 0x0000000341427210 */ /* 0x080fe40007f7e0ff */
[----:B0-----:R-:W-:-:S04]  /*3e470*/  IADD3 R4, P4, PT, R64, R3, RZ ;  /* 0x0000000340047210 */ /* 0x001fc80007f9e0ff */
[-C--:B------:R-:W-:Y:S01]  /*3e480*/  LEA.HI.X.SX32 R5, R64, R2.reuse, 0x1, P4 ;  /* 0x0000000240057211 */ /* 0x080fe200020f0eff */
[----:B------:R-:W-:Y:S04]  /*3e490*/  STL.64 [R1+0x9f0], R86 ;  /* 0x0009f05601007387 */ /* 0x000fe80000100a00 */
[----:B------:R0:W-:Y:S01]  /*3e4a0*/  STL.64 [R1+0x9d0], R4 ;  /* 0x0009d00401007387 */ /* 0x0001e20000100a00 */
[----:B------:R-:W-:Y:S02]  /*3e4b0*/  LEA.HI.X.SX32 R67, R65, R2, 0x1, P3 ;  /* 0x0000000241437211 */ /* 0x000fe400018f0eff */
[-C--:B------:R-:W-:Y:S02]  /*3e4c0*/  IADD3 R64, P3, PT, R53, R3.reuse, RZ ;  /* 0x0000000335407210 */ /* 0x080fe40007f7e0ff */
[----:B0-----:R-:W-:-:S04]  /*3e4d0*/  IADD3 R4, P4, PT, R52, R3, RZ ;  /* 0x0000000334047210 */ /* 0x001fc80007f9e0ff */
[-C--:B------:R-:W-:Y:S01]  /*3e4e0*/  LEA.HI.X.SX32 R5, R52, R2.reuse, 0x1, P4 ;  /* 0x0000000234057211 */ /* 0x080fe200020f0eff */
[----:B------:R-:W-:Y:S01]  /*3e4f0*/  STL.64 [R1+0x9d8], R66 ;  /* 0x0009d84201007387 */ /* 0x000fe20000100a00 */
        /* <DEDUP_REMOVED lines=30> */
[-C--:B------:R-:W-:Y:S01]  /*3e6e0*/  LEA.HI.X.SX32 R5, R30, R2.reuse, 0x1, P4 ;  /* 0x000000021e057211 */ /* 0x080fe200020f0eff */
[----:B------:R0:W-:Y:S04]  /*3e6f0*/  STL.64 [R1+0x950], R34 ;  /* 0x0009502201007387 */ /* 0x0001e80000100a00 */
[----:B------:R2:W-:Y:S01]  /*3e700*/  STL.64 [R1+0x948], R4 ;  /* 0x0009480401007387 */ /* 0x0005e20000100a00 */
[CC--:B0-----:R-:W-:Y:S02]  /*3e710*/  IADD3 R34, P3, PT, R45.reuse, R3.reuse, RZ ;  /* 0x000000032d227210 */ /* 0x0c1fe40007f7e0ff */
[----:B--2---:R-:W-:Y:S02]  /*3e720*/  IADD3 R4, P4, PT, R32, R3, RZ ;  /* 0x0000000320047210 */ /* 0x004fe40007f9e0ff */
[----:B------:R-:W-:-:S02]  /*3e730*/  LEA.HI.X.SX32 R35, R45, R2, 0x1, P3 ;  /* 0x000000022d237211 */ /* 0x000fc400018f0eff */
[----:B------:R-:W-:-:S03]  /*3e740*/  LEA.HI.X.SX32 R5, R32, R2, 0x1, P4 ;  /* 0x0000000220057211 */ /* 0x000fc600020f0eff */
[----:B------:R0:W-:Y:S04]  /*3e750*/  STL.64 [R1+0x938], R34 ;  /* 0x0009382201007387 */ /* 0x0001e80000100a00 */
[----:B------:R2:W-:Y:S01]  /*3e760*/  STL.64 [R1+0x930], R4 ;  /* 0x0009300401007387 */ /* 0x0005e20000100a00 */
[CC--:B0-----:R-:W-:Y:S02]  /*3e770*/  IADD3 R34, P3, PT, R44.reuse, R3.reuse, RZ ;  /* 0x000000032c227210 */ /* 0x0c1fe40007f7e0ff */
[C---:B--2---:R-:W-:Y:S02]  /*3e780*/  IADD3 R4, P4, PT, R29.reuse, R3, RZ ;  /* 0x000000031d047210 */ /* 0x044fe40007f9e0ff */
[-C--:B------:R-:W-:Y:S02]  /*3e790*/  LEA.HI.X.SX32 R35, R44, R2.reuse, 0x1, P3 ;  /* 0x000000022c237211 */ /* 0x080fe400018f0eff */
[----:B------:R-:W-:-:S03]  /*3e7a0*/  LEA.HI.X.SX32 R5, R29, R2, 0x1, P4 ;  /* 0x000000021d057211 */ /* 0x000fc600020f0eff */
[----:B------:R0:W-:Y:S04]  /*3e7b0*/  STL.64 [R1+0x918], R34 ;  /* 0x0009182201007387 */ /* 0x0001e80000100a00 */
[----:B------:R2:W-:Y:S01]  /*3e7c0*/  STL.64 [R1+0x910], R4 ;  /* 0x0009100401007387 */ /* 0x0005e20000100a00 */
[-C--:B0-----:R-:W-:Y:S02]  /*3e7d0*/  IADD3 R34, P3, PT, R43, R3.reuse, RZ ;  /* 0x000000032b227210 */ /* 0x081fe40007f7e0ff */
[----:B--2---:R-:W-:Y:S02]  /*3e7e0*/  IADD3 R4, P4, PT, R27, R3, RZ ;  /* 0x000000031b047210 */ /* 0x004fe40007f9e0ff */
        /* <DEDUP_REMOVED lines=72> */
[----:B------:R0:W-:Y:S04]  /*3ec70*/  STL.64 [R1+0x800], R34 ;  /* 0x0008002201007387 */ /* 0x0001e80000100a00 */
[----:B------:R2:W-:Y:S01]  /*3ec80*/  STL.64 [R1+0x7e0], R4 ;  /* 0x0007e00401007387 */ /* 0x0005e20000100a00 */
[----:B------:R-:W-:Y:S02]  /*3ec90*/  LEA.HI.X.SX32 R15, R16, R2, 0x1, P3 ;  /* 0x00000002100f7211 */ /* 0x000fe400018f0eff */
[-C--:B0-----:R-:W-:Y:S02]  /*3eca0*/  IADD3 R34, P3, PT, R11, R3.reuse, RZ ;  /* 0x000000030b227210 */ /* 0x081fe40007f7e0ff */
[----:B--2---:R-:W-:-:S04]  /*3ecb0*/  IADD3 R4, P4, PT, R10, R3, RZ ;  /* 0x000000030a047210 */ /* 0x004fc80007f9e0ff */
[-C--:B------:R-:W-:Y:S01]  /*3ecc0*/  LEA.HI.X.SX32 R5, R10, R2.reuse, 0x1, P4 ;  /* 0x000000020a057211 */ /* 0x080fe200020f0eff */
[----:B------:R-:W-:Y:S01]  /*3ecd0*/  STL.64 [R1+0x7e8], R14 ;  /* 0x0007e80e01007387 */ /* 0x000fe20000100a00 */
[-C--:B------:R-:W-:Y:S02]  /*3ece0*/  LEA.HI.X.SX32 R35, R11, R2.reuse, 0x1, P3 ;  /* 0x000000020b237211 */ /* 0x080fe400018f0eff */
[CC--:B------:R-:W-:Y:S01]  /*3ecf0*/  IADD3 R10, P3, PT, R12.reuse, R3.reuse, RZ ;  /* 0x000000030c0a7210 */ /* 0x0c0fe20007f7e0ff */
[----:B------:R0:W-:Y:S01]  /*3ed00*/  STL.64 [R1+0x7d0], R4 ;  /* 0x0007d00401007387 */ /* 0x0001e20000100a00 */
[----:B------:R-:W-:Y:S01]  /*3ed10*/  VIADD R6, R7, UR70 ;  /* 0x0000004607067c36 */ /* 0x000fe20008000000 */
[----:B------:R-:W2:Y:S01]  /*3ed20*/  LDCU UR70, c[0x0][0x3b8] ;  /* 0x00007700ff4677ac */ /* 0x000ea20008000800 */
[----:B------:R-:W-:Y:S01]  /*3ed30*/  LEA.HI.X.SX32 R11, R12, R2, 0x1, P3 ;  /* 0x000000020c0b7211 */ /* 0x000fe200018f0eff */
[----:B------:R-:W-:Y:S01]  /*3ed40*/  STL.64 [R1+0x7d8], R34 ;  /* 0x0007d82201007387 */ /* 0x000fe20000100a00 */
[----:B0-----:R-:W-:-:S04]  /*3ed50*/  IADD3 R4, P4, PT, R9, R3, RZ ;  /* 0x0000000309047210 */ /* 0x001fc80007f9e0ff */
[----:B------:R-:W-:Y:S01]  /*3ed60*/  LEA.HI.X.SX32 R5, R9, R2, 0x1, P4 ;  /* 0x0000000209057211 */ /* 0x000fe200020f0eff */
[----:B------:R0:W-:Y:S01]  /*3ed70*/  STL.64 [R1+0x7b8], R10 ;  /* 0x0007b80a01007387 */ /* 0x0001e20000100a00 */
[----:B------:R-:W-:Y:S01]  /*3ed80*/  VIADD R8, R6, UR45 ;  /* 0x0000002d06087c36 */ /* 0x000fe20008000000 */
[----:B------:R-:W3:Y:S02]  /*3ed90*/  LDCU UR45, c[0x0][0x3b8] ;  /* 0x00007700ff2d77ac */ /* 0x000ee40008000800 */
[----:B------:R4:W-:Y:S01]  /*3eda0*/  STL.64 [R1+0x7b0], R4 ;  /* 0x0007b00401007387 */ /* 0x0009e20000100a00 */
[----:B------:R-:W-:Y:S01]  /*3edb0*/  VIADD R90, R8, UR69 ;  /* 0x00000045085a7c36 */ /* 0x000fe20008000000 */
[----:B------:R-:W5:Y:S01]  /*3edc0*/  LDCU UR69, c[0x0][0x3b8] ;  /* 0x00007700ff4577ac */ /* 0x000f620008000800 */
[-C--:B0-----:R-:W-:Y:S02]  /*3edd0*/  IADD3 R10, P3, PT, R7, R3.reuse, RZ ;  /* 0x00000003070a7210 */ /* 0x081fe40007f7e0ff */
[----:B----4-:R-:W-:-:S04]  /*3ede0*/  IADD3 R4, P4, PT, R6, R3, RZ ;  /* 0x0000000306047210 */ /* 0x010fc80007f9e0ff */
[-C--:B------:R-:W-:Y:S02]  /*3edf0*/  LEA.HI.X.SX32 R5, R6, R2.reuse, 0x1, P4 ;  /* 0x0000000206057211 */ /* 0x080fe400020f0eff */
[-C--:B------:R-:W-:Y:S02]  /*3ee00*/  LEA.HI.X.SX32 R11, R7, R2.reuse, 0x1, P3 ;  /* 0x00000002070b7211 */ /* 0x080fe400018f0eff */
[-C--:B------:R-:W-:Y:S01]  /*3ee10*/  IADD3 R6, P3, PT, R8, R3.reuse, RZ ;  /* 0x0000000308067210 */ /* 0x080fe20007f7e0ff */
[----:B------:R0:W-:Y:S01]  /*3ee20*/  STL.64 [R1+0x798], R4 ;  /* 0x0007980401007387 */ /* 0x0001e20000100a00 */
[----:B------:R-:W-:Y:S01]  /*3ee30*/  VIADD R89, R90, UR29 ;  /* 0x0000001d5a597c36 */ /* 0x000fe20008000000 */
[----:B------:R-:W4:Y:S01]  /*3ee40*/  LDCU UR29, c[0x0][0x3b8] ;  /* 0x00007700ff1d77ac */ /* 0x000f220008000800 */
[-C--:B------:R-:W-:Y:S02]  /*3ee50*/  LEA.HI.X.SX32 R7, R8, R2.reuse, 0x1, P3 ;  /* 0x0000000208077211 */ /* 0x080fe400018f0eff */
[----:B------:R-:W-:Y:S01]  /*3ee60*/  VIADD R85, R89, UR68 ;  /* 0x0000004459557c36 */ /* 0x000fe20008000000 */
[CC--:B0-----:R-:W-:Y:S01]  /*3ee70*/  IADD3 R4, P4, PT, R90.reuse, R3.reuse, RZ ;  /* 0x000000035a047210 */ /* 0x0c1fe20007f9e0ff */
[----:B------:R-:W-:Y:S01]  /*3ee80*/  STL.64 [R1+0x7a0], R10 ;  /* 0x0007a00a01007387 */ /* 0x000fe20000100a00 */
[----:B------:R-:W0:Y:S02]  /*3ee90*/  LDCU UR68, c[0x0][0x3b8] ;  /* 0x00007700ff4477ac */ /* 0x000e240008000800 */
[----:B------:R-:W-:Y:S01]  /*3eea0*/  LEA.HI.X.SX32 R5, R90, R2, 0x1, P4 ;  /* 0x000000025a057211 */ /* 0x000fe200020f0eff */
[----:B------:R1:W-:Y:S01]  /*3eeb0*/  STL.64 [R1+0x788], R6 ;  /* 0x0007880601007387 */ /* 0x0003e20000100a00 */
[----:B------:R-:W-:Y:S01]  /*3eec0*/  VIADD R81, R85, UR44 ;  /* 0x0000002c55517c36 */ /* 0x000fe20008000000 */
[----:B------:R-:W0:Y:S02]  /*3eed0*/  LDCU UR44, c[0x0][0x3b8] ;  /* 0x00007700ff2c77ac */ /* 0x000e240008000800 */
[----:B------:R2:W-:Y:S01]  /*3eee0*/  STL.64 [R1+0x780], R4 ;  /* 0x0007800401007387 */ /* 0x0005e20000100a00 */
[----:B------:R-:W-:Y:S01]  /*3eef0*/  VIADD R80, R81, UR18 ;  /* 0x0000001251507c36 */ /* 0x000fe20008000000 */
[----:B------:R-:W0:Y:S01]  /*3ef00*/  LDCU UR18, c[0x0][0x3b8] ;  /* 0x00007700ff1277ac */ /* 0x000e220008000800 */
[----:B-1----:R-:W-:-:S02]  /*3ef10*/  IADD3 R6, P3, PT, R89, R3, RZ ;  /* 0x0000000359067210 */ /* 0x002fc40007f7e0ff */
[----:B--2---:R-:W-:Y:S02]  /*3ef20*/  IADD3 R4, P4, PT, R85, R3, RZ ;  /* 0x0000000355047210 */ /* 0x004fe40007f9e0ff */
[-C--:B------:R-:W-:Y:S02]  /*3ef30*/  LEA.HI.X.SX32 R7, R89, R2.reuse, 0x1, P3 ;  /* 0x0000000259077211 */ /* 0x080fe400018f0eff */
[----:B------:R-:W-:-:S03]  /*3ef40*/  LEA.HI.X.SX32 R5, R85, R2, 0x1, P4 ;  /* 0x0000000255057211 */ /* 0x000fc600020f0eff */
[----:B------:R1:W-:Y:S01]  /*3ef50*/  STL.64 [R1+0x770], R6 ;  /* 0x0007700601007387 */ /* 0x0003e20000100a00 */
[C---:B------:R-:W-:Y:S01]  /*3ef60*/  VIADD R79, R80.reuse, UR67 ;  /* 0x00000043504f7c36 */ /* 0x040fe20008000000 */
[----:B------:R-:W2:Y:S02]  /*3ef70*/  LDCU UR67, c[0x0][0x3b8] ;  /* 0x00007700ff4377ac */ /* 0x000ea40008000800 */
[----:B------:R0:W-:Y:S01]  /*3ef80*/  STL.64 [R1+0x768], R4 ;  /* 0x0007680401007387 */ /* 0x0001e20000100a00 */
[----:B------:R-:W-:Y:S01]  /*3ef90*/  VIADD R78, R79, UR43 ;  /* 0x0000002b4f4e7c36 */ /* 0x000fe20008000000 */
[----:B------:R-:W2:Y:S01]  /*3efa0*/  LDCU UR43, c[0x0][0x3b8] ;  /* 0x00007700ff2b77ac */ /* 0x000ea20008000800 */
[CC--:B-1----:R-:W-:Y:S02]  /*3efb0*/  IADD3 R6, P3, PT, R81.reuse, R3.reuse, RZ ;  /* 0x0000000351067210 */ /* 0x0c2fe40007f7e0ff */
[----:B0-----:R-:W-:Y:S02]  /*3efc0*/  IADD3 R4, P4, PT, R80, R3, RZ ;  /* 0x0000000350047210 */ /* 0x001fe40007f9e0ff */
[----:B------:R-:W-:-:S02]  /*3efd0*/  LEA.HI.X.SX32 R7, R81, R2, 0x1, P3 ;  /* 0x0000000251077211 */ /* 0x000fc400018f0eff */
[----:B------:R-:W-:-:S03]  /*3efe0*/  LEA.HI.X.SX32 R5, R80, R2, 0x1, P4 ;  /* 0x0000000250057211 */ /* 0x000fc600020f0eff */
[----:B------:R0:W-:Y:S01]  /*3eff0*/  STL.64 [R1+0x760], R6 ;  /* 0x0007600601007387 */ /* 0x0001e20000100a00 */
[C---:B------:R-:W-:Y:S01]  /*3f000*/  VIADD R77, R78.reuse, UR66 ;  /* 0x000000424e4d7c36 */ /* 0x040fe20008000000 */
[----:B------:R-:W1:Y:S02]  /*3f010*/  LDCU UR66, c[0x0][0x3b8] ;  /* 0x00007700ff4277ac */ /* 0x000e640008000800 */
[----:B------:R2:W-:Y:S01]  /*3f020*/  STL.64 [R1+0x758], R4 ;  /* 0x0007580401007387 */ /* 0x0005e20000100a00 */
[----:B------:R-:W-:Y:S01]  /*3f030*/  VIADD R76, R77, UR10 ;  /* 0x0000000a4d4c7c36 */ /* 0x000fe20008000000 */
[----:B------:R-:W1:Y:S01]  /*3f040*/  LDCU UR10, c[0x0][0x3b8] ;  /* 0x00007700ff0a77ac */ /* 0x000e620008000800 */
[CC--:B0-----:R-:W-:Y:S02]  /*3f050*/  IADD3 R6, P3, PT, R79.reuse, R3.reuse, RZ ;  /* 0x000000034f067210 */ /* 0x0c1fe40007f7e0ff */
[----:B--2---:R-:W-:Y:S02]  /*3f060*/  IADD3 R4, P4, PT, R78, R3, RZ ;  /* 0x000000034e047210 */ /* 0x004fe40007f9e0ff */
[----:B------:R-:W-:-:S02]  /*3f070*/  LEA.HI.X.SX32 R7, R79, R2, 0x1, P3 ;  /* 0x000000024f077211 */ /* 0x000fc400018f0eff */
[----:B------:R-:W-:-:S03]  /*3f080*/  LEA.HI.X.SX32 R5, R78, R2, 0x1, P4 ;  /* 0x000000024e057211 */ /* 0x000fc600020f0eff */
[----:B------:R0:W-:Y:S01]  /*3f090*/  STL.64 [R1+0x740], R6 ;  /* 0x0007400601007387 */ /* 0x0001e20000100a00 */
[C---:B------:R-:W-:Y:S01]  /*3f0a0*/  VIADD R75, R76.reuse, UR28 ;  /* 0x0000001c4c4b7c36 */ /* 0x040fe20008000000 */
[----:B------:R-:W2:Y:S02]  /*3f0b0*/  LDCU UR28, c[0x0][0x3b8] ;  /* 0x00007700ff1c77ac */ /* 0x000ea40008000800 */
[----:B------:R1:W-:Y:S01]  /*3f0c0*/  STL.64 [R1+0x738], R4 ;  /* 0x0007380401007387 */ /* 0x0003e20000100a00 */
[----:B------:R-:W-:Y:S01]  /*3f0d0*/  VIADD R74, R75, UR65 ;  /* 0x000000414b4a7c36 */ /* 0x000fe20008000000 */
[----:B------:R-:W2:Y:S01]  /*3f0e0*/  LDCU UR65, c[0x0][0x3b8] ;  /* 0x00007700ff4177ac */ /* 0x000ea20008000800 */
[-C--:B0-----:R-:W-:Y:S02]  /*3f0f0*/  IADD3 R6, P3, PT, R77, R3.reuse, RZ ;  /* 0x000000034d067210 */ /* 0x081fe40007f7e0ff */
[----:B-1----:R-:W-:-:S04]  /*3f100*/  IADD3 R4, P4, PT, R76, R3, RZ ;  /* 0x000000034c047210 */ /* 0x002fc80007f9e0ff */
[-C--:B------:R-:W-:Y:S02]  /*3f110*/  LEA.HI.X.SX32 R5, R76, R2.reuse, 0x1, P4 ;  /* 0x000000024c057211 */ /* 0x080fe400020f0eff */
[-C--:B------:R-:W-:Y:S02]  /*3f120*/  LEA.HI.X.SX32 R7, R77, R2.reuse, 0x1, P3 ;  /* 0x000000024d077211 */ /* 0x080fe400018f0eff */
[CC--:B------:R-:W-:Y:S01]  /*3f130*/  IADD3 R34, P3, PT, R75.reuse, R3.reuse, RZ ;  /* 0x000000034b227210 */ /* 0x0c0fe20007f7e0ff */
[----:B------:R0:W-:Y:S01]  /*3f140*/  STL.64 [R1+0x728], R4 ;  /* 0x0007280401007387 */ /* 0x0001e20000100a00 */
[C---:B------:R-:W-:Y:S01]  /*3f150*/  VIADD R73, R74.reuse, UR42 ;  /* 0x0000002a4a497c36 */ /* 0x040fe20008000000 */
[----:B------:R-:W1:Y:S01]  /*3f160*/  LDCU UR42, c[0x0][0x3b8] ;  /* 0x00007700ff2a77ac */ /* 0x000e620008000800 */
        /* <DEDUP_REMOVED lines=13> */
[C---:B--2---:R-:W-:Y:S02]  /*3f240*/  IADD3 R4, P4, PT, R72.reuse, R3, RZ ;  /* 0x0000000348047210 */ /* 0x044fe40007f9e0ff */
        /* <DEDUP_REMOVED lines=23> */
[----:B------:R-:W-:Y:S01]  /*3f3c0*/  VIADD R84, R82, UR40 ;  /* 0x0000002852547c36 */ /* 0x000fe20008000000 */
[----:B------:R-:W2:Y:S02]  /*3f3d0*/  LDCU UR40, c[0x0][0x3b8] ;  /* 0x00007700ff2877ac */ /* 0x000ea40008000800 */
[----:B------:R1:W-:Y:S01]  /*3f3e0*/  STL.64 [R1+0x6d8], R4 ;  /* 0x0006d80401007387 */ /* 0x0003e20000100a00 */
[----:B------:R-:W-:Y:S01]  /*3f3f0*/  VIADD R86, R84, UR61 ;  /* 0x0000003d54567c36 */ /* 0x000fe20008000000 */
[----:B------:R-:W2:Y:S01]  /*3f400*/  LDCU UR61, c[0x0][0x3b8] ;  /* 0x00007700ff3d77ac */ /* 0x000ea20008000800 */
[CC--:B0-----:R-:W-:Y:S02]  /*3f410*/  IADD3 R34, P3, PT, R83.reuse, R3.reuse, RZ ;  /* 0x0000000353227210 */ /* 0x0c1fe40007f7e0ff */
[----:B-1----:R-:W-:Y:S02]  /*3f420*/  IADD3 R4, P4, PT, R82, R3, RZ ;  /* 0x0000000352047210 */ /* 0x002fe40007f9e0ff */
[----:B------:R-:W-:-:S02]  /*3f430*/  LEA.HI.X.SX32 R35, R83, R2, 0x1, P3 ;  /* 0x0000000253237211 */ /* 0x000fc400018f0eff */
[----:B------:R-:W-:-:S03]  /*3f440*/  LEA.HI.X.SX32 R5, R82, R2, 0x1, P4 ;  /* 0x0000000252057211 */ /* 0x000fc600020f0eff */
[----:B------:R0:W-:Y:S01]  /*3f450*/  STL.64 [R1+0x6d0], R34 ;  /* 0x0006d02201007387 */ /* 0x0001e20000100a00 */
[----:B------:R-:W-:Y:S01]  /*3f460*/  VIADD R88, R86, UR6 ;  /* 0x0000000656587c36 */ /* 0x000fe20008000000 */
[----:B------:R-:W1:Y:S02]  /*3f470*/  LDCU UR6, c[0x0][0x3b8] ;  /* 0x00007700ff0677ac */ /* 0x000e640008000800 */
[----:B------:R2:W-:Y:S01]  /*3f480*/  STL.64 [R1+0x6c8], R4 ;  /* 0x0006c80401007387 */ /* 0x0005e20000100a00 */
[----:B------:R-:W-:Y:S01]  /*3f490*/  VIADD R87, R88, UR60 ;  /* 0x0000003c58577c36 */ /* 0x000fe20008000000 */
[----:B------:R-:W1:Y:S01]  /*3f4a0*/  LDCU UR60, c[0x0][0x3b8] ;  /* 0x00007700ff3c77ac */ /* 0x000e620008000800 */
[-C--:B0-----:R-:W-:Y:S02]  /*3f4b0*/  IADD3 R34, P3, PT, R84, R3.reuse, RZ ;  /* 0x0000000354227210 */ /* 0x081fe40007f7e0ff */
        /* <DEDUP_REMOVED lines=32> */
[-C--:B------:R-:W-:Y:S02]  /*3f6c0*/  LEA.HI.X.SX32 R5, R30, R2.reuse, 0x1, P4 ;  /* 0x000000021e057211 */ /* 0x080fe400020f0eff */
[CC--:B------:R-:W-:Y:S01]  /*3f6d0*/  IADD3 R30, P3, PT, R32.reuse, R3.reuse, RZ ;  /* 0x00000003201e7210 */ /* 0x0c0fe20007f7e0ff */
[----:B------:R-:W-:Y:S01]  /*3f6e0*/  STL.64 [R1+0x688], R34 ;  /* 0x0006882201007387 */ /* 0x000fe20000100a00 */
[----:B------:R-:W-:Y:S01]  /*3f6f0*/  VIADD R27, R29, UR25 ;  /* 0x000000191d1b7c36 */ /* 0x000fe20008000000 */
[----:B------:R-:W0:Y:S02]  /*3f700*/  LDCU UR25, c[0x0][0x3b8] ;  /* 0x00007700ff1977ac */ /* 0x000e240008000800 */
[----:B------:R1:W-:Y:S01]  /*3f710*/  STL.64 [R1+0x680], R4 ;  /* 0x0006800401007387 */ /* 0x0003e20000100a00 */
[----:B------:R-:W-:Y:S01]  /*3f720*/  LEA.HI.X.SX32 R31, R32, R2, 0x1, P3 ;  /* 0x00000002201f7211 */ /* 0x000fe200018f0eff */
[----:B------:R-:W-:Y:S01]  /*3f730*/  VIADD R26, R27, UR57 ;  /* 0x000000391b1a7c36 */ /* 0x000fe20008000000 */
[----:B------:R-:W0:Y:S01]  /*3f740*/  LDCU UR57, c[0x0][0x3b8] ;  /* 0x00007700ff3977ac */ /* 0x000e220008000800 */
[----:B-1----:R-:W-:-:S04]  /*3f750*/  IADD3 R4, P4, PT, R29, R3, RZ ;  /* 0x000000031d047210 */ /* 0x002fc80007f9e0ff */
[----:B------:R-:W-:Y:S01]  /*3f760*/  LEA.HI.X.SX32 R5, R29, R2, 0x1, P4 ;  /* 0x000000021d057211 */ /* 0x000fe200020f0eff */
[----:B------:R1:W-:Y:S01]  /*3f770*/  STL.64 [R1+0x670], R30 ;  /* 0x0006701e01007387 */ /* 0x0003e20000100a00 */
[----:B------:R-:W-:Y:S01]  /*3f780*/  VIADD R28, R26, UR37 ;  /* 0x000000251a1c7c36 */ /* 0x000fe20008000000 */
[----:B------:R-:W0:Y:S02]  /*3f790*/  LDCU UR37, c[0x0][0x3b8] ;  /* 0x00007700ff2577ac */ /* 0x000e240008000800 */
[----:B------:R2:W-:Y:S01]  /*3f7a0*/  STL.64 [R1+0x668], R4 ;  /* 0x0006680401007387 */ /* 0x0005e20000100a00 */
[----:B------:R-:W-:Y:S01]  /*3f7b0*/  VIADD R25, R28, UR56 ;  /* 0x000000381c197c36 */ /* 0x000fe20008000000 */
[----:B------:R-:W0:Y:S01]  /*3f7c0*/  LDCU UR56, c[0x0][0x3b8] ;  /* 0x00007700ff3877ac */ /* 0x000e220008000800 */
[-C--:B-1----:R-:W-:Y:S02]  /*3f7d0*/  IADD3 R30, P3, PT, R27, R3.reuse, RZ ;  /* 0x000000031b1e7210 */ /* 0x082fe40007f7e0ff */
[----:B--2---:R-:W-:-:S02]  /*3f7e0*/  IADD3 R4, P4, PT, R26, R3, RZ ;  /* 0x000000031a047210 */ /* 0x004fc40007f9e0ff */
[-C--:B------:R-:W-:Y:S02]  /*3f7f0*/  LEA.HI.X.SX32 R31, R27, R2.reuse, 0x1, P3 ;  /* 0x000000021b1f7211 */ /* 0x080fe400018f0eff */
[-C--:B------:R-:W-:Y:S02]  /*3f800*/  LEA.HI.X.SX32 R5, R26, R2.reuse, 0x1, P4 ;  /* 0x000000021a057211 */ /* 0x080fe400020f0eff */
[CC--:B------:R-:W-:Y:S01]  /*3f810*/  IADD3 R26, P3, PT, R28.reuse, R3.reuse, RZ ;  /* 0x000000031c1a7210 */ /* 0x0c0fe20007f7e0ff */
[----:B------:R-:W-:Y:S01]  /*3f820*/  STL.64 [R1+0x660], R30 ;  /* 0x0006601e01007387 */ /* 0x000fe20000100a00 */
[----:B------:R-:W-:Y:S01]  /*3f830*/  VIADD R23, R25, UR11 ;  /* 0x0000000b19177c36 */ /* 0x000fe20008000000 */
[----:B------:R-:W1:Y:S02]  /*3f840*/  LDCU UR11, c[0x0][0x3b8] ;  /* 0x00007700ff0b77ac */ /* 0x000e640008000800 */
[----:B------:R2:W-:Y:S01]  /*3f850*/  STL.64 [R1+0x658], R4 ;  /* 0x0006580401007387 */ /* 0x0005e20000100a00 */
[----:B------:R-:W-:Y:S01]  /*3f860*/  LEA.HI.X.SX32 R27, R28, R2, 0x1, P3 ;  /* 0x000000021c1b7211 */ /* 0x000fe200018f0eff */
[----:B------:R-:W-:Y:S01]  /*3f870*/  VIADD R22, R23, UR15 ;  /* 0x0000000f17167c36 */ /* 0x000fe20008000000 */
[----:B------:R-:W0:Y:S01]  /*3f880*/  LDCU UR15, c[0x0][0x3b8] ;  /* 0x00007700ff0f77ac */ /* 0x000e220008000800 */
[----:B--2---:R-:W-:-:S04]  /*3f890*/  IADD3 R4, P4, PT, R25, R3, RZ ;  /* 0x0000000319047210 */ /* 0x004fc80007f9e0ff */
[----:B------:R-:W-:Y:S01]  /*3f8a0*/  LEA.HI.X.SX32 R5, R25, R2, 0x1, P4 ;  /* 0x0000000219057211 */ /* 0x000fe200020f0eff */
[----:B------:R2:W-:Y:S01]  /*3f8b0*/  STL.64 [R1+0x648], R26 ;  /* 0x0006481a01007387 */ /* 0x0005e20000100a00 */
[----:B------:R-:W-:Y:S01]  /*3f8c0*/  VIADD R24, R22, UR55 ;  /* 0x0000003716187c36 */ /* 0x000fe20008000000 */
[----:B------:R-:W0:Y:S02]  /*3f8d0*/  LDCU UR55, c[0x0][0x3b8] ;  /* 0x00007700ff3777ac */ /* 0x000e240008000800 */
[----:B------:R1:W-:Y:S01]  /*3f8e0*/  STL.64 [R1+0x640], R4 ;  /* 0x0006400401007387 */ /* 0x0003e20000100a00 */
[----:B------:R-:W-:Y:S01]  /*3f8f0*/  VIADD R21, R24, UR36 ;  /* 0x0000002418157c36 */ /* 0x000fe20008000000 */
[----:B------:R-:W0:Y:S01]  /*3f900*/  LDCU UR36, c[0x0][0x3b8] ;  /* 0x00007700ff2477ac */ /* 0x000e220008000800 */
[-C--:B--2---:R-:W-:Y:S02]  /*3f910*/  IADD3 R26, P3, PT, R23, R3.reuse, RZ ;  /* 0x00000003171a7210 */ /* 0x084fe40007f7e0ff */
[----:B-1----:R-:W-:-:S02]  /*3f920*/  IADD3 R4, P4, PT, R22, R3, RZ ;  /* 0x0000000316047210 */ /* 0x002fc40007f9e0ff */
        /* <DEDUP_REMOVED lines=92> */
[C---:B------:R-:W-:Y:S01]  /*3fef0*/  VIADD R77, R78.reuse, UR32 ;  /* 0x000000204e4d7c36 */ /* 0x040fe20008000000 */
[----:B------:R-:W0:Y:S02]  /*3ff00*/  LDCU UR32, c[0x0][0x3b8] ;  /* 0x00007700ff2077ac */ /* 0x000e240008000800 */
[----:B------:R1:W-:Y:S01]  /*3ff10*/  STL.64 [R1+0x558], R4 ;  /* 0x0005580401007387 */ /* 0x0003e20000100a00 */
[----:B------:R-:W-:Y:S01]  /*3ff20*/  VIADD R76, R77, UR73 ;  /* 0x000000494d4c7c36 */ /* 0x000fe20008000000 */
[----:B------:R-:W0:Y:S01]  /*3ff30*/  LDCU UR73, c[0x0][0x3b8] ;  /* 0x00007700ff4977ac */ /* 0x000e220008000800 */
[-C--:B--2---:R-:W-:Y:S02]  /*3ff40*/  IADD3 R6, P3, PT, R79, R3.reuse, RZ ;  /* 0x000000034f067210 */ /* 0x084fe40007f7e0ff */
[----:B-1----:R-:W-:-:S02]  /*3ff50*/  IADD3 R4, P4, PT, R78, R3, RZ ;  /* 0x000000034e047210 */ /* 0x002fc40007f9e0ff */
[-C--:B------:R-:W-:Y:S02]  /*3ff60*/  LEA.HI.X.SX32 R7, R79, R2.reuse, 0x1, P3 ;  /* 0x000000024f077211 */ /* 0x080fe400018f0eff */
[----:B------:R-:W-:-:S03]  /*3ff70*/  LEA.HI.X.SX32 R5, R78, R2, 0x1, P4 ;  /* 0x000000024e057211 */ /* 0x000fc600020f0eff */
[----:B------:R1:W-:Y:S01]  /*3ff80*/  STL.64 [R1+0x540], R6 ;  /* 0x0005400601007387 */ /* 0x0003e20000100a00 */
[----:B------:R-:W-:-:S03]  /*3ff90*/  VIADD R75, R76, UR74 ;  /* 0x0000004a4c4b7c36 */ /* 0x000fc60008000000 */
[----:B------:R2:W-:Y:S01]  /*3ffa0*/  STL.64 [R1+0x538], R4 ;  /* 0x0005380401007387 */ /* 0x0005e20000100a00 */
[----:B------:R-:W-:Y:S01]  /*3ffb0*/  VIADD R74, R75, UR5 ;  /* 0x000000054b4a7c36 */ /* 0x000fe20008000000 */
[----:B------:R-:W0:Y:S01]  /*3ffc0*/  LDCU UR5, c[0x0][0x3b8] ;  /* 0x00007700ff0577ac */ /* 0x000e220008000800 */
[CC--:B-1----:R-:W-:Y:S02]  /*3ffd0*/  IADD3 R6, P3, PT, R77.reuse, R3.reuse, RZ ;  /* 0x000000034d067210 */ /* 0x0c2fe40007f7e0ff */
        /* <DEDUP_REMOVED lines=12> */
[----:B------:R-:W-:Y:S02]  /*400a0*/  LEA.HI.X.SX32 R5, R74, R2, 0x1, P4 ;  /* 0x000000024a057211 */ /* 0x000fe400020f0eff */
[----:B------:R-:W-:Y:S01]  /*400b0*/  IADD3 R18, P3, PT, R73, R3, RZ ;  /* 0x0000000349127210 */ /* 0x000fe20007f7e0ff */
[----:B------:R-:W-:Y:S01]  /*400c0*/  STL.64 [R1+0x508], R6 ;  /* 0x0005080601007387 */ /* 0x000fe20000100a00 */
[----:B------:R-:W-:-:S03]  /*400d0*/  VIADD R71, R72, UR71 ;  /* 0x0000004748477c36 */ /* 0x000fc60008000000 */
[----:B------:R0:W-:Y:S01]  /*400e0*/  STL.64 [R1+0x500], R4 ;  /* 0x0005000401007387 */ /* 0x0001e20000100a00 */
[----:B------:R-:W-:Y:S01]  /*400f0*/  LEA.HI.X.SX32 R19, R73, R2, 0x1, P3 ;  /* 0x0000000249137211 */ /* 0x000fe200018f0eff */
[----:B------:R-:W-:Y:S01]  /*40100*/  VIADD R70, R71, UR47 ;  /* 0x0000002f47467c36 */ /* 0x000fe20008000000 */
[----:B------:R-:W1:Y:S01]  /*40110*/  LDCU UR47, c[0x0][0x3b8] ;  /* 0x00007700ff2f77ac */ /* 0x000e620008000800 */
[----:B0-----:R-:W-:-:S04]  /*40120*/  IADD3 R4, P4, PT, R72, R3, RZ ;  /* 0x0000000348047210 */ /* 0x001fc80007f9e0ff */
[-C--:B------:R-:W-:Y:S01]  /*40130*/  LEA.HI.X.SX32 R5, R72, R2.reuse, 0x1, P4 ;  /* 0x0000000248057211 */ /* 0x080fe200020f0eff */
[----:B------:R0:W-:Y:S01]  /*40140*/  STL.64 [R1+0x4e8], R18 ;  /* 0x0004e81201007387 */ /* 0x0001e20000100a00 */
[C---:B------:R-:W-:Y:S01]  /*40150*/  VIADD R69, R70.reuse, UR13 ;  /* 0x0000000d46457c36 */ /* 0x040fe20008000000 */
[----:B------:R-:W1:Y:S02]  /*40160*/  LDCU UR13, c[0x0][0x3b8] ;  /* 0x00007700ff0d77ac */ /* 0x000e640008000800 */
[----:B------:R2:W-:Y:S01]  /*40170*/  STL.64 [R1+0x4e0], R4 ;  /* 0x0004e00401007387 */ /* 0x0005e20000100a00 */
[----:B------:R-:W-:Y:S01]  /*40180*/  VIADD R68, R69, UR48 ;  /* 0x0000003045447c36 */ /* 0x000fe20008000000 */
        /* <DEDUP_REMOVED lines=15> */
[----:B------:R-:W-:-:S03]  /*40280*/  VIADD R82, R80, UR72 ;  /* 0x0000004850527c36 */ /* 0x000fc60008000000 */
[----:B------:R1:W-:Y:S01]  /*40290*/  STL.64 [R1+0x4c8], R4 ;  /* 0x0004c80401007387 */ /* 0x0003e20000100a00 */
[----:B------:R-:W-:Y:S01]  /*402a0*/  VIADD R83, R82, UR70 ;  /* 0x0000004652537c36 */ /* 0x000fe20008000000 */
[CC--:B0-----:R-:W-:Y:S02]  /*402b0*/  IADD3 R18, P3, PT, R81.reuse, R3.reuse, RZ ;  /* 0x0000000351127210 */ /* 0x0c1fe40007f7e0ff */
[C---:B-1----:R-:W-:Y:S02]  /*402c0*/  IADD3 R4, P4, PT, R80.reuse, R3, RZ ;  /* 0x0000000350047210 */ /* 0x042fe40007f9e0ff */
[-C--:B------:R-:W-:Y:S02]  /*402d0*/  LEA.HI.X.SX32 R19, R81, R2.reuse, 0x1, P3 ;  /* 0x0000000251137211 */ /* 0x080fe400018f0eff */
[----:B------:R-:W-:-:S03]  /*402e0*/  LEA.HI.X.SX32 R5, R80, R2, 0x1, P4 ;  /* 0x0000000250057211 */ /* 0x000fc600020f0eff */
[----:B------:R0:W-:Y:S01]  /*402f0*/  STL.64 [R1+0x440], R18 ;  /* 0x0004401201007387 */ /* 0x0001e20000100a00 */
[----:B------:R-:W-:Y:S01]  /*40300*/  VIADD R85, R83, UR30 ;  /* 0x0000001e53557c36 */ /* 0x000fe20008000000 */
[----:B------:R-:W1:Y:S02]  /*40310*/  LDCU UR30, c[0x0][0x3b8] ;  /* 0x00007700ff1e77ac */ /* 0x000e640008000800 */
[----:B------:R2:W-:Y:S01]  /*40320*/  STL.64 [R1+0x4c0], R4 ;  /* 0x0004c00401007387 */ /* 0x0005e20000100a00 */
[----:B---3--:R-:W-:Y:S01]  /*40330*/  VIADD R84, R85, UR45 ;  /* 0x0000002d55547c36 */ /* 0x008fe20008000000 */
[----:B------:R-:W3:Y:S01]  /*40340*/  LDCU UR45, c[0x0][0x3b8] ;  /* 0x00007700ff2d77ac */ /* 0x000ee20008000800 */
[CC--:B0-----:R-:W-:Y:S02]  /*40350*/  IADD3 R18, P3, PT, R82.reuse, R3.reuse, RZ ;  /* 0x0000000352127210 */ /* 0x0c1fe40007f7e0ff */
[----:B--2---:R-:W-:Y:S02]  /*40360*/  IADD3 R4, P4, PT, R83, R3, RZ ;  /* 0x0000000353047210 */ /* 0x004fe40007f9e0ff */
[----:B------:R-:W-:-:S02]  /*40370*/  LEA.HI.X.SX32 R19, R82, R2, 0x1, P3 ;  /* 0x0000000252137211 */ /* 0x000fc400018f0eff */
[----:B------:R-:W-:-:S03]  /*40380*/  LEA.HI.X.SX32 R5, R83, R2, 0x1, P4 ;  /* 0x0000000253057211 */ /* 0x000fc600020f0eff */
[----:B------:R0:W-:Y:S01]  /*40390*/  STL.64 [R1+0x438], R18 ;  /* 0x0004381201007387 */ /* 0x0001e20000100a00 */
[C---:B----4-:R-:W-:Y:S01]  /*403a0*/  VIADD R87, R84.reuse, UR29 ;  /* 0x0000001d54577c36 */ /* 0x050fe20008000000 */
[----:B------:R-:W2:Y:S02]  /*403b0*/  LDCU UR29, c[0x0][0x3b8] ;  /* 0x00007700ff1d77ac */ /* 0x000ea40008000800 */
[----:B------:R4:W-:Y:S01]  /*403c0*/  STL.64 [R1+0x4b8], R4 ;  /* 0x0004b80401007387 */ /* 0x0009e20000100a00 */
[----:B------:R-:W-:Y:S01]  /*403d0*/  VIADD R86, R87, UR68 ;  /* 0x0000004457567c36 */ /* 0x000fe20008000000 */
[CC--:B0-----:R-:W-:Y:S02]  /*403e0*/  IADD3 R18, P3, PT, R85.reuse, R3.reuse, RZ ;  /* 0x0000000355127210 */ /* 0x0c1fe40007f7e0ff */
[----:B----4-:R-:W-:Y:S02]  /*403f0*/  IADD3 R4, P4, PT, R84, R3, RZ ;  /* 0x0000000354047210 */ /* 0x010fe40007f9e0ff */
[----:B------:R-:W-:-:S02]  /*40400*/  LEA.HI.X.SX32 R19, R85, R2, 0x1, P3 ;  /* 0x0000000255137211 */ /* 0x000fc400018f0eff */
[----:B------:R-:W-:-:S03]  /*40410*/  LEA.HI.X.SX32 R5, R84, R2, 0x1, P4 ;  /* 0x0000000254057211 */ /* 0x000fc600020f0eff */
[----:B------:R0:W-:Y:S01]  /*40420*/  STL.64 [R1+0x430], R18 ;  /* 0x0004301201007387 */ /* 0x0001e20000100a00 */
[----:B------:R-:W-:Y:S01]  /*40430*/  VIADD R90, R86, UR44 ;  /* 0x0000002c565a7c36 */ /* 0x000fe20008000000 */
[----:B------:R-:W4:Y:S02]  /*40440*/  LDCU UR44, c[0x0][0x3b8] ;  /* 0x00007700ff2c77ac */ /* 0x000f240008000800 */
        /* <DEDUP_REMOVED lines=11> */
[----:B------:R-:W2:Y:S01]  /*40500*/  LDCU UR43, c[0x0][0x3b8] ;  /* 0x00007700ff2b77ac */ /* 0x000ea20008000800 */
[-C--:B0-----:R-:W-:Y:S02]  /*40510*/  IADD3 R18, P3, PT, R90, R3.reuse, RZ ;  /* 0x000000035a127210 */ /* 0x081fe40007f7e0ff */
[----:B-1----:R-:W-:Y:S02]  /*40520*/  IADD3 R4, P4, PT, R92, R3, RZ ;  /* 0x000000035c047210 */ /* 0x002fe40007f9e0ff */
[-C--:B------:R-:W-:Y:S02]  /*40530*/  LEA.HI.X.SX32 R19, R90, R2.reuse, 0x1, P3 ;  /* 0x000000025a137211 */ /* 0x080fe400018f0eff */
[----:B------:R-:W-:-:S03]  /*40540*/  LEA.HI.X.SX32 R5, R92, R2, 0x1, P4 ;  /* 0x000000025c057211 */ /* 0x000fc600020f0eff */
[----:B------:R0:W-:Y:S01]  /*40550*/  STL.64 [R1+0x420], R18 ;  /* 0x0004201201007387 */ /* 0x0001e20000100a00 */
[----:B------:R-:W-:-:S03]  /*40560*/  VIADD R15, R17, UR66 ;  /* 0x00000042110f7c36 */ /* 0x000fc60008000000 */
[----:B------:R1:W-:Y:S01]  /*40570*/  STL.64 [R1+0x4a0], R4 ;  /* 0x0004a00401007387 */ /* 0x0003e20000100a00 */
[----:B------:R-:W-:Y:S01]  /*40580*/  VIADD R14, R15, UR10 ;  /* 0x0000000a0f0e7c36 */ /* 0x000fe20008000000 */
[----:B------:R-:W2:Y:S01]  /*40590*/  LDCU UR10, c[0x0][0x3b8] ;  /* 0x00007700ff0a77ac */ /* 0x000ea20008000800 */
        /* <DEDUP_REMOVED lines=8> */
[----:B------:R-:W-:Y:S01]  /*40620*/  VIADD R13, R16, UR65 ;  /* 0x00000041100d7c36 */ /* 0x000fe20008000000 */
[CC--:B0-----:R-:W-:Y:S02]  /*40630*/  IADD3 R18, P3, PT, R15.reuse, R3.reuse, RZ ;  /* 0x000000030f127210 */ /* 0x0c1fe40007f7e0ff */
[----:B--2---:R-:W-:Y:S02]  /*40640*/  IADD3 R4, P4, PT, R14, R3, RZ ;  /* 0x000000030e047210 */ /* 0x004fe40007f9e0ff */
        /* <DEDUP_REMOVED lines=20> */
[----:B------:R-:W-:Y:S02]  /*40790*/  LEA.HI.X.SX32 R5, R10, R2, 0x1, P4 ;  /* 0x000000020a057211 */ /* 0x000fe400020f0eff */
[----:B------:R-:W-:Y:S01]  /*407a0*/  IADD3 R10, P3, PT, R12, R3, RZ ;  /* 0x000000030c0a7210 */ /* 0x000fe20007f7e0ff */
[----:B------:R-:W-:Y:S01]  /*407b0*/  STL.64 [R1+0x400], R14 ;  /* 0x0004000e01007387 */ /* 0x000fe20000100a00 */
[----:B------:R-:W-:-:S03]  /*407c0*/  VIADD R89, R9, UR63 ;  /* 0x0000003f09597c36 */ /* 0x000fc60008000000 */
[----:B------:R1:W-:Y:S01]  /*407d0*/  STL.64 [R1+0x480], R4 ;  /* 0x0004800401007387 */ /* 0x0003e20000100a00 */
[----:B------:R-:W-:Y:S01]  /*407e0*/  LEA.HI.X.SX32 R11, R12, R2, 0x1, P3 ;  /* 0x000000020c0b7211 */ /* 0x000fe200018f0eff */
[----:B------:R-:W-:Y:S01]  /*407f0*/  VIADD R8, R89, UR27 ;  /* 0x0000001b59087c36 */ /* 0x000fe20008000000 */
[----:B------:R-:W2:Y:S01]  /*40800*/  LDCU UR27, c[0x0][0x3b8] ;  /* 0x00007700ff1b77ac */ /* 0x000ea20008000800 */
[----:B-1----:R-:W-:-:S04]  /*40810*/  IADD3 R4, P4, PT, R9, R3, RZ ;  /* 0x0000000309047210 */ /* 0x002fc80007f9e0ff */
[----:B------:R-:W-:Y:S01]  /*40820*/  LEA.HI.X.SX32 R5, R9, R2, 0x1, P4 ;  /* 0x0000000209057211 */ /* 0x000fe200020f0eff */
[----:B------:R1:W-:Y:S01]  /*40830*/  STL.64 [R1+0x340], R10 ;  /* 0x0003400a01007387 */ /* 0x0003e20000100a00 */
[----:B------:R-:W-:-:S03]  /*40840*/  VIADD R7, R8, UR62 ;  /* 0x0000003e08077c36 */ /* 0x000fc60008000000 */
[----:B------:R0:W-:Y:S01]  /*40850*/  STL.64 [R1+0x478], R4 ;  /* 0x0004780401007387 */ /* 0x0001e20000100a00 */
[----:B------:R-:W-:Y:S01]  /*40860*/  VIADD R6, R7, UR12 ;  /* 0x0000000c07067c36 */ /* 0x000fe20008000000 */
[----:B------:R-:W2:Y:S01]  /*40870*/  LDCU UR12, c[0x0][0x3b8] ;  /* 0x00007700ff0c77ac */ /* 0x000ea20008000800 */
[CC--:B-1----:R-:W-:Y:S02]  /*40880*/  IADD3 R10, P3, PT, R89.reuse, R3.reuse, RZ ;  /* 0x00000003590a7210 */ /* 0x0c2fe40007f7e0ff */
[C---:B0-----:R-:W-:Y:S02]  /*40890*/  IADD3 R4, P4, PT, R8.reuse, R3, RZ ;  /* 0x0000000308047210 */ /* 0x041fe40007f9e0ff */
[-C--:B------:R-:W-:Y:S02]  /*408a0*/  LEA.HI.X.SX32 R11, R89, R2.reuse, 0x1, P3 ;  /* 0x00000002590b7211 */ /* 0x080fe400018f0eff */
[----:B------:R-:W-:-:S03]  /*408b0*/  LEA.HI.X.SX32 R5, R8, R2, 0x1, P4 ;  /* 0x0000000208057211 */ /* 0x000fc600020f0eff */
        /* <DEDUP_REMOVED lines=14> */
[-C--:B0-----:R-:W-:Y:S02]  /*409a0*/  IADD3 R10, P3, PT, R93, R3.reuse, RZ ;  /* 0x000000035d0a7210 */ /* 0x081fe40007f7e0ff */
        /* <DEDUP_REMOVED lines=14> */
[----:B------:R-:W-:-:S03]  /*40a90*/  VIADD R73, R74, UR59 ;  /* 0x0000003b4a497c36 */ /* 0x000fc60008000000 */
[----:B------:R2:W-:Y:S01]  /*40aa0*/  STL.64 [R1+0x458], R4 ;  /* 0x0004580401007387 */ /* 0x0005e20000100a00 */
[----:B------:R-:W-:Y:S01]  /*40ab0*/  VIADD R72, R73, UR16 ;  /* 0x0000001049487c36 */ /* 0x000fe20008000000 */
[----:B------:R-:W1:Y:S01]  /*40ac0*/  LDCU UR16, c[0x0][0x3b8] ;  /* 0x00007700ff1077ac */ /* 0x000e620008000800 */
[CC--:B0-----:R-:W-:Y:S02]  /*40ad0*/  IADD3 R10, P3, PT, R75.reuse, R3.reuse, RZ ;  /* 0x000000034b0a7210 */ /* 0x0c1fe40007f7e0ff */
[C---:B--2---:R-:W-:Y:S02]  /*40ae0*/  IADD3 R4, P4, PT, R74.reuse, R3, RZ ;  /* 0x000000034a047210 */ /* 0x044fe40007f9e0ff */
[-C--:B------:R-:W-:Y:S02]  /*40af0*/  LEA.HI.X.SX32 R11, R75, R2.reuse, 0x1, P3 ;  /* 0x000000024b0b7211 */ /* 0x080fe400018f0eff */
        /* <DEDUP_REMOVED lines=91> */
[----:B0-----:R-:W-:-:S04]  /*410b0*/  IADD3 R4, P4, PT, R6, R3, RZ ;  /* 0x0000000306047210 */ /* 0x001fc80007f9e0ff */
[-C--:B------:R-:W-:Y:S01]  /*410c0*/  LEA.HI.X.SX32 R5, R6, R2.reuse, 0x1, P4 ;  /* 0x0000000206057211 */ /* 0x080fe200020f0eff */
[----:B------:R-:W-:Y:S01]  /*410d0*/  STL.64 [R1+0x310], R8 ;  /* 0x0003100801007387 */ /* 0x000fe20000100a00 */
[CC--:B------:R-:W-:Y:S01]  /*410e0*/  IADD3 R6, P3, PT, R93.reuse, R3.reuse, RZ ;  /* 0x000000035d067210 */ /* 0x0c0fe20007f7e0ff */
[C---:B------:R-:W-:Y:S02]  /*410f0*/  VIADD R91, R92.reuse, UR50 ;  /* 0x000000325c5b7c36 */ /* 0x040fe40008000000 */
[----:B------:R0:W-:Y:S01]  /*41100*/  STL.64 [R1+0x6b0], R4 ;  /* 0x0006b00401007387 */ /* 0x0001e20000100a00 */
[----:B------:R-:W-:Y:S01]  /*41110*/  LEA.HI.X.SX32 R7, R93, R2, 0x1, P3 ;  /* 0x000000025d077211 */ /* 0x000fe200018f0eff */
[----:B------:R-:W-:Y:S01]  /*41120*/  VIADD R90, R91, UR33 ;  /* 0x000000215b5a7c36 */ /* 0x000fe20008000000 */
[----:B------:R-:W1:Y:S01]  /*41130*/  LDCU UR33, c[0x0][0x3b8] ;  /* 0x00007700ff2177ac */ /* 0x000e620008000800 */
[----:B0-----:R-:W-:-:S04]  /*41140*/  IADD3 R4, P4, PT, R92, R3, RZ ;  /* 0x000000035c047210 */ /* 0x001fc80007f9e0ff */
[-C--:B------:R-:W-:Y:S01]  /*41150*/  LEA.HI.X.SX32 R5, R92, R2.reuse, 0x1, P4 ;  /* 0x000000025c057211 */ /* 0x080fe200020f0eff */
[----:B------:R-:W-:Y:S01]  /*41160*/  STL.64 [R1+0x300], R6 ;  /* 0x0003000601007387 */ /* 0x000fe20000100a00 */
[CC--:B------:R-:W-:Y:S01]  /*41170*/  IADD3 R92, P3, PT, R91.reuse, R3.reuse, RZ ;  /* 0x000000035b5c7210 */ /* 0x0c0fe20007f7e0ff */
[----:B------:R-:W-:Y:S01]  /*41180*/  VIADD R88, R90, UR14 ;  /* 0x0000000e5a587c36 */ /* 0x000fe20008000000 */
[----:B------:R-:W0:Y:S01]  /*41190*/  LDCU UR14, c[0x0][0x3b8] ;  /* 0x00007700ff0e77ac */ /* 0x000e220008000800 */
[----:B------:R1:W-:Y:S01]  /*411a0*/  STL.64 [R1+0x308], R4 ;  /* 0x0003080401007387 */ /* 0x0003e20000100a00 */
[----:B------:R-:W-:Y:S01]  /*411b0*/  LEA.HI.X.SX32 R93, R91, R2, 0x1, P3 ;  /* 0x000000025b5d7211 */ /* 0x000fe200018f0eff */
[----:B-----5:R-:W-:Y:S01]  /*411c0*/  VIADD R87, R88, UR69 ;  /* 0x0000004558577c36 */ /* 0x020fe20008000000 */
[----:B-1----:R-:W-:-:S04]  /*411d0*/  IADD3 R4, P4, PT, R90, R3, RZ ;  /* 0x000000035a047210 */ /* 0x002fc80007f9e0ff */
[-C--:B------:R-:W-:Y:S01]  /*411e0*/  LEA.HI.X.SX32 R5, R90, R2.reuse, 0x1, P4 ;  /* 0x000000025a057211 */ /* 0x080fe200020f0eff */
[----:B------:R-:W-:Y:S01]  /*411f0*/  STL.64 [R1+0xe08], R92 ;  /* 0x000e085c01007387 */ /* 0x000fe20000100a00 */
[CC--:B------:R-:W-:Y:S01]  /*41200*/  IADD3 R6, P3, PT, R88.reuse, R3.reuse, RZ ;  /* 0x0000000358067210 */ /* 0x0c0fe20007f7e0ff */
[----:B------:R-:W-:Y:S02]  /*41210*/  VIADD R85, R87, UR76 ;  /* 0x0000004c57557c36 */ /* 0x000fe40008000000 */
[----:B------:R1:W-:Y:S01]  /*41220*/  STL.64 [R1+0x708], R4 ;  /* 0x0007080401007387 */ /* 0x0003e20000100a00 */
[----:B------:R-:W-:Y:S01]  /*41230*/  LEA.HI.X.SX32 R7, R88, R2, 0x1, P3 ;  /* 0x0000000258077211 */ /* 0x000fe200018f0eff */
[----:B------:R-:W-:Y:S01]  /*41240*/  VIADD R74, R85, UR20 ;  /* 0x00000014554a7c36 */ /* 0x000fe20008000000 */
[----:B------:R-:W5:Y:S01]  /*41250*/  LDCU UR20, c[0x0][0x3b8] ;  /* 0x00007700ff1477ac */ /* 0x000f620008000800 */
[----:B-1----:R-:W-:-:S04]  /*41260*/  IADD3 R4, P4, PT, R87, R3, RZ ;  /* 0x0000000357047210 */ /* 0x002fc80007f9e0ff */
[----:B------:R-:W-:Y:S01]  /*41270*/  LEA.HI.X.SX32 R5, R87, R2, 0x1, P4 ;  /* 0x0000000257057211 */ /* 0x000fe200020f0eff */
[----:B------:R1:W-:Y:S01]  /*41280*/  STL.64 [R1+0x720], R6 ;  /* 0x0007200601007387 */ /* 0x0003e20000100a00 */
[----:B------:R-:W-:-:S03]  /*41290*/  VIADD R73, R74, UR75 ;  /* 0x0000004b4a497c36 */ /* 0x000fc60008000000 */
[----:B------:R0:W-:Y:S01]  /*412a0*/  STL.64 [R1+0x748], R4 ;  /* 0x0007480401007387 */ /* 0x0001e20000100a00 */
[----:B------:R-:W-:Y:S01]  /*412b0*/  VIADD R72, R73, UR49 ;  /* 0x0000003149487c36 */ /* 0x000fe20008000000 */
        /* <DEDUP_REMOVED lines=53> */
[----:B---3--:R-:W-:-:S03]  /*41610*/  VIADD R83, R80, UR45 ;  /* 0x0000002d50537c36 */ /* 0x008fc60008000000 */
[----:B------:R2:W-:Y:S01]  /*41620*/  STL.64 [R1+0x8b0], R4 ;  /* 0x0008b00401007387 */ /* 0x0005e20000100a00 */
[----:B------:R-:W-:Y:S01]  /*41630*/  VIADD R82, R83, UR18 ;  /* 0x0000001253527c36 */ /* 0x000fe20008000000 */
[----:B------:R-:W3:Y:S01]  /*41640*/  LDCU UR18, c[0x0][0x3b8] ;  /* 0x00007700ff1277ac */ /* 0x000ee20008000800 */
[CC--:B0-----:R-:W-:Y:S02]  /*41650*/  IADD3 R6, P3, PT, R79.reuse, R3.reuse, RZ ;  /* 0x000000034f067210 */ /* 0x0c1fe40007f7e0ff */
[C---:B--2---:R-:W-:Y:S02]  /*41660*/  IADD3 R4, P4, PT, R80.reuse, R3, RZ ;  /* 0x0000000350047210 */ /* 0x044fe40007f9e0ff */
[-C--:B------:R-:W-:Y:S02]  /*41670*/  LEA.HI.X.SX32 R7, R79, R2.reuse, 0x1, P3 ;  /* 0x000000024f077211 */ /* 0x080fe400018f0eff */
[----:B------:R-:W-:-:S03]  /*41680*/  LEA.HI.X.SX32 R5, R80, R2, 0x1, P4 ;  /* 0x0000000250057211 */ /* 0x000fc600020f0eff */
[----:B------:R0:W-:Y:S01]  /*41690*/  STL.64 [R1+0x8c8], R6 ;  /* 0x0008c80601007387 */ /* 0x0001e20000100a00 */
[----:B------:R-:W-:-:S03]  /*416a0*/  VIADD R91, R82, UR43 ;  /* 0x0000002b525b7c36 */ /* 0x000fc60008000000 */
[----:B------:R2:W-:Y:S01]  /*416b0*/  STL.64 [R1+0x8f0], R4 ;  /* 0x0008f00401007387 */ /* 0x0005e20000100a00 */
[----:B----4-:R-:W-:Y:S01]  /*416c0*/  VIADD R90, R91, UR44 ;  /* 0x0000002c5b5a7c36 */ /* 0x010fe20008000000 */
        /* <DEDUP_REMOVED lines=9> */
[----:B------:R-:W1:Y:S01]  /*41760*/  LDCU UR28, c[0x0][0x3b8] ;  /* 0x00007700ff1c77ac */ /* 0x000e620008000800 */
[CC--:B0-----:R-:W-:Y:S02]  /*41770*/  IADD3 R6, P3, PT, R91.reuse, R3.reuse, RZ ;  /* 0x000000035b067210 */ /* 0x0c1fe40007f7e0ff */
[----:B----4-:R-:W-:Y:S02]  /*41780*/  IADD3 R4, P4, PT, R90, R3, RZ ;  /* 0x000000035a047210 */ /* 0x010fe40007f9e0ff */
        /* <DEDUP_REMOVED lines=8> */
[C---:B----4-:R-:W-:Y:S02]  /*41810*/  IADD3 R4, P4, PT, R88.reuse, R3, RZ ;  /* 0x0000000358047210 */ /* 0x050fe40007f9e0ff */
[-C--:B------:R-:W-:Y:S02]  /*41820*/  LEA.HI.X.SX32 R7, R89, R2.reuse, 0x1, P3 ;  /* 0x0000000259077211 */ /* 0x080fe400018f0eff */
[----:B------:R-:W-:-:S03]  /*41830*/  LEA.HI.X.SX32 R5, R88, R2, 0x1, P4 ;  /* 0x0000000258057211 */ /* 0x000fc600020f0eff */
[----:B------:R0:W-:Y:S01]  /*41840*/  STL.64 [R1+0x978], R6 ;  /* 0x0009780601007387 */ /* 0x0001e20000100a00 */
[----:B------:R-:W-:Y:S01]  /*41850*/  VIADD R86, R85, UR27 ;  /* 0x0000001b55567c36 */ /* 0x000fe20008000000 */
[----:B------:R-:W4:Y:S02]  /*41860*/  LDCU UR27, c[0x0][0x3b8] ;  /* 0x00007700ff1b77ac */ /* 0x000f240008000800 */
        /* <DEDUP_REMOVED lines=49> */
[CC--:B--2---:R-:W-:Y:S02]  /*41b80*/  IADD3 R4, P4, PT, R74.reuse, R3.reuse, RZ ;  /* 0x000000034a047210 */ /* 0x0c4fe40007f9e0ff */
[-C--:B------:R-:W-:Y:S02]  /*41b90*/  LEA.HI.X.SX32 R7, R73, R2.reuse, 0x1, P3 ;  /* 0x0000000249077211 */ /* 0x080fe400018f0eff */
[----:B------:R-:W-:Y:S01]  /*41ba0*/  LEA.HI.X.SX32 R5, R74, R2, 0x1, P4 ;  /* 0x000000024a057211 */ /* 0x000fe200020f0eff */
[----:B------:R-:W-:Y:S01]  /*41bb0*/  VIADD R78, R75, UR15 ;  /* 0x0000000f4b4e7c36 */ /* 0x000fe20008000000 */
[----:B------:R-:W0:Y:S01]  /*41bc0*/  LDCU UR15, c[0x0][0x3b8] ;  /* 0x00007700ff0f77ac */ /* 0x000e220008000800 */
[----:B------:R2:W-:Y:S04]  /*41bd0*/  STL.64 [R1+0xad0], R6 ;  /* 0x000ad00601007387 */ /* 0x0005e80000100a00 */
[----:B------:R1:W-:Y:S01]  /*41be0*/  STL.64 [R1+0xae8], R4 ;  /* 0x000ae80401007387 */ /* 0x0003e20000100a00 */
[----:B------:R-:W-:Y:S01]  /*41bf0*/  VIADD R77, R78, UR36 ;  /* 0x000000244e4d7c36 */ /* 0x000fe20008000000 */
[----:B--2---:R-:W-:-:S02]  /*41c00*/  IADD3 R6, P3, PT, R76, R3, RZ ;  /* 0x000000034c067210 */ /* 0x004fc40007f7e0ff */
[CC--:B-1----:R-:W-:Y:S02]  /*41c10*/  IADD3 R4, P4, PT, R75.reuse, R3.reuse, RZ ;  /* 0x000000034b047210 */ /* 0x0c2fe40007f9e0ff */
[-C--:B------:R-:W-:Y:S02]  /*41c20*/  LEA.HI.X.SX32 R7, R76, R2.reuse, 0x1, P3 ;  /* 0x000000024c077211 */ /* 0x080fe400018f0eff */
[----:B------:R-:W-:Y:S01]  /*41c30*/  LEA.HI.X.SX32 R5, R75, R2, 0x1, P4 ;  /* 0x000000024b057211 */ /* 0x000fe200020f0eff */
[----:B------:R-:W-:Y:S01]  /*41c40*/  VIADD R80, R77, UR24 ;  /* 0x000000184d507c36 */ /* 0x000fe20008000000 */
[----:B------:R-:W1:Y:S03]  /*41c50*/  LDCU UR24, c[0x0][0x3b8] ;  /* 0x00007700ff1877ac */ /* 0x000e660008000800 */
[----:B------:R2:W-:Y:S01]  /*41c60*/  STL.64 [R1+0xb20], R4 ;  /* 0x000b200401007387 */ /* 0x0005e20000100a00 */
[----:B------:R-:W-:Y:S01]  /*41c70*/  VIADD R85, R80, UR4 ;  /* 0x0000000450557c36 */ /* 0x000fe20008000000 */
[----:B------:R-:W0:Y:S02]  /*41c80*/  LDCU UR4, c[0x0][0x3b8] ;  /* 0x00007700ff0477ac */ /* 0x000e240008000800 */
[----:B------:R1:W-:Y:S01]  /*41c90*/  STL.64 [R1+0xb08], R6 ;  /* 0x000b080601007387 */ /* 0x0003e20000100a00 */
[----:B------:R-:W-:Y:S01]  /*41ca0*/  VIADD R84, R85, UR35 ;  /* 0x0000002355547c36 */ /* 0x000fe20008000000 */
[----:B--2---:R-:W-:-:S02]  /*41cb0*/  IADD3 R4, P3, PT, R78, R3, RZ ;  /* 0x000000034e047210 */ /* 0x004fc40007f7e0ff */
[CC--:B-1----:R-:W-:Y:S02]  /*41cc0*/  IADD3 R6, P4, PT, R77.reuse, R3.reuse, RZ ;  /* 0x000000034d067210 */ /* 0x0c2fe40007f9e0ff */
[-C--:B------:R-:W-:Y:S02]  /*41cd0*/  LEA.HI.X.SX32 R5, R78, R2.reuse, 0x1, P3 ;  /* 0x000000024e057211 */ /* 0x080fe400018f0eff */
[-C--:B------:R-:W-:Y:S02]  /*41ce0*/  LEA.HI.X.SX32 R7, R77, R2.reuse, 0x1, P4 ;  /* 0x000000024d077211 */ /* 0x080fe400020f0eff */
[CC--:B------:R-:W-:Y:S02]  /*41cf0*/  IADD3 R8, P3, PT, R80.reuse, R3.reuse, RZ ;  /* 0x0000000350087210 */ /* 0x0c0fe40007f7e0ff */
[CC--:B------:R-:W-:Y:S02]  /*41d00*/  IADD3 R10, P4, PT, R85.reuse, R3.reuse, RZ ;  /* 0x00000003550a7210 */ /* 0x0c0fe40007f9e0ff */
[-C--:B------:R-:W-:Y:S01]  /*41d10*/  LEA.HI.X.SX32 R9, R80, R2.reuse, 0x1, P3 ;  /* 0x0000000250097211 */ /* 0x080fe200018f0eff */
[----:B------:R-:W-:Y:S01]  /*41d20*/  VIADD R82, R84, UR21 ;  /* 0x0000001554527c36 */ /* 0x000fe20008000000 */
[----:B------:R-:W-:Y:S01]  /*41d30*/  LEA.HI.X.SX32 R11, R85, R2, 0x1, P4 ;  /* 0x00000002550b7211 */ /* 0x000fe200020f0eff */
[----:B------:R1:W-:Y:S01]  /*41d40*/  STL.64 [R1+0xdd8], R4 ;  /* 0x000dd80401007387 */ /* 0x0003e20000100a00 */
[----:B------:R-:W2:Y:S03]  /*41d50*/  LDCU UR21, c[0x0][0x3b8] ;  /* 0x00007700ff1577ac */ /* 0x000ea60008000800 */
[----:B------:R-:W-:Y:S04]  /*41d60*/  STL.64 [R1+0xde0], R6 ;  /* 0x000de00601007387 */ /* 0x000fe80000100a00 */
[----:B------:R-:W-:Y:S01]  /*41d70*/  STL.64 [R1+0xde8], R8 ;  /* 0x000de80801007387 */ /* 0x000fe20000100a00 */
[----:B------:R-:W-:Y:S01]  /*41d80*/  VIADD R83, R82, UR9 ;  /* 0x0000000952537c36 */ /* 0x000fe20008000000 */
[----:B------:R-:W0:Y:S02]  /*41d90*/  LDCU UR9, c[0x0][0x3b8] ;  /* 0x00007700ff0977ac */ /* 0x000e240008000800 */
[----:B------:R2:W-:Y:S01]  /*41da0*/  STL.64 [R1+0xb80], R10 ;  /* 0x000b800a01007387 */ /* 0x0005e20000100a00 */
[----:B-1----:R-:W-:Y:S01]  /*41db0*/  IADD3 R4, P3, PT, R84, R3, RZ ;  /* 0x0000000354047210 */ /* 0x002fe20007f7e0ff */
[----:B------:R-:W-:-:S03]  /*41dc0*/  VIADD R79, R83, UR34 ;  /* 0x00000022534f7c36 */ /* 0x000fc60008000000 */
[----:B------:R-:W-:Y:S02]  /*41dd0*/  LEA.HI.X.SX32 R5, R84, R2, 0x1, P3 ;  /* 0x0000000254057211 */ /* 0x000fe400018f0eff */
[----:B--2---:R-:W-:-:S04]  /*41de0*/  IADD3 R10, P4, PT, R82, R3, RZ ;  /* 0x00000003520a7210 */ /* 0x004fc80007f9e0ff */
[-C--:B------:R-:W-:Y:S01]  /*41df0*/  LEA.HI.X.SX32 R11, R82, R2.reuse, 0x1, P4 ;  /* 0x00000002520b7211 */ /* 0x080fe200020f0eff */
[----:B------:R-:W-:Y:S01]  /*41e00*/  VIADD R81, R79, UR14 ;  /* 0x0000000e4f517c36 */ /* 0x000fe20008000000 */
[CC--:B------:R-:W-:Y:S01]  /*41e10*/  IADD3 R12, P3, PT, R83.reuse, R3.reuse, RZ ;  /* 0x00000003530c7210 */ /* 0x0c0fe20007f7e0ff */
[----:B------:R-:W1:Y:S02]  /*41e20*/  LDCU UR14, c[0x0][0x3b8] ;  /* 0x00007700ff0e77ac */ /* 0x000e640008000800 */
[----:B------:R-:W-:Y:S04]  /*41e30*/  STL.64 [R1+0xdf0], R10 ;  /* 0x000df00a01007387 */ /* 0x000fe80000100a00 */
[----:B------:R2:W-:Y:S01]  /*41e40*/  STL.64 [R1+0xb88], R4 ;  /* 0x000b880401007387 */ /* 0x0005e20000100a00 */
[----:B------:R-:W-:Y:S01]  /*41e50*/  LEA.HI.X.SX32 R13, R83, R2, 0x1, P3 ;  /* 0x00000002530d7211 */ /* 0x000fe200018f0eff */
[----:B------:R-:W-:Y:S01]  /*41e60*/  VIADD R72, R81, UR33 ;  /* 0x0000002151487c36 */ /* 0x000fe20008000000 */
[----:B--2---:R-:W-:-:S04]  /*41e70*/  IADD3 R4, P4, PT, R79, R3, RZ ;  /* 0x000000034f047210 */ /* 0x004fc80007f9e0ff */
[-C--:B------:R-:W-:Y:S01]  /*41e80*/  LEA.HI.X.SX32 R5, R79, R2.reuse, 0x1, P4 ;  /* 0x000000024f057211 */ /* 0x080fe200020f0eff */
[----:B------:R-:W-:Y:S01]  /*41e90*/  STL.64 [R1+0xdf8], R12 ;  /* 0x000df80c01007387 */ /* 0x000fe20000100a00 */
[CC--:B------:R-:W-:Y:S01]  /*41ea0*/  IADD3 R14, P4, PT, R72.reuse, R3.reuse, RZ ;  /* 0x00000003480e7210 */ /* 0x0c0fe20007f9e0ff */
[C---:B-----5:R-:W-:Y:S01]  /*41eb0*/  VIADD R71, R72.reuse, UR20 ;  /* 0x0000001448477c36 */ /* 0x060fe20008000000 */
[----:B------:R-:W2:Y:S01]  /*41ec0*/  LDCU UR20, c[0x0][0x3b8] ;  /* 0x00007700ff1477ac */ /* 0x000ea20008000800 */
[----:B------:R5:W-:Y:S01]  /*41ed0*/  STL.64 [R1+0xba8], R4 ;  /* 0x000ba80401007387 */ /* 0x000be20000100a00 */
[----:B------:R-:W-:Y:S01]  /*41ee0*/  LEA.HI.X.SX32 R15, R72, R2, 0x1, P4 ;  /* 0x00000002480f7211 */ /* 0x000fe200020f0eff */
[----:B------:R-:W-:Y:S01]  /*41ef0*/  VIADD R70, R71, UR47 ;  /* 0x0000002f47467c36 */ /* 0x000fe20008000000 */
[----:B-----5:R-:W-:-:S04]  /*41f00*/  IADD3 R4, P3, PT, R81, R3, RZ ;  /* 0x0000000351047210 */ /* 0x020fc80007f7e0ff */
[----:B------:R-:W-:Y:S01]  /*41f10*/  LEA.HI.X.SX32 R5, R81, R2, 0x1, P3 ;  /* 0x0000000251057211 */ /* 0x000fe200018f0eff */
[----:B------:R-:W-:Y:S04]  /*41f20*/  STL.64 [R1+0xe00], R14 ;  /* 0x000e000e01007387 */ /* 0x000fe80000100a00 */
[----:B------:R5:W-:Y:S01]  /*41f30*/  STL.64 [R1+0xbb0], R4 ;  /* 0x000bb00401007387 */ /* 0x000be20000100a00 */
[----:B------:R-:W-:Y:S01]  /*41f40*/  VIADD R69, R70, UR32 ;  /* 0x0000002046457c36 */ /* 0x000fe20008000000 */
[----:B------:R-:W-:-:S03]  /*41f50*/  IADD3 R16, P3, PT, R71, R3, RZ ;  /* 0x0000000347107210 */ /* 0x000fc60007f7e0ff */
[----:B------:R-:W-:Y:S01]  /*41f60*/  VIADD R68, R69, UR5 ;  /* 0x0000000545447c36 */ /* 0x000fe20008000000 */
[CC--:B-----5:R-:W-:Y:S01]  /*41f70*/  IADD3 R4, P4, PT, R70.reuse, R3.reuse, RZ ;  /* 0x0000000346047210 */ /* 0x0e0fe20007f9e0ff */
[----:B------:R-:W5:Y:S03]  /*41f80*/  LDCU UR5, c[0x0][0x3b8] ;  /* 0x00007700ff0577ac */ /* 0x000f660008000800 */
[-C--:B------:R-:W-:Y:S02]  /*41f90*/  LEA.HI.X.SX32 R5, R70, R2.reuse, 0x1, P4 ;  /* 0x0000000246057211 */ /* 0x080fe400020f0eff */
[-C--:B------:R-:W-:Y:S01]  /*41fa0*/  LEA.HI.X.SX32 R17, R71, R2.reuse, 0x1, P3 ;  /* 0x0000000247117211 */ /* 0x080fe200018f0eff */
[C---:B------:R-:W-:Y:S01]  /*41fb0*/  VIADD R73, R68.reuse, UR19 ;  /* 0x0000001344497c36 */ /* 0x040fe20008000000 */
[CC--:B------:R-:W-:Y:S01]  /*41fc0*/  IADD3 R18, P4, PT, R68.reuse, R3.reuse, RZ ;  /* 0x0000000344127210 */ /* 0x0c0fe20007f9e0ff */
[----:B------:R0:W-:Y:S01]  /*41fd0*/  STL.64 [R1+0xbd0], R4 ;  /* 0x000bd00401007387 */ /* 0x0001e20000100a00 */
[----:B------:R-:W1:Y:S01]  /*41fe0*/  LDCU UR19, c[0x0][0x3b8] ;  /* 0x00007700ff1377ac */ /* 0x000e620008000800 */
[----:B------:R-:W-:Y:S01]  /*41ff0*/  VIADD R74, R73, UR7 ;  /* 0x00000007494a7c36 */ /* 0x000fe20008000000 */
[----:B------:R-:W-:Y:S01]  /*42000*/  LEA.HI.X.SX32 R19, R68, R2, 0x1, P4 ;  /* 0x0000000244137211 */ /* 0x000fe200020f0eff */
[----:B------:R-:W1:Y:S01]  /*42010*/  LDCU UR7, c[0x0][0x3b8] ;  /* 0x00007700ff0777ac */ /* 0x000e620008000800 */
[----:B0-----:R-:W-:-:S04]  /*42020*/  IADD3 R4, P3, PT, R69, R3, RZ ;  /* 0x0000000345047210 */ /* 0x001fc80007f7e0ff */
[-C--:B------:R-:W-:Y:S01]  /*42030*/  LEA.HI.X.SX32 R5, R69, R2.reuse, 0x1, P3 ;  /* 0x0000000245057211 */ /* 0x080fe200018f0eff */
[----:B------:R-:W-:Y:S01]  /*42040*/  VIADD R78, R74, UR13 ;  /* 0x0000000d4a4e7c36 */ /* 0x000fe20008000000 */
[CC--:B------:R-:W-:Y:S01]  /*42050*/  IADD3 R20, P3, PT, R73.reuse, R3.reuse, RZ ;  /* 0x0000000349147210 */ /* 0x0c0fe20007f7e0ff */
[----:B------:R-:W0:Y:S02]  /*42060*/  LDCU UR13, c[0x0][0x3b8] ;  /* 0x00007700ff0d77ac */ /* 0x000e240008000800 */
[----:B------:R1:W-:Y:S01]  /*42070*/  STL.64 [R1+0xbe0], R4 ;  /* 0x000be00401007387 */ /* 0x0003e20000100a00 */
[----:B------:R-:W-:Y:S01]  /*42080*/  VIADD R77, R78, UR29 ;  /* 0x0000001d4e4d7c36 */ /* 0x000fe20008000000 */
[----:B------:R-:W-:Y:S02]  /*42090*/  LEA.HI.X.SX32 R21, R73, R2, 0x1, P3 ;  /* 0x0000000249157211 */ /* 0x000fe400018f0eff */
[----:B-1----:R-:W-:-:S04]  /*420a0*/  IADD3 R4, P4, PT, R74, R3, RZ ;  /* 0x000000034a047210 */ /* 0x002fc80007f9e0ff */
[-C--:B------:R-:W-:Y:S01]  /*420b0*/  LEA.HI.X.SX32 R5, R74, R2.reuse, 0x1, P4 ;  /* 0x000000024a057211 */ /* 0x080fe200020f0eff */
[C---:B---3--:R-:W-:Y:S01]  /*420c0*/  VIADD R82, R77.reuse, UR18 ;  /* 0x000000124d527c36 */ /* 0x048fe20008000000 */
[CC--:B------:R-:W-:Y:S01]  /*420d0*/  IADD3 R22, P4, PT, R77.reuse, R3.reuse, RZ ;  /* 0x000000034d167210 */ /* 0x0c0fe20007f9e0ff */
[----:B------:R-:W1:Y:S02]  /*420e0*/  LDCU UR18, c[0x0][0x3b8] ;  /* 0x00007700ff1277ac */ /* 0x000e640008000800 */
[----:B------:R3:W-:Y:S01]  /*420f0*/  STL.64 [R1+0xbf8], R4 ;  /* 0x000bf80401007387 */ /* 0x0007e20000100a00 */
[----:B------:R-:W-:Y:S01]  /*42100*/  VIADD R79, R82, UR30 ;  /* 0x0000001e524f7c36 */ /* 0x000fe20008000000 */
[----:B------:R-:W-:Y:S02]  /*42110*/  LEA.HI.X.SX32 R23, R77, R2, 0x1, P4 ;  /* 0x000000024d177211 */ /* 0x000fe400020f0eff */
[----:B---3--:R-:W-:-:S04]  /*42120*/  IADD3 R4, P3, PT, R78, R3, RZ ;  /* 0x000000034e047210 */ /* 0x008fc80007f7e0ff */
[-C--:B------:R-:W-:Y:S01]  /*42130*/  LEA.HI.X.SX32 R5, R78, R2.reuse, 0x1, P3 ;  /* 0x000000024e057211 */ /* 0x080fe200018f0eff */
[----:B------:R-:W-:Y:S01]  /*42140*/  VIADD R81, R79, UR10 ;  /* 0x0000000a4f517c36 */ /* 0x000fe20008000000 */
[CC--:B------:R-:W-:Y:S01]  /*42150*/  IADD3 R24, P3, PT, R82.reuse, R3.reuse, RZ ;  /* 0x0000000352187210 */ /* 0x0c0fe20007f7e0ff */
[----:B------:R-:W3:Y:S02]  /*42160*/  LDCU UR10, c[0x0][0x3b8] ;  /* 0x00007700ff0a77ac */ /* 0x000ee40008000800 */
[----:B------:R0:W-:Y:S01]  /*42170*/  STL.64 [R1+0xc08], R4 ;  /* 0x000c080401007387 */ /* 0x0001e20000100a00 */
[----:B------:R-:W-:Y:S01]  /*42180*/  VIADD R80, R81, UR28 ;  /* 0x0000001c51507c36 */ /* 0x000fe20008000000 */
[----:B------:R-:W-:Y:S02]  /*42190*/  LEA.HI.X.SX32 R25, R82, R2, 0x1, P3 ;  /* 0x0000000252197211 */ /* 0x000fe400018f0eff */
[----:B0-----:R-:W-:-:S04]  /*421a0*/  IADD3 R4, P4, PT, R79, R3, RZ ;  /* 0x000000034f047210 */ /* 0x001fc80007f9e0ff */
[-C--:B------:R-:W-:Y:S01]  /*421b0*/  LEA.HI.X.SX32 R5, R79, R2.reuse, 0x1, P4 ;  /* 0x000000024f057211 */ /* 0x080fe200020f0eff */
[C---:B------:R-:W-:Y:S01]  /*421c0*/  VIADD R76, R80.reuse, UR17 ;  /* 0x00000011504c7c36 */ /* 0x040fe20008000000 */
[-C--:B------:R-:W-:Y:S01]  /*421d0*/  IADD3 R26, P4, PT, R80, R3.reuse, RZ ;  /* 0x00000003501a7210 */ /* 0x080fe20007f9e0ff */
[----:B------:R-:W0:Y:S02]  /*421e0*/  LDCU UR17, c[0x0][0x3b8] ;  /* 0x00007700ff1177ac */ /* 0x000e240008000800 */
[----:B------:R1:W-:Y:S01]  /*421f0*/  STL.64 [R1+0xc28], R4 ;  /* 0x000c280401007387 */ /* 0x0003e20000100a00 */
[----:B----4-:R-:W-:Y:S01]  /*42200*/  VIADD R75, R76, UR27 ;  /* 0x0000001b4c4b7c36 */ /* 0x010fe20008000000 */
[----:B------:R-:W-:Y:S02]  /*42210*/  LEA.HI.X.SX32 R27, R80, R2, 0x1, P4 ;  /* 0x00000002501b7211 */ /* 0x000fe400020f0eff */
[----:B-1----:R-:W-:-:S04]  /*42220*/  IADD3 R4, P3, PT, R81, R3, RZ ;  /* 0x0000000351047210 */ /* 0x002fc80007f7e0ff */
[-C--:B------:R-:W-:Y:S01]  /*42230*/  LEA.HI.X.SX32 R5, R81, R2.reuse, 0x1, P3 ;  /* 0x0000000251057211 */ /* 0x080fe200018f0eff */
[C---:B------:R-:W-:Y:S01]  /*42240*/  VIADD R70, R75.reuse, UR6 ;  /* 0x000000064b467c36 */ /* 0x040fe20008000000 */
[-C--:B------:R-:W-:Y:S01]  /*42250*/  IADD3 R28, P3, PT, R76, R3.reuse, RZ ;  /* 0x000000034c1c7210 */ /* 0x080fe20007f7e0ff */
[----:B------:R-:W1:Y:S02]  /*42260*/  LDCU UR6, c[0x0][0x3b8] ;  /* 0x00007700ff0677ac */ /* 0x000e640008000800 */
[----:B------:R4:W-:Y:S01]  /*42270*/  STL.64 [R1+0xc30], R4 ;  /* 0x000c300401007387 */ /* 0x0009e20000100a00 */
[----:B------:R-:W-:Y:S01]  /*42280*/  VIADD R69, R70, UR12 ;  /* 0x0000000c46457c36 */ /* 0x000fe20008000000 */
[----:B------:R-:W-:Y:S01]  /*42290*/  LEA.HI.X.SX32 R29, R76, R2, 0x1, P3 ;  /* 0x000000024c1d7211 */ /* 0x000fe200018f0eff */
[----:B------:R-:W0:Y:S01]  /*422a0*/  LDCU UR12, c[0x0][0x3b8] ;  /* 0x00007700ff0c77ac */ /* 0x000e220008000800 */
[----:B----4-:R-:W-:-:S04]  /*422b0*/  IADD3 R4, P4, PT, R75, R3, RZ ;  /* 0x000000034b047210 */ /* 0x010fc80007f9e0ff */
[-C--:B------:R-:W-:Y:S01]  /*422c0*/  LEA.HI.X.SX32 R5, R75, R2.reuse, 0x1, P4 ;  /* 0x000000024b057211 */ /* 0x080fe200020f0eff */
[C---:B------:R-:W-:Y:S01]  /*422d0*/  VIADD R68, R69.reuse, UR16 ;  /* 0x0000001045447c36 */ /* 0x040fe20008000000 */
[CC--:B------:R-:W-:Y:S01]  /*422e0*/  IADD3 R30, P4, PT, R69.reuse, R3.reuse, RZ ;  /* 0x00000003451e7210 */ /* 0x0c0fe20007f9e0ff */
[----:B------:R-:W4:Y:S02]  /*422f0*/  LDCU UR16, c[0x0][0x3b8] ;  /* 0x00007700ff1077ac */ /* 0x000f240008000800 */
[----:B------:R0:W-:Y:S01]  /*42300*/  STL.64 [R1+0xc50], R4 ;  /* 0x000c500401007387 */ /* 0x0001e20000100a00 */
[----:B------:R-:W-:Y:S01]  /*42310*/  VIADD R71, R68, UR25 ;  /* 0x0000001944477c36 */ /* 0x000fe20008000000 */
[----:B------:R-:W-:Y:S02]  /*42320*/  LEA.HI.X.SX32 R31, R69, R2, 0x1, P4 ;  /* 0x00000002451f7211 */ /* 0x000fe400020f0eff */
[----:B0-----:R-:W-:-:S04]  /*42330*/  IADD3 R4, P3, PT, R70, R3, RZ ;  /* 0x0000000346047210 */ /* 0x001fc80007f7e0ff */
[----:B------:R-:W-:Y:S01]  /*42340*/  LEA.HI.X.SX32 R5, R70, R2, 0x1, P3 ;  /* 0x0000000246057211 */ /* 0x000fe200018f0eff */
[----:B------:R-:W-:-:S04]  /*42350*/  VIADD R73, R71, UR26 ;  /* 0x0000001a47497c36 */ /* 0x000fc80008000000 */
[----:B------:R0:W-:Y:S01]  /*42360*/  STL.64 [R1+0xc58], R4 ;  /* 0x000c580401007387 */ /* 0x0001e20000100a00 */
[-C--:B------:R-:W-:Y:S01]  /*42370*/  IADD3 R32, P3, PT, R68, R3.reuse, RZ ;  /* 0x0000000344207210 */ /* 0x080fe20007f7e0ff */
[----:B------:R-:W-:Y:S01]  /*42380*/  VIADD R72, R73, UR11 ;  /* 0x0000000b49487c36 */ /* 0x000fe20008000000 */
[----:B------:R-:W1:Y:S01]  /*42390*/  LDCU UR11, c[0x0][0x3b8] ;  /* 0x00007700ff0b77ac */ /* 0x000e620008000800 */
[----:B0-----:R-:W-:-:S04]  /*423a0*/  IADD3 R4, P4, PT, R71, R3, RZ ;  /* 0x0000000347047210 */ /* 0x001fc80007f9e0ff */
[-C--:B------:R-:W-:Y:S02]  /*423b0*/  LEA.HI.X.SX32 R5, R71, R2.reuse, 0x1, P4 ;  /* 0x0000000247057211 */ /* 0x080fe400020f0eff */
[-C--:B------:R-:W-:Y:S01]  /*423c0*/  LEA.HI.X.SX32 R33, R68, R2.reuse, 0x1, P3 ;  /* 0x0000000244217211 */ /* 0x080fe200018f0eff */
[C---:B------:R-:W-:Y:S01]  /*423d0*/  VIADD R79, R72.reuse, UR15 ;  /* 0x0000000f484f7c36 */ /* 0x040fe20008000000 */
[CC--:B------:R-:W-:Y:S01]  /*423e0*/  IADD3 R34, P4, PT, R72.reuse, R3.reuse, RZ ;  /* 0x0000000348227210 */ /* 0x0c0fe20007f9e0ff */
[----:B------:R0:W-:Y:S01]  /*423f0*/  STL.64 [R1+0xc78], R4 ;  /* 0x000c780401007387 */ /* 0x0001e20000100a00 */
[----:B------:R-:W1:Y:S01]  /*42400*/  LDCU UR15, c[0x0][0x3b8] ;  /* 0x00007700ff0f77ac */ /* 0x000e620008000800 */
        /* <DEDUP_REMOVED lines=8> */
[----:B------:R-:W-:Y:S01]  /*42490*/  VIADD R77, R75, UR9 ;  /* 0x000000094b4d7c36 */ /* 0x000fe20008000000 */
[----:B------:R-:W-:Y:S01]  /*424a0*/  LEA.HI.X.SX32 R37, R79, R2, 0x1, P3 ;  /* 0x000000024f257211 */ /* 0x000fe200018f0eff */
[----:B------:R-:W0:Y:S01]  /*424b0*/  LDCU UR9, c[0x0][0x3b8] ;  /* 0x00007700ff0977ac */ /* 0x000e220008000800 */
[----:B-1----:R-:W-:-:S04]  /*424c0*/  IADD3 R4, P4, PT, R78, R3, RZ ;  /* 0x000000034e047210 */ /* 0x002fc80007f9e0ff */
[----:B------:R-:W-:Y:S01]  /*424d0*/  LEA.HI.X.SX32 R5, R78, R2, 0x1, P4 ;  /* 0x000000024e057211 */ /* 0x000fe200020f0eff */
[----:B------:R-:W-:-:S04]  /*424e0*/  VIADD R74, R77, UR21 ;  /* 0x000000154d4a7c36 */ /* 0x000fc80008000000 */
[----:B------:R1:W-:Y:S01]  /*424f0*/  STL.64 [R1+0xca0], R4 ;  /* 0x000ca00401007387 */ /* 0x0003e20000100a00 */
[----:B------:R-:W-:Y:S01]  /*42500*/  VIADD R70, R74, UR14 ;  /* 0x0000000e4a467c36 */ /* 0x000fe20008000000 */
[-C--:B------:R-:W-:Y:S01]  /*42510*/  IADD3 R38, P4, PT, R77, R3.reuse, RZ ;  /* 0x000000034d267210 */ /* 0x080fe20007f9e0ff */
[----:B------:R-:W0:Y:S01]  /*42520*/  LDCU UR14, c[0x0][0x3b8] ;  /* 0x00007700ff0e77ac */ /* 0x000e220008000800 */
[----:B-1----:R-:W-:-:S04]  /*42530*/  IADD3 R4, P3, PT, R75, R3, RZ ;  /* 0x000000034b047210 */ /* 0x002fc80007f7e0ff */
[-C--:B------:R-:W-:Y:S02]  /*42540*/  LEA.HI.X.SX32 R5, R75, R2.reuse, 0x1, P3 ;  /* 0x000000024b057211 */ /* 0x080fe400018f0eff */
[----:B------:R-:W-:-:S03]  /*42550*/  LEA.HI.X.SX32 R39, R77, R2, 0x1, P4 ;  /* 0x000000024d277211 */ /* 0x000fc600020f0eff */
[----:B------:R1:W-:Y:S01]  /*42560*/  STL.64 [R1+0xca8], R4 ;  /* 0x000ca80401007387 */ /* 0x0003e20000100a00 */
[----:B--2---:R-:W-:Y:S01]  /*42570*/  VIADD R69, R70, UR20 ;  /* 0x0000001446457c36 */ /* 0x004fe20008000000 */
[----:B------:R-:W-:-:S03]  /*42580*/  IADD3 R40, P3, PT, R74, R3, RZ ;  /* 0x000000034a287210 */ /* 0x000fc60007f7e0ff */
[----:B------:R-:W-:Y:S01]  /*42590*/  VIADD R68, R69, UR31 ;  /* 0x0000001f45447c36 */ /* 0x000fe20008000000 */
[----:B-1----:R-:W-:-:S04]  /*425a0*/  IADD3 R4, P4, PT, R70, R3, RZ ;  /* 0x0000000346047210 */ /* 0x002fc80007f9e0ff */
[-C--:B------:R-:W-:Y:S02]  /*425b0*/  LEA.HI.X.SX32 R5, R70, R2.reuse, 0x1, P4 ;  /* 0x0000000246057211 */ /* 0x080fe400020f0eff */
[-C--:B------:R-:W-:Y:S01]  /*425c0*/  LEA.HI.X.SX32 R41, R74, R2.reuse, 0x1, P3 ;  /* 0x000000024a297211 */ /* 0x080fe200018f0eff */
[C---:B-----5:R-:W-:Y:S01]  /*425d0*/  VIADD R71, R68.reuse, UR5 ;  /* 0x0000000544477c36 */ /* 0x060fe20008000000 */
[CC--:B------:R-:W-:Y:S01]  /*425e0*/  IADD3 R42, P4, PT, R68.reuse, R3.reuse, RZ ;  /* 0x00000003442a7210 */ /* 0x0c0fe20007f9e0ff */
[----:B------:R1:W-:Y:S01]  /*425f0*/  STL.64 [R1+0xcc8], R4 ;  /* 0x000cc80401007387 */ /* 0x0003e20000100a00 */
[----:B------:R-:W2:Y:S01]  /*42600*/  LDCU UR5, c[0x0][0x3b8] ;  /* 0x00007700ff0577ac */ /* 0x000ea20008000800 */
[----:B------:R-:W-:Y:S01]  /*42610*/  VIADD R72, R71, UR7 ;  /* 0x0000000747487c36 */ /* 0x000fe20008000000 */
[----:B------:R-:W-:Y:S01]  /*42620*/  LEA.HI.X.SX32 R43, R68, R2, 0x1, P4 ;  /* 0x00000002442b7211 */ /* 0x000fe200020f0eff */
[----:B------:R-:W5:Y:S01]  /*42630*/  LDCU UR7, c[0x0][0x3b8] ;  /* 0x00007700ff0777ac */ /* 0x000f620008000800 */
[----:B-1----:R-:W-:-:S04]  /*42640*/  IADD3 R4, P3, PT, R69, R3, RZ ;  /* 0x0000000345047210 */ /* 0x002fc80007f7e0ff */
[-C--:B------:R-:W-:Y:S01]  /*42650*/  LEA.HI.X.SX32 R5, R69, R2.reuse, 0x1, P3 ;  /* 0x0000000245057211 */ /* 0x080fe200018f0eff */
[----:B------:R-:W-:Y:S01]  /*42660*/  VIADD R76, R72, UR13 ;  /* 0x0000000d484c7c36 */ /* 0x000fe20008000000 */
[CC--:B------:R-:W-:Y:S01]  /*42670*/  IADD3 R44, P3, PT, R71.reuse, R3.reuse, RZ ;  /* 0x00000003472c7210 */ /* 0x0c0fe20007f7e0ff */
[----:B------:R-:W-:Y:S01]  /*42680*/  IMAD.MOV.U32 R92, RZ, RZ, R56 ;  /* 0x000000ffff5c7224 */ /* 0x000fe200078e0038 */
[----:B------:R-:W1:Y:S01]  /*42690*/  LDCU UR13, c[0x0][0x3b8] ;  /* 0x00007700ff0d77ac */ /* 0x000e620008000800 */
[----:B------:R0:W-:Y:S01]  /*426a0*/  STL.64 [R1+0xcb0], R4 ;  /* 0x000cb00401007387 */ /* 0x0001e20000100a00 */
[----:B------:R-:W-:Y:S01]  /*426b0*/  VIADD R75, R76, UR18 ;  /* 0x000000124c4b7c36 */ /* 0x000fe20008000000 */
[----:B------:R-:W-:Y:S02]  /*426c0*/  LEA.HI.X.SX32 R45, R71, R2, 0x1, P3 ;  /* 0x00000002472d7211 */ /* 0x000fe400018f0eff */
[----:B0-----:R-:W-:-:S04]  /*426d0*/  IADD3 R4, P4, PT, R72, R3, RZ ;  /* 0x0000000348047210 */ /* 0x001fc80007f9e0ff */
[-C--:B------:R-:W-:Y:S01]  /*426e0*/  LEA.HI.X.SX32 R5, R72, R2.reuse, 0x1, P4 ;  /* 0x0000000248057211 */ /* 0x080fe200020f0eff */
[C---:B---3--:R-:W-:Y:S01]  /*426f0*/  VIADD R73, R75.reuse, UR10 ;  /* 0x0000000a4b497c36 */ /* 0x048fe20008000000 */
[-C--:B------:R-:W-:Y:S01]  /*42700*/  IADD3 R46, P4, PT, R75, R3.reuse, RZ ;  /* 0x000000034b2e7210 */ /* 0x080fe20007f9e0ff */
[----:B------:R-:W0:Y:S02]  /*42710*/  LDCU UR10, c[0x0][0x3b8] ;  /* 0x00007700ff0a77ac */ /* 0x000e240008000800 */
[----:B------:R3:W-:Y:S01]  /*42720*/  STL.64 [R1+0xc48], R4 ;  /* 0x000c480401007387 */ /* 0x0007e20000100a00 */
[----:B------:R-:W-:Y:S01]  /*42730*/  VIADD R70, R73, UR17 ;  /* 0x0000001149467c36 */ /* 0x000fe20008000000 */
[----:B------:R-:W-:Y:S02]  /*42740*/  LEA.HI.X.SX32 R47, R75, R2, 0x1, P4 ;  /* 0x000000024b2f7211 */ /* 0x000fe400020f0eff */
[----:B---3--:R-:W-:-:S04]  /*42750*/  IADD3 R4, P3, PT, R76, R3, RZ ;  /* 0x000000034c047210 */ /* 0x008fc80007f7e0ff */
[-C--:B------:R-:W-:Y:S01]  /*42760*/  LEA.HI.X.SX32 R5, R76, R2.reuse, 0x1, P3 ;  /* 0x000000024c057211 */ /* 0x080fe200018f0eff */
[C---:B------:R-:W-:Y:S01]  /*42770*/  VIADD R69, R70.reuse, UR6 ;  /* 0x0000000646457c36 */ /* 0x040fe20008000000 */
[-C--:B------:R-:W-:Y:S01]  /*42780*/  IADD3 R48, P3, PT, R73, R3.reuse, RZ ;  /* 0x0000000349307210 */ /* 0x080fe20007f7e0ff */
[----:B------:R-:W3:Y:S02]  /*42790*/  LDCU UR6, c[0x0][0x3b8] ;  /* 0x00007700ff0677ac */ /* 0x000ee40008000800 */
[----:B------:R0:W-:Y:S01]  /*427a0*/  STL.64 [R1+0xc20], R4 ;  /* 0x000c200401007387 */ /* 0x0001e20000100a00 */
[----:B------:R-:W-:Y:S01]  /*427b0*/  VIADD R68, R69, UR12 ;  /* 0x0000000c45447c36 */ /* 0x000fe20008000000 */
[----:B------:R-:W-:Y:S01]  /*427c0*/  LEA.HI.X.SX32 R49, R73, R2, 0x1, P3 ;  /* 0x0000000249317211 */ /* 0x000fe200018f0eff */
[----:B------:R-:W1:Y:S01]  /*427d0*/  LDCU UR12, c[0x0][0x3b8] ;  /* 0x00007700ff0c77ac */ /* 0x000e620008000800 */
[----:B0-----:R-:W-:-:S04]  /*427e0*/  IADD3 R4, P4, PT, R70, R3, RZ ;  /* 0x0000000346047210 */ /* 0x001fc80007f9e0ff */
[----:B------:R-:W-:Y:S01]  /*427f0*/  LEA.HI.X.SX32 R5, R70, R2, 0x1, P4 ;  /* 0x0000000246057211 */ /* 0x000fe200020f0eff */
[----:B----4-:R-:W-:-:S04]  /*42800*/  VIADD R72, R68, UR16 ;  /* 0x0000001044487c36 */ /* 0x010fc80008000000 */
[----:B------:R0:W-:Y:S01]  /*42810*/  STL.64 [R1+0xbb8], R4 ;  /* 0x000bb80401007387 */ /* 0x0001e20000100a00 */
[----:B------:R-:W-:Y:S01]  /*42820*/  VIADD R71, R72, UR11 ;  /* 0x0000000b48477c36 */ /* 0x000fe20008000000 */
[-C--:B------:R-:W-:Y:S01]  /*42830*/  IADD3 R50, P3, PT, R69, R3.reuse, RZ ;  /* 0x0000000345327210 */ /* 0x080fe20007f7e0ff */
[----:B------:R-:W4:Y:S01]  /*42840*/  LDCU UR11, c[0x0][0x3b8] ;  /* 0x00007700ff0b77ac */ /* 0x000f220008000800 */
[----:B0-----:R-:W-:-:S04]  /*42850*/  IADD3 R4, P4, PT, R68, R3, RZ ;  /* 0x0000000344047210 */ /* 0x001fc80007f9e0ff */
[----:B------:R-:W-:-:S05]  /*42860*/  LEA.HI.X.SX32 R5, R68, R2, 0x1, P4 ;  /* 0x0000000244057211 */ /* 0x000fca00020f0eff */
[----:B------:R0:W-:Y:S02]  /*42870*/  STL.64 [R1+0xb68], R4 ;  /* 0x000b680401007387 */ /* 0x0001e40000100a00 */
[----:B0-----:R-:W-:-:S04]  /*42880*/  IADD3 R4, P4, PT, R71, R3, RZ ;  /* 0x0000000347047210 */ /* 0x001fc80007f9e0ff */
[----:B------:R-:W-:-:S05]  /*42890*/  LEA.HI.X.SX32 R5, R71, R2, 0x1, P4 ;  /* 0x0000000247057211 */ /* 0x000fca00020f0eff */
[----:B------:R0:W-:Y:S04]  /*428a0*/  STL.64 [R1+0xab0], R4 ;  /* 0x000ab00401007387 */ /* 0x0001e80000100a00 */
[----:B------:R-:W4:Y:S04]  /*428b0*/  LDL.LU R12, [R1+0x348] ;  /* 0x00034800010c7983 */ /* 0x000f280000300800 */
[----:B------:R-:W4:Y:S04]  /*428c0*/  LDL.LU R13, [R1+0x34c] ;  /* 0x00034c00010d7983 */ /* 0x000f280000300800 */
[----:B------:R-:W4:Y:S04]  /*428d0*/  LDL.LU R10, [R1+0x350] ;  /* 0x00035000010a7983 */ /* 0x000f280000300800 */
[----:B------:R-:W4:Y:S01]  /*428e0*/  LDL.LU R11, [R1+0x354] ;  /* 0x00035400010b7983 */ /* 0x000f220000300800 */
[----:B------:R-:W-:Y:S01]  /*428f0*/  VIADD R75, R71, UR15 ;  /* 0x0000000f474b7c36 */ /* 0x000fe20008000000 */
[----:B------:R-:W-:Y:S01]  /*42900*/  LEA.HI.X.SX32 R51, R69, R2, 0x1, P3 ;  /* 0x0000000245337211 */ /* 0x000fe200018f0eff */
[----:B------:R-:W-:Y:S01]  /*42910*/  IMAD.MOV.U32 R93, RZ, RZ, R57 ;  /* 0x000000ffff5d7224 */ /* 0x000fe200078e0039 */
[----:B------:R-:W4:Y:S01]  /*42920*/  LDL.LU R14, [R1+0x358] ;  /* 0x00035800010e7983 */ /* 0x000f220000300800 */
[----:B------:R-:W-:Y:S01]  /*42930*/  VIADD R74, R75, UR4 ;  /* 0x000000044b4a7c36 */ /* 0x000fe20008000000 */
[-C--:B------:R-:W-:Y:S01]  /*42940*/  IADD3 R52, P3, PT, R72, R3.reuse, RZ ;  /* 0x0000000348347210 */ /* 0x080fe20007f7e0ff */
[----:B------:R-:W-:Y:S01]  /*42950*/  IMAD.MOV.U32 R15, RZ, RZ, R54 ;  /* 0x000000ffff0f7224 */ /* 0x000fe200078e0036 */
[----:B------:R-:W0:Y:S01]  /*42960*/  LDCU UR4, c[0x0][0x3b8] ;  /* 0x00007700ff0477ac */ /* 0x000e220008000800 */
[C---:B------:R-:W-:Y:S01]  /*42970*/  VIADD R73, R74.reuse, UR9 ;  /* 0x000000094a497c36 */ /* 0x040fe20008000000 */
[----:B------:R-:W-:-:S02]  /*42980*/  IADD3 R56, P4, PT, R74, R3, RZ ;  /* 0x000000034a387210 */ /* 0x000fc40007f9e0ff */
[-C--:B------:R-:W-:Y:S01]  /*42990*/  LEA.HI.X.SX32 R53, R72, R2.reuse, 0x1, P3 ;  /* 0x0000000248357211 */ /* 0x080fe200018f0eff */
[----:B------:R-:W-:Y:S01]  /*429a0*/  VIADD R70, R73, UR14 ;  /* 0x0000000e49467c36 */ /* 0x000fe20008000000 */
[----:B------:R-:W0:Y:S03]  /*429b0*/  LDCU UR9, c[0x0][0x3b8] ;  /* 0x00007700ff0977ac */ /* 0x000e260008000800 */
[----:B------:R-:W-:Y:S01]  /*429c0*/  VIADD R69, R70, UR19 ;  /* 0x0000001346457c36 */ /* 0x000fe20008000000 */
[----:B------:R-:W-:-:S03]  /*429d0*/  LEA.HI.X.SX32 R57, R74, R2, 0x1, P4 ;  /* 0x000000024a397211 */ /* 0x000fc600020f0eff */
[----:B--2---:R-:W-:Y:S01]  /*429e0*/  VIADD R68, R69, UR5 ;  /* 0x0000000545447c36 */ /* 0x004fe20008000000 */
[CC--:B------:R-:W-:Y:S01]  /*429f0*/  IADD3 R54, P3, PT, R75.reuse, R3.reuse, RZ ;  /* 0x000000034b367210 */ /* 0x0c0fe20007f7e0ff */
[----:B------:R-:W-:Y:S01]  /*42a00*/  IMAD.MOV.U32 R6, RZ, RZ, R58 ;  /* 0x000000ffff067224 */ /* 0x000fe200078e003a */
[----:B------:R-:W2:Y:S01]  /*42a10*/  LDCU UR5, c[0x0][0x3b8] ;  /* 0x00007700ff0577ac */ /* 0x000ea20008000800 */
[----:B-----5:R-:W-:Y:S01]  /*42a20*/  VIADD R74, R68, UR7 ;  /* 0x00000007444a7c36 */ /* 0x020fe20008000000 */
[-C--:B------:R-:W-:Y:S01]  /*42a30*/  LEA.HI.X.SX32 R55, R75, R2.reuse, 0x1, P3 ;  /* 0x000000024b377211 */ /* 0x080fe200018f0eff */
[----:B------:R-:W-:Y:S01]  /*42a40*/  IMAD.MOV.U32 R8, RZ, RZ, R60 ;  /* 0x000000ffff087224 */ /* 0x000fe200078e003c */
[----:B------:R-:W5:Y:S01]  /*42a50*/  LDCU UR7, c[0x0][0x3b8] ;  /* 0x00007700ff0777ac */ /* 0x000f620008000800 */
[----:B------:R-:W-:Y:S01]  /*42a60*/  VIADD R72, R74, UR10 ;  /* 0x0000000a4a487c36 */ /* 0x000fe20008000000 */
[CC--:B------:R-:W-:Y:S02]  /*42a70*/  IADD3 R58, P3, PT, R73.reuse, R3.reuse, RZ ;  /* 0x00000003493a7210 */ /* 0x0c0fe40007f7e0ff */
[-C--:B------:R-:W-:Y:S01]  /*42a80*/  IADD3 R60, P4, PT, R70, R3.reuse, RZ ;  /* 0x00000003463c7210 */ /* 0x080fe20007f9e0ff */
[----:B---3--:R-:W-:Y:S01]  /*42a90*/  VIADD R71, R72, UR6 ;  /* 0x0000000648477c36 */ /* 0x008fe20008000000 */
[----:B------:R-:W3:Y:S01]  /*42aa0*/  LDCU UR6, c[0x0][0x3b8] ;  /* 0x00007700ff0677ac */ /* 0x000ee20008000800 */
[----:B------:R-:W-:Y:S01]  /*42ab0*/  IMAD.MOV.U32 R7, RZ, RZ, R59 ;  /* 0x000000ffff077224 */ /* 0x000fe200078e003b */
[-C--:B------:R-:W-:Y:S01]  /*42ac0*/  LEA.HI.X.SX32 R59, R73, R2.reuse, 0x1, P3 ;  /* 0x00000002493b7211 */ /* 0x080fe200018f0eff */
[----:B0-----:R-:W-:Y:S01]  /*42ad0*/  IMAD.MOV.U32 R4, RZ, RZ, R62 ;  /* 0x000000ffff047224 */ /* 0x001fe200078e003e */
[-C--:B------:R-:W-:Y:S01]  /*42ae0*/  IADD3 R62, P3, PT, R69, R3.reuse, RZ ;  /* 0x00000003453e7210 */ /* 0x080fe20007f7e0ff */
[----:B------:R-:W-:Y:S01]  /*42af0*/  IMAD.MOV.U32 R9, RZ, RZ, R61 ;  /* 0x000000ffff097224 */ /* 0x000fe200078e003d */
[-C--:B------:R-:W-:Y:S01]  /*42b00*/  LEA.HI.X.SX32 R61, R70, R2.reuse, 0x1, P4 ;  /* 0x00000002463d7211 */ /* 0x080fe200020f0eff */
[----:B-1----:R-:W-:Y:S01]  /*42b10*/  VIADD R70, R71, UR12 ;  /* 0x0000000c47467c36 */ /* 0x002fe20008000000 */
[----:B------:R-:W-:Y:S01]  /*42b20*/  IADD3 R64, P4, PT, R68, R3, RZ ;  /* 0x0000000344407210 */ /* 0x000fe20007f9e0ff */
[----:B------:R-:W-:Y:S01]  /*42b30*/  IMAD.MOV.U32 R5, RZ, RZ, R63 ;  /* 0x000000ffff057224 */ /* 0x000fe200078e003f */
[-C--:B------:R-:W-:Y:S01]  /*42b40*/  LEA.HI.X.SX32 R63, R69, R2.reuse, 0x1, P3 ;  /* 0x00000002453f7211 */ /* 0x080fe200018f0eff */
[----:B----4-:R-:W-:Y:S01]  /*42b50*/  VIADD R69, R70, UR11 ;  /* 0x0000000b46457c36 */ /* 0x010fe20008000000 */
[----:B------:R-:W-:-:S02]  /*42b60*/  LEA.HI.X.SX32 R65, R68, R2, 0x1, P4 ;  /* 0x0000000244417211 */ /* 0x000fc400020f0eff */
[-C--:B------:R-:W-:Y:S01]  /*42b70*/  IADD3 R66, P3, PT, R74, R3.reuse, RZ ;  /* 0x000000034a427210 */ /* 0x080fe20007f7e0ff */
[----:B------:R-:W-:Y:S01]  /*42b80*/  VIADD R68, R69, UR4 ;  /* 0x0000000445447c36 */ /* 0x000fe20008000000 */
[-C--:B------:R-:W-:Y:S01]  /*42b90*/  IADD3 R90, P4, PT, R72, R3.reuse, RZ ;  /* 0x00000003485a7210 */ /* 0x080fe20007f9e0ff */
[----:B------:R-:W0:Y:S01]  /*42ba0*/  LDCU UR4, c[0x0][0x3b8] ;  /* 0x00007700ff0477ac */ /* 0x000e220008000800 */
[-C--:B------:R-:W-:Y:S02]  /*42bb0*/  LEA.HI.X.SX32 R67, R74, R2.reuse, 0x1, P3 ;  /* 0x000000024a437211 */ /* 0x080fe400018f0eff */
[----:B------:R-:W-:Y:S01]  /*42bc0*/  LEA.HI.X.SX32 R91, R72, R2, 0x1, P4 ;  /* 0x00000002485b7211 */ /* 0x000fe200020f0eff */
[----:B------:R-:W-:Y:S01]  /*42bd0*/  VIADD R72, R68, UR9 ;  /* 0x0000000944487c36 */ /* 0x000fe20008000000 */
[-C--:B------:R-:W-:Y:S01]  /*42be0*/  IADD3 R88, P3, PT, R71, R3.reuse, RZ ;  /* 0x0000000347587210 */ /* 0x080fe20007f7e0ff */
[----:B------:R-:W1:Y:S01]  /*42bf0*/  LDCU UR9, c[0x0][0x39c] ;  /* 0x00007380ff0977ac */ /* 0x000e620008000800 */
[----:B------:R-:W-:-:S02]  /*42c00*/  IADD3 R86, P4, PT, R70, R3, RZ ;  /* 0x0000000346567210 */ /* 0x000fc40007f9e0ff */
[-C--:B------:R-:W-:Y:S01]  /*42c10*/  LEA.HI.X.SX32 R89, R71, R2.reuse, 0x1, P3 ;  /* 0x0000000247597211 */ /* 0x080fe200018f0eff */
[----:B------:R-:W-:Y:S01]  /*42c20*/  VIADD R71, R72, UR13 ;  /* 0x0000000d48477c36 */ /* 0x000fe20008000000 */
[-C--:B------:R-:W-:Y:S02]  /*42c30*/  IADD3 R84, P3, PT, R69, R3.reuse, RZ ;  /* 0x0000000345547210 */ /* 0x080fe40007f7e0ff */
[-C--:B------:R-:W-:Y:S01]  /*42c40*/  LEA.HI.X.SX32 R87, R70, R2.reuse, 0x1, P4 ;  /* 0x0000000246577211 */ /* 0x080fe200020f0eff */
[----:B--2---:R-:W-:Y:S01]  /*42c50*/  VIADD R70, R71, UR5 ;  /* 0x0000000547467c36 */ /* 0x004fe20008000000 */
[-C--:B------:R-:W-:Y:S01]  /*42c60*/  LEA.HI.X.SX32 R85, R69, R2.reuse, 0x1, P3 ;  /* 0x0000000245557211 */ /* 0x080fe200018f0eff */
[----:B------:R-:W2:Y:S01]  /*42c70*/  LDCU UR5, c[0x0][0x39c] ;  /* 0x00007380ff0577ac */ /* 0x000ea20008000800 */
[-C--:B------:R-:W-:Y:S01]  /*42c80*/  IADD3 R82, P4, PT, R68, R3.reuse, RZ ;  /* 0x0000000344527210 */ /* 0x080fe20007f9e0ff */
[----:B---3--:R-:W-:Y:S01]  /*42c90*/  VIADD R69, R70, UR6 ;  /* 0x0000000646457c36 */ /* 0x008fe20008000000 */
[-C--:B------:R-:W-:Y:S01]  /*42ca0*/  IADD3 R80, P3, PT, R72, R3.reuse, RZ ;  /* 0x0000000348507210 */ /* 0x080fe20007f7e0ff */
[----:B------:R-:W3:Y:S01]  /*42cb0*/  LDCU UR6, c[0x0][0x39c] ;  /* 0x00007380ff0677ac */ /* 0x000ee20008000800 */
[-C--:B------:R-:W-:Y:S01]  /*42cc0*/  LEA.HI.X.SX32 R83, R68, R2.reuse, 0x1, P4 ;  /* 0x0000000244537211 */ /* 0x080fe200020f0eff */
[----:B-----5:R-:W-:Y:S01]  /*42cd0*/  VIADD R68, R69, UR7 ;  /* 0x0000000745447c36 */ /* 0x020fe20008000000 */
[----:B------:R-:W-:Y:S01]  /*42ce0*/  LEA.HI.X.SX32 R81, R72, R2, 0x1, P3 ;  /* 0x0000000248517211 */ /* 0x000fe200018f0eff */
[----:B------:R-:W4:Y:S01]  /*42cf0*/  LDCU UR7, c[0x0][0x39c] ;  /* 0x00007380ff0777ac */ /* 0x000f220008000800 */
[----:B------:R-:W-:-:S02]  /*42d00*/  IADD3 R78, P4, PT, R71, R3, RZ ;  /* 0x00000003474e7210 */ /* 0x000fc40007f9e0ff */
[-C--:B------:R-:W-:Y:S02]  /*42d10*/  IADD3 R76, P3, PT, R70, R3.reuse, RZ ;  /* 0x00000003464c7210 */ /* 0x080fe40007f7e0ff */
[-C--:B------:R-:W-:Y:S01]  /*42d20*/  LEA.HI.X.SX32 R79, R71, R2.reuse, 0x1, P4 ;  /* 0x00000002474f7211 */ /* 0x080fe200020f0eff */
[----:B0-----:R-:W-:Y:S01]  /*42d30*/  VIADD R71, R68, UR4 ;  /* 0x0000000444477c36 */ /* 0x001fe20008000000 */
[-C--:B------:R-:W-:Y:S01]  /*42d40*/  LEA.HI.X.SX32 R77, R70, R2.reuse, 0x1, P3 ;  /* 0x00000002464d7211 */ /* 0x080fe200018f0eff */
[----:B------:R-:W0:Y:S01]  /*42d50*/  LDCU UR4, c[0x0][0x39c] ;  /* 0x00007380ff0477ac */ /* 0x000e220008000800 */
[CC--:B------:R-:W-:Y:S02]  /*42d60*/  IADD3 R74, P4, PT, R69.reuse, R3.reuse, RZ ;  /* 0x00000003454a7210 */ /* 0x0c0fe40007f9e0ff */
[----:B------:R-:W-:Y:S02]  /*42d70*/  IADD3 R72, P3, PT, R68, R3, RZ ;  /* 0x0000000344487210 */ /* 0x000fe40007f7e0ff */
[----:B------:R-:W-:-:S02]  /*42d80*/  LEA.HI.X.SX32 R75, R69, R2, 0x1, P4 ;  /* 0x00000002454b7211 */ /* 0x000fc400020f0eff */
[-C--:B------:R-:W-:Y:S02]  /*42d90*/  LEA.HI.X.SX32 R73, R68, R2.reuse, 0x1, P3 ;  /* 0x0000000244497211 */ /* 0x080fe400018f0eff */
[----:B------:R-:W-:Y:S01]  /*42da0*/  IADD3 R70, P4, PT, R71, R3, RZ ;  /* 0x0000000347467210 */ /* 0x000fe20007f9e0ff */
[C---:B------:R-:W-:Y:S01]  /*42db0*/  VIADD R3, R0.reuse, 0xd5 ;  /* 0x000000d500037836 */ /* 0x040fe20000000000 */
[----:B------:R-:W-:Y:S01]  /*42dc0*/  PRMT R68, R15, 0x9910, RZ ;  /* 0x000099100f447816 */ /* 0x000fe200000000ff */
[C---:B------:R-:W-:Y:S01]  /*42dd0*/  VIADD R69, R0.reuse, 0xd3 ;  /* 0x000000d300457836 */ /* 0x040fe20000000000 */
[----:B------:R-:W5:Y:S02]  /*42de0*/  LDL.LU R15, [R1+0x35c] ;  /* 0x00035c00010f7983 */ /* 0x000f640000300800 */
[----:B------:R-:W-:Y:S02]  /*42df0*/  SHF.R.S32.HI R68, RZ, 0x8, R68 ;  /* 0x00000008ff447819 */ /* 0x000fe40000011444 */
[----:B---3--:R-:W-:Y:S01]  /*42e00*/  ISETP.LT.AND P3, PT, R3, UR6, !P0 ;  /* 0x0000000603007c0c */ /* 0x008fe2000c761270 */
[----:B------:R-:W3:Y:S01]  /*42e10*/  LDCU UR6, c[0x0][0x39c] ;  /* 0x00007380ff0677ac */ /* 0x000ee20008000800 */
[----:B-1----:R-:W-:Y:S01]  /*42e20*/  ISETP.LT.AND P5, PT, R69, UR9, !P0 ;  /* 0x0000000945007c0c */ /* 0x002fe2000c7a1270 */
[----:B------:R1:W-:Y:S04]  /*42e30*/  @P2 STG.E.U8 desc[UR22][R6.64], R68 ;  /* 0x0000004406002986 */ /* 0x0003e8000c101116 */
[----:B-1----:R-:W3:Y:S01]  /*42e40*/  LDL.LU.64 R6, [R1+0xb40] ;  /* 0x000b400001067983 */ /* 0x002ee20000300a00 */
[----:B------:R-:W-:Y:S01]  /*42e50*/  LEA.HI.X.SX32 R71, R71, R2, 0x1, P4 ;  /* 0x0000000247477211 */ /* 0x000fe200020f0eff */
[----:B------:R-:W-:-:S05]  /*42e60*/  VIADD R2, R0, 0xd4 ;  /* 0x000000d400027836 */ /* 0x000fca0000000000 */
[----:B--2---:R-:W-:Y:S02]  /*42e70*/  ISETP.LT.AND P4, PT, R2, UR5, !P0 ;  /* 0x0000000502007c0c */ /* 0x004fe4000c781270 */
[----:B------:R-:W-:Y:S01]  /*42e80*/  F2FP.SATFINITE.E5M2.F32.PACK_AB_MERGE_C R3, R13, R12, RZ ;  /* 0x0000000c0d03723e */ /* 0x000fe200048060ff */
[----:B------:R-:W-:Y:S01]  /*42e90*/  VIADD R2, R0, 0xd6 ;  /* 0x000000d600027836 */ /* 0x000fe20000000000 */
[----:B------:R-:W1:Y:S02]  /*42ea0*/  LDCU UR5, c[0x0][0x39c] ;  /* 0x00007380ff0577ac */ /* 0x000e640008000800 */
[----:B------:R-:W-:Y:S01]  /*42eb0*/  PRMT R68, R3, 0x9910, RZ ;  /* 0x0000991003447816 */ /* 0x000fe200000000ff */
[----:B------:R2:W-:Y:S03]  /*42ec0*/  @P6 STG.E.U8 desc[UR22][R8.64], R3 ;  /* 0x0000000308006986 */ /* 0x0005e6000c101116 */
[----:B------:R-:W-:-:S05]  /*42ed0*/  SHF.R.S32.HI R68, RZ, 0x8, R68 ;  /* 0x00000008ff447819 */ /* 0x000fca0000011444 */
[----:B------:R0:W-:Y:S04]  /*42ee0*/  @P5 STG.E.U8 desc[UR22][R4.64], R68 ;  /* 0x0000004404005986 */ /* 0x0001e8000c101116 */
[----:B--2---:R-:W2:Y:S04]  /*42ef0*/  LDL.LU.64 R8, [R1+0xb30] ;  /* 0x000b300001087983 */ /* 0x004ea80000300a00 */
[----:B------:R-:W2:Y:S04]  /*42f00*/  LDL.LU R12, [R1+0x360] ;  /* 0x00036000010c7983 */ /* 0x000ea80000300800 */
[----:B------:R-:W2:Y:S04]  /*42f10*/  LDL.LU R13, [R1+0x364] ;  /* 0x00036400010d7983 */ /* 0x000ea80000300800 */
[----:B0-----:R-:W2:Y:S01]  /*42f20*/  LDL.LU.64 R4, [R1+0xb28] ;  /* 0x000b280001047983 */ /* 0x001ea20000300a00 */
[----:B------:R-:W-:-:S05]  /*42f30*/  F2FP.SATFINITE.E5M2.F32.PACK_AB_MERGE_C R3, R11, R10, RZ ;  /* 0x0000000a0b03723e */ /* 0x000fca00048060ff */
[----:B------:R0:W-:Y:S04]  /*42f40*/  @P4 STG.E.U8 desc[UR22][R92.64], R3 ;  /* 0x000000035c004986 */ /* 0x0001e8000c101116 */
[----:B0-----:R-:W2:Y:S01]  /*42f50*/  LDL.LU.64 R92, [R1+0xb18] ;  /* 0x000b1800015c7983 */ /* 0x001ea20000300a00 */
[----:B------:R-:W-:Y:S02]  /*42f60*/  PRMT R68, R3, 0x9910, RZ ;  /* 0x0000991003447816 */ /* 0x000fe400000000ff */
[----:B------:R-:W-:Y:S01]  /*42f70*/  ISETP.LT.AND P2, PT, R2, UR4, !P0 ;  /* 0x0000000402007c0c */ /* 0x000fe2000c741270 */
[----:B------:R-:W-:Y:S01]  /*42f80*/  VIADD R2, R0, 0xd7 ;  /* 0x000000d700027836 */ /* 0x000fe20000000000 */
[----:B------:R-:W-:Y:S01]  /*42f90*/  SHF.R.S32.HI R68, RZ, 0x8, R68 ;  /* 0x00000008ff447819 */ /* 0x000fe20000011444 */
[----:B------:R-:W2:Y:S01]  /*42fa0*/  LDL.LU R10, [R1+0x368] ;  /* 0x00036800010a7983 */ /* 0x000ea20000300800 */
[----:B------:R-:W0:Y:S02]  /*42fb0*/  LDCU UR4, c[0x0][0x39c] ;  /* 0x00007380ff0477ac */ /* 0x000e240008000800 */
[----:B----4-:R-:W-:Y:S01]  /*42fc0*/  ISETP.LT.AND P6, PT, R2, UR7, !P0 ;  /* 0x0000000702007c0c */ /* 0x010fe2000c7c1270 */
[----:B------:R-:W4:Y:S01]  /*42fd0*/  LDL.LU R11, [R1+0x36c] ;  /* 0x00036c00010b7983 */ /* 0x000f220000300800 */
[----:B------:R-:W-:Y:S01]  /*42fe0*/  VIADD R2, R0, 0xd8 ;  /* 0x000000d800027836 */ /* 0x000fe20000000000 */
[----:B------:R-:W0:Y:S04]  /*42ff0*/  LDCU UR7, c[0x0][0x39c] ;  /* 0x00007380ff0777ac */ /* 0x000e280008000800 */
[----:B-1----:R-:W-:Y:S01]  /*43000*/  ISETP.LT.AND P5, PT, R2, UR5, !P0 ;  /* 0x0000000502007c0c */ /* 0x002fe2000c7a1270 */
[----:B------:R-:W1:Y:S01]  /*43010*/  LDCU UR5, c[0x0][0x39c] ;  /* 0x00007380ff0577ac */ /* 0x000e620008000800 */
[----:B-----5:R-:W-:Y:S01]  /*43020*/  F2FP.SATFINITE.E5M2.F32.PACK_AB_MERGE_C R3, R15, R14, RZ ;  /* 0x0000000e0f03723e */ /* 0x020fe200048060ff */
[----:B---3--:R3:W-:Y:S04]  /*43030*/  @P3 STG.E.U8 desc[UR22][R6.64], R68 ;  /* 0x0000004406003986 */ /* 0x0087e8000c101116 */
[----:B---3--:R-:W3:Y:S01]  /*43040*/  LDL.LU.64 R6, [R1+0xb10] ;  /* 0x000b100001067983 */ /* 0x008ee20000300a00 */
[----:B------:R-:W-:-:S04]  /*43050*/  PRMT R68, R3, 0x9910, RZ ;  /* 0x0000991003447816 */ /* 0x000fc800000000ff */
[----:B------:R-:W-:Y:S01]  /*43060*/  SHF.R.S32.HI R68, RZ, 0x8, R68 ;  /* 0x00000008ff447819 */ /* 0x000fe20000011444 */
[----:B--2---:R2:W-:Y:S04]  /*43070*/  @P2 STG.E.U8 desc[UR22][R8.64], R3 ;  /* 0x0000000308002986 */ /* 0x0045e8000c101116 */
[----:B--2---:R-:W2:Y:S04]  /*43080*/  LDL.LU.64 R8, [R1+0xaf8] ;  /* 0x000af80001087983 */ /* 0x004ea80000300a00 */
[----:B------:R-:W5:Y:S04]  /*43090*/  LDL.LU R14, [R1+0x370] ;  /* 0x00037000010e7983 */ /* 0x000f680000300800 */
[----:B------:R-:W5:Y:S04]  /*430a0*/  LDL.LU R15, [R1+0x374] ;  /* 0x00037400010f7983 */ /* 0x000f680000300800 */
[----:B------:R0:W-:Y:S04]  /*430b0*/  @P6 STG.E.U8 desc[UR22][R4.64], R68 ;  /* 0x0000004404006986 */ /* 0x0001e8000c101116 */
[----:B0-----:R-:W5:Y:S01]  /*430c0*/  LDL.LU.64 R4, [R1+0xaf0] ;  /* 0x000af00001047983 */ /* 0x001f620000300a00 */
[----:B------:R-:W-:-:S05]  /*430d0*/  F2FP.SATFINITE.E5M2.F32.PACK_AB_MERGE_C R3, R13, R12, RZ ;  /* 0x0000000c0d03723e */ /* 0x000fca00048060ff */
[----:B------:R0:W-:Y:S04]  /*430e0*/  @P5 STG.E.U8 desc[UR22][R92.64], R3 ;  /* 0x000000035c005986 */ /* 0x0001e8000c101116 */
[----:B0-----:R-:W5:Y:S01]  /*430f0*/  LDL.LU.64 R92, [R1+0xae0] ;  /* 0x000ae000015c7983 */ /* 0x001f620000300a00 */
[----:B------:R-:W-:Y:S01]  /*43100*/  VIADD R2, R0, 0xd9 ;  /* 0x000000d900027836 */ /* 0x000fe20000000000 */
[----:B------:R-:W-:Y:S02]  /*43110*/  PRMT R68, R3, 0x9910, RZ ;  /* 0x0000991003447816 */ /* 0x000fe400000000ff */
[----:B------:R-:W5:Y:S02]  /*43120*/  LDL.LU R12, [R1+0x378] ;  /* 0x00037800010c7983 */ /* 0x000f640000300800 */
[----:B------:R-:W-:Y:S01]  /*43130*/  ISETP.LT.AND P4, PT, R2, UR4, !P0 ;  /* 0x0000000402007c0c */ /* 0x000fe2000c781270 */
[----:B------:R-:W-:Y:S01]  /*43140*/  VIADD R2, R0, 0xda ;  /* 0x000000da00027836 */ /* 0x000fe20000000000 */
[----:B------:R-:W-:Y:S01]  /*43150*/  SHF.R.S32.HI R68, RZ, 0x8, R68 ;  /* 0x00000008ff447819 */ /* 0x000fe20000011444 */
[----:B------:R-:W5:Y:S01]  /*43160*/  LDL.LU R13, [R1+0x37c] ;  /* 0x00037c00010d7983 */ /* 0x000f620000300800 */
[----:B----4-:R-:W-:Y:S01]  /*43170*/  F2FP.SATFINITE.E5M2.F32.PACK_AB_MERGE_C R3, R11, R10, RZ ;  /* 0x0000000a0b03723e */ /* 0x010fe200048060ff */
[----:B------:R-:W0:Y:S01]  /*43180*/  LDCU UR4, c[0x0][0x39c] ;  /* 0x00007380ff0477ac */ /* 0x000e220008000800 */
[----:B------:R-:W-:Y:S01]  /*43190*/  ISETP.LT.AND P3, PT, R2, UR6, !P0 ;  /* 0x0000000602007c0c */ /* 0x000fe2000c761270 */
[----:B------:R-:W-:Y:S01]  /*431a0*/  VIADD R2, R0, 0xdb ;  /* 0x000000db00027836 */ /* 0x000fe20000000000 */
[----:B------:R-:W4:Y:S04]  /*431b0*/  LDCU UR6, c[0x0][0x39c] ;  /* 0x00007380ff0677ac */ /* 0x000f280008000800 */
[----:B-1----:R-:W-:Y:S01]  /*431c0*/  ISETP.LT.AND P2, PT, R2, UR5, !P0 ;  /* 0x0000000502007c0c */ /* 0x002fe2000c741270 */
[----:B------:R-:W-:Y:S01]  /*431d0*/  VIADD R2, R0, 0xdc ;  /* 0x000000dc00027836 */ /* 0x000fe20000000000 */
[----:B------:R-:W1:Y:S04]  /*431e0*/  LDCU UR5, c[0x0][0x39c] ;  /* 0x00007380ff0577ac */ /* 0x000e680008000800 */
[----:B0-----:R-:W-:Y:S01]  /*431f0*/  ISETP.LT.AND P6, PT, R2, UR4, !P0 ;  /* 0x0000000402007c0c */ /* 0x001fe2000c7c1270 */
[----:B------:R-:W0:Y:S01]  /*43200*/  LDCU UR4, c[0x0][0x39c] ;  /* 0x00007380ff0477ac */ /* 0x000e220008000800 */
[----:B---3--:R3:W-:Y:S04]  /*43210*/  @P4 STG.E.U8 desc[UR22][R6.64], R68 ;  /* 0x0000004406004986 */ /* 0x0087e8000c101116 */
[----:B---3--:R-:W3:Y:S01]  /*43220*/  LDL.LU.64 R6, [R1+0xad8] ;  /* 0x000ad80001067983 */ /* 0x008ee20000300a00 */
[----:B------:R-:W-:-:S04]  /*43230*/  PRMT R68, R3, 0x9910, RZ ;  /* 0x0000991003447816 */ /* 0x000fc800000000ff */
[----:B------:R-:W-:Y:S01]  /*43240*/  SHF.R.S32.HI R68, RZ, 0x8, R68 ;  /* 0x00000008ff447819 */ /* 0x000fe20000011444 */
[----:B--2---:R2:W-:Y:S04]  /*43250*/  @P3 STG.E.U8 desc[UR22][R8.64], R3 ;  /* 0x0000000308003986 */ /* 0x0045e8000c101116 */
[----:B--2---:R-:W2:Y:S04]  /*43260*/  LDL.LU.64 R8, [R1+0xac8] ;  /* 0x000ac80001087983 */ /* 0x004ea80000300a00 */
[----:B------:R-:W2:Y:S04]  /*43270*/  LDL.LU R10, [R1+0x380] ;  /* 0x00038000010a7983 */ /* 0x000ea80000300800 */
[----:B------:R-:W2:Y:S04]  /*43280*/  LDL.LU R11, [R1+0x384] ;  /* 0x00038400010b7983 */ /* 0x000ea80000300800 */
[----:B-----5:R5:W-:Y:S04]  /*43290*/  @P2 STG.E.U8 desc[UR22][R4.64], R68 ;  /* 0x0000004404002986 */ /* 0x020be8000c101116 */
[----:B-----5:R-:W5:Y:S01]  /*432a0*/  LDL.LU.64 R4, [R1+0xac0] ;  /* 0x000ac00001047983 */ /* 0x020f620000300a00 */
[----:B------:R-:W-:-:S05]  /*432b0*/  F2FP.SATFINITE.E5M2.F32.PACK_AB_MERGE_C R3, R15, R14, RZ ;  /* 0x0000000e0f03723e */ /* 0x000fca00048060ff */
[----:B------:R0:W-:Y:S04]  /*432c0*/  @P6 STG.E.U8 desc[UR22][R92.64], R3 ;  /* 0x000000035c006986 */ /* 0x0001e8000c101116 */
[----:B0-----:R-:W5:Y:S01]  /*432d0*/  LDL.LU.64 R92, [R1+0xaa8] ;  /* 0x000aa800015c7983 */ /* 0x001f620000300a00 */
[----:B------:R-:W-:Y:S01]  /*432e0*/  VIADD R2, R0, 0xdd ;  /* 0x000000dd00027836 */ /* 0x000fe20000000000 */
[----:B------:R-:W-:Y:S02]  /*432f0*/  PRMT R68, R3, 0x9910, RZ ;  /* 0x0000991003447816 */ /* 0x000fe400000000ff */
[----:B------:R-:W5:Y:S02]  /*43300*/  LDL.LU R14, [R1+0x388] ;  /* 0x00038800010e7983 */ /* 0x000f640000300800 */
[----:B----4-:R-:W-:Y:S01]  /*43310*/  ISETP.LT.AND P5, PT, R2, UR6, !P0 ;  /* 0x0000000602007c0c */ /* 0x010fe2000c7a1270 */
[----:B------:R-:W-:Y:S01]  /*43320*/  VIADD R2, R0, 0xde ;  /* 0x000000de00027836 */ /* 0x000fe20000000000 */
[----:B------:R-:W-:Y:S01]  /*43330*/  SHF.R.S32.HI R68, RZ, 0x8, R68 ;  /* 0x00000008ff447819 */ /* 0x000fe20000011444 */
[----:B------:R-:W4:Y:S01]  /*43340*/  LDL.LU R15, [R1+0x38c] ;  /* 0x00038c00010f7983 */ /* 0x000f220000300800 */
[----:B------:R-:W-:Y:S01]  /*43350*/  F2FP.SATFINITE.E5M2.F32.PACK_AB_MERGE_C R3, R13, R12, RZ ;  /* 0x0000000c0d03723e */ /* 0x000fe200048060ff */
[----:B------:R-:W0:Y:S01]  /*43360*/  LDCU UR6, c[0x0][0x39c] ;  /* 0x00007380ff0677ac */ /* 0x000e220008000800 */
[----:B-1----:R-:W-:Y:S01]  /*43370*/  ISETP.LT.AND P4, PT, R2, UR5, !P0 ;  /* 0x0000000502007c0c */ /* 0x002fe2000c781270 */
[----:B------:R-:W-:Y:S01]  /*43380*/  VIADD R2, R0, 0xdf ;  /* 0x000000df00027836 */ /* 0x000fe20000000000 */
[----:B------:R-:W1:Y:S04]  /*43390*/  LDCU UR5, c[0x0][0x39c] ;  /* 0x00007380ff0577ac */ /* 0x000e680008000800 */
[----:B------:R-:W-:Y:S01]  /*433a0*/  ISETP.LT.AND P3, PT, R2, UR4, !P0 ;  /* 0x0000000402007c0c */ /* 0x000fe2000c761270 */
        /* <DEDUP_REMOVED lines=20> */
[----:B-1----:R-:W-:Y:S01]  /*434f0*/  ISETP.LT.AND P6, PT, R2, UR5, !P0 ;  /* 0x0000000502007c0c */ /* 0x002fe2000c7c1270 */
[----:B------:R-:W-:Y:S01]  /*43500*/  VIADD R2, R0, 0xe2 ;  /* 0x000000e200027836 */ /* 0x000fe20000000000 */
[----:B------:R-:W-:Y:S01]  /*43510*/  SHF.R.S32.HI R68, RZ, 0x8, R68 ;  /* 0x00000008ff447819 */ /* 0x000fe20000011444 */
[----:B------:R-:W5:Y:S01]  /*43520*/  LDL.LU R11, [R1+0x39c] ;  /* 0x00039c00010b7983 */ /* 0x000f620000300800 */
[----:B----4-:R-:W-:Y:S01]  /*43530*/  F2FP.SATFINITE.E5M2.F32.PACK_AB_MERGE_C R3, R15, R14, RZ ;  /* 0x0000000e0f03723e */ /* 0x010fe200048060ff */
[----:B------:R-:W0:Y:S01]  /*43540*/  LDCU UR5, c[0x0][0x39c] ;  /* 0x00007380ff0577ac */ /* 0x000e220008000800 */
[----:B------:R-:W-:Y:S01]  /*43550*/  ISETP.LT.AND P5, PT, R2, UR4, !P0 ;  /* 0x0000000402007c0c */ /* 0x000fe2000c7a1270 */
[----:B------:R-:W-:Y:S01]  /*43560*/  VIADD R2, R0, 0xe3 ;  /* 0x000000e300027836 */ /* 0x000fe20000000000 */
[----:B------:R-:W1:Y:S04]  /*43570*/  LDCU UR4, c[0x0][0x39c] ;  /* 0x00007380ff0477ac */ /* 0x000e680008000800 */
[----:B------:R-:W-:Y:S01]  /*43580*/  ISETP.LT.AND P4, PT, R2, UR6, !P0 ;  /* 0x0000000602007c0c */ /* 0x000fe2000c781270 */
[----:B------:R-:W-:Y:S01]  /*43590*/  VIADD R2, R0, 0xe4 ;  /* 0x000000e400027836 */ /* 0x000fe20000000000 */
[----:B------:R-:W4:Y:S04]  /*435a0*/  LDCU UR6, c[0x0][0x39c] ;  /* 0x00007380ff0677ac */ /* 0x000f280008000800 */
        /* <DEDUP_REMOVED lines=22> */
[----:B------:R-:W-:Y:S01]  /*43710*/  F2FP.SATFINITE.E5M2.F32.PACK_AB_MERGE_C R3, R11, R10, RZ ;  /* 0x0000000a0b03723e */ /* 0x000fe200048060ff */
[----:B------:R-:W0:Y:S01]  /*43720*/  LDCU UR4, c[0x0][0x39c] ;  /* 0x00007380ff0477ac */ /* 0x000e220008000800 */
[----:B----4-:R-:W-:Y:S01]  /*43730*/  ISETP.LT.AND P6, PT, R2, UR6, !P0 ;  /* 0x0000000602007c0c */ /* 0x010fe2000c7c1270 */
        /* <DEDUP_REMOVED lines=170> */
[----:B------:R-:W-:-:S05]  /*441e0*/  VIADD R2, R0, 0xfd ;  /* 0x000000fd00027836 */ /* 0x000fca0000000000 */
[----:B-1----:R-:W-:Y:S01]  /*441f0*/  ISETP.LT.AND P3, PT, R2, UR4, !P0 ;  /* 0x0000000402007c0c */ /* 0x002fe2000c761270 */
[----:B------:R-:W-:Y:S01]  /*44200*/  VIADD R2, R0, 0xfe ;  /* 0x000000fe00027836 */ /* 0x000fe20000000000 */
[----:B------:R-:W-:Y:S01]  /*44210*/  PRMT R68, R3, 0x9910, RZ ;  /* 0x0000991003447816 */ /* 0x000fe200000000ff */
[----:B------:R-:W0:Y:S03]  /*44220*/  LDCU UR4, c[0x0][0x39c] ;  /* 0x00007380ff0477ac */ /* 0x000e260008000800 */
[----:B----4-:R-:W-:Y:S01]  /*44230*/  ISETP.LT.AND P2, PT, R2, UR6, !P0 ;  /* 0x0000000602007c0c */ /* 0x010fe2000c741270 */
[----:B------:R-:W-:Y:S01]  /*44240*/  VIADD R2, R0, 0xff ;  /* 0x000000ff00027836 */ /* 0x000fe20000000000 */
[----:B------:R-:W-:Y:S01]  /*44250*/  SHF.R.S32.HI R68, RZ, 0x8, R68 ;  /* 0x00000008ff447819 */ /* 0x000fe20000011444 */
[----:B------:R-:W1:Y:S01]  /*44260*/  LDCU UR6, c[0x0][0x39c] ;  /* 0x00007380ff0677ac */ /* 0x000e620008000800 */
[----:B------:R-:W-:-:S02]  /*44270*/  F2FP.SATFINITE.E5M2.F32.PACK_AB_MERGE_C R3, R11, R10, RZ ;  /* 0x0000000a0b03723e */ /* 0x000fc400048060ff */
[----:B------:R-:W-:Y:S01]  /*44280*/  ISETP.LT.AND P6, PT, R2, UR5, !P0 ;  /* 0x0000000502007c0c */ /* 0x000fe2000c7c1270 */
[----:B------:R-:W4:Y:S01]  /*44290*/  LDL.LU R10, [R1+0x208] ;  /* 0x00020800010a7983 */ /* 0x000f220000300800 */
[----:B------:R-:W-:Y:S01]  /*442a0*/  VIADD R2, R0, 0x100 ;  /* 0x0000010000027836 */ /* 0x000fe20000000000 */
[----:B------:R-:W1:Y:S02]  /*442b0*/  LDCU UR5, c[0x0][0x39c] ;  /* 0x00007380ff0577ac */ /* 0x000e640008000800 */
[----:B------:R-:W4:Y:S02]  /*442c0*/  LDL.LU R11, [R1+0x20c] ;  /* 0x00020c00010b7983 */ /* 0x000f240000300800 */
        /* <DEDUP_REMOVED lines=22> */
[----:B------:R-:W0:Y:S02]  /*44430*/  LDCU UR6, c[0x0][0x39c] ;  /* 0x00007380ff0677ac */ /* 0x000e240008000800 */
[----:B------:R-:W-:Y:S01]  /*44440*/  ISETP.LT.AND P3, PT, R2, UR5, !P0 ;  /* 0x0000000502007c0c */ /* 0x000fe2000c761270 */
[----:B------:R-:W-:Y:S01]  /*44450*/  VIADD R2, R0, 0x103 ;  /* 0x0000010300027836 */ /* 0x000fe20000000000 */
[----:B----4-:R-:W-:Y:S01]  /*44460*/  F2FP.SATFINITE.E5M2.F32.PACK_AB_MERGE_C R3, R11, R10, RZ ;  /* 0x0000000a0b03723e */ /* 0x010fe200048060ff */
[----:B------:R-:W1:Y:S03]  /*44470*/  LDCU UR5, c[0x0][0x39c] ;  /* 0x00007380ff0577ac */ /* 0x000e660008000800 */
        /* <DEDUP_REMOVED lines=847> */
[----:B------:R-:W-:-:S03]  /*47970*/  PRMT R68, R3, 0x9910, RZ ;  /* 0x0000991003447816 */ /* 0x000fc600000000ff */
[----:B------:R-:W3:Y:S01]  /*47980*/  LDL.LU.64 R10, [R1+0x340] ;  /* 0x00034000010a7983 */ /* 0x000ee20000300a00 */
[----:B------:R-:W-:-:S03]  /*47990*/  SHF.R.S32.HI R68, RZ, 0x8, R68 ;  /* 0x00000008ff447819 */ /* 0x000fc60000011444 */
[----:B--2---:R2:W-:Y:S04]  /*479a0*/  @P6 STG.E.U8 desc[UR22][R8.64], R3 ;  /* 0x0000000308006986 */ /* 0x0045e8000c101116 */
[----:B--2---:R-:W2:Y:S04]  /*479b0*/  LDL.LU R8, [R1+0x1e0] ;  /* 0x0001e00001087983 */ /* 0x004ea80000300800 */
        /* <DEDUP_REMOVED lines=24> */
[----:B------:R0:W-:Y:S04]  /*47b40*/  @P2 STG.E.U8 desc[UR22][R10.64], R3 ;  /* 0x000000030a002986 */ /* 0x0001e8000c101116 */
[----:B---3--:R-:W3:Y:S01]  /*47b50*/  LDL.LU.64 R6, [R1+0x470] ;  /* 0x0004700001067983 */ /* 0x008ee20000300a00 */
[----:B------:R-:W-:-:S03]  /*47b60*/  PRMT R68, R3, 0x9910, RZ ;  /* 0x0000991003447816 */ /* 0x000fc600000000ff */
[----:B0-----:R-:W3:Y:S01]  /*47b70*/  LDL.LU.64 R10, [R1+0x330] ;  /* 0x00033000010a7983 */ /* 0x001ee20000300a00 */
[----:B------:R-:W-:-:S03]  /*47b80*/  SHF.R.S32.HI R68, RZ, 0x8, R68 ;  /* 0x00000008ff447819 */ /* 0x000fc60000011444 */
[----:B------:R-:W3:Y:S04]  /*47b90*/  LDL.LU R12, [R1+0x1f0] ;  /* 0x0001f000010c7983 */ /* 0x000ee80000300800 */
[----:B------:R-:W3:Y:S01]  /*47ba0*/  LDL.LU R13, [R1+0x1f4] ;  /* 0x0001f400010d7983 */ /* 0x000ee20000300800 */
[----:B--2---:R-:W-:-:S03]  /*47bb0*/  F2FP.SATFINITE.E5M2.F32.PACK_AB_MERGE_C R3, R9, R8, RZ ;  /* 0x000000080903723e */ /* 0x004fc600048060ff */
[----:B------:R-:W2:Y:S04]  /*47bc0*/  LDL.LU.64 R8, [R1+0x468] ;  /* 0x0004680001087983 */ /* 0x000ea80000300a00 */
[----:B-----5:R0:W-:Y:S04]  /*47bd0*/  @P6 STG.E.U8 desc[UR22][R4.64], R68 ;  /* 0x0000004404006986 */ /* 0x0201e8000c101116 */
[----:B0-----:R-:W5:Y:S04]  /*47be0*/  LDL.LU.64 R4, [R1+0x328] ;  /* 0x0003280001047983 */ /* 0x001f680000300a00 */
[----:B------:R0:W-:Y:S04]  /*47bf0*/  @P5 STG.E.U8 desc[UR22][R92.64], R3 ;  /* 0x000000035c005986 */ /* 0x0001e8000c101116 */
[----:B0-----:R-:W5:Y:S04]  /*47c00*/  LDL.LU R92, [R1+0x1f8] ;  /* 0x0001f800015c7983 */ /* 0x001f680000300800 */
[----:B------:R-:W5:Y:S01]  /*47c10*/  LDL.LU R93, [R1+0x1fc] ;  /* 0x0001fc00015d7983 */ /* 0x000f620000300800 */
[----:B------:R-:W-:-:S05]  /*47c20*/  VIADD R2, R0, 0x179 ;  /* 0x0000017900027836 */ /* 0x000fca0000000000 */
[----:B-1----:R-:W-:Y:S01]  /*47c30*/  ISETP.LT.AND P4, PT, R2, UR6, !P0 ;  /* 0x0000000602007c0c */ /* 0x002fe2000c781270 */
[----:B------:R-:W0:Y:S01]  /*47c40*/  LDCU UR6, c[0x0][0x39c] ;  /* 0x00007380ff0677ac */ /* 0x000e220008000800 */
[----:B------:R-:W-:-:S05]  /*47c50*/  VIADD R2, R0, 0x17a ;  /* 0x0000017a00027836 */ /* 0x000fca0000000000 */
[----:B----4-:R-:W-:Y:S01]  /*47c60*/  ISETP.LT.AND P3, PT, R2, UR5, !P0 ;  /* 0x0000000502007c0c */ /* 0x010fe2000c761270 */
[----:B------:R-:W-:Y:S01]  /*47c70*/  VIADD R2, R0, 0x17b ;  /* 0x0000017b00027836 */ /* 0x000fe20000000000 */
[----:B------:R-:W-:Y:S01]  /*47c80*/  PRMT R68, R3, 0x9910, RZ ;  /* 0x0000991003447816 */ /* 0x000fe200000000ff */
[----:B------:R-:W1:Y:S03]  /*47c90*/  LDCU UR5, c[0x0][0x39c] ;  /* 0x00007380ff0577ac */ /* 0x000e660008000800 */
[----:B------:R-:W-:Y:S01]  /*47ca0*/  ISETP.LT.AND P2, PT, R2, UR4, !P0 ;  /* 0x0000000402007c0c */ /* 0x000fe2000c741270 */
[----:B------:R-:W-:Y:S01]  /*47cb0*/  VIADD R2, R0, 0x17c ;  /* 0x0000017c00027836 */ /* 0x000fe20000000000 */
[----:B------:R-:W-:Y:S01]  /*47cc0*/  SHF.R.S32.HI R68, RZ, 0x8, R68 ;  /* 0x00000008ff447819 */ /* 0x000fe20000011444 */
[----:B------:R-:W4:Y:S01]  /*47cd0*/  LDCU UR4, c[0x0][0x39c] ;  /* 0x00007380ff0477ac */ /* 0x000f220008000800 */
[----:B------:R-:W-:-:S02]  /*47ce0*/  F2FP.SATFINITE.E5M2.F32.PACK_AB_MERGE_C R3, R15, R14, RZ ;  /* 0x0000000e0f03723e */ /* 0x000fc400048060ff */
[----:B0-----:R-:W-:Y:S01]  /*47cf0*/  ISETP.LT.AND P6, PT, R2, UR6, !P0 ;  /* 0x0000000602007c0c */ /* 0x001fe2000c7c1270 */
[----:B------:R-:W0:Y:S01]  /*47d00*/  LDCU UR6, c[0x0][0x39c] ;  /* 0x00007380ff0677ac */ /* 0x000e220008000800 */
[----:B---3--:R3:W-:Y:S04]  /*47d10*/  @P4 STG.E.U8 desc[UR22][R6.64], R68 ;  /* 0x0000004406004986 */ /* 0x0087e8000c101116 */
[----:B------:R0:W-:Y:S04]  /*47d20*/  @P3 STG.E.U8 desc[UR22][R10.64], R3 ;  /* 0x000000030a003986 */ /* 0x0001e8000c101116 */
[----:B---3--:R-:W3:Y:S01]  /*47d30*/  LDL.LU.64 R6, [R1+0x460] ;  /* 0x0004600001067983 */ /* 0x008ee20000300a00 */
[----:B------:R-:W-:-:S03]  /*47d40*/  PRMT R68, R3, 0x9910, RZ ;  /* 0x0000991003447816 */ /* 0x000fc600000000ff */
[----:B0-----:R-:W3:Y:S01]  /*47d50*/  LDL.LU.64 R10, [R1+0x320] ;  /* 0x00032000010a7983 */ /* 0x001ee20000300a00 */
[----:B------:R-:W-:Y:S02]  /*47d60*/  SHF.R.S32.HI R68, RZ, 0x8, R68 ;  /* 0x00000008ff447819 */ /* 0x000fe40000011444 */
[----:B------:R-:W-:Y:S01]  /*47d70*/  F2FP.SATFINITE.E5M2.F32.PACK_AB_MERGE_C R3, R13, R12, RZ ;  /* 0x0000000c0d03723e */ /* 0x000fe200048060ff */
[----:B------:R-:W3:Y:S04]  /*47d80*/  LDL.LU R14, [R1] ;  /* 0x00000000010e7983 */ /* 0x000ee80000300800 */
[----:B------:R-:W3:Y:S04]  /*47d90*/  LDL.LU R15, [R1+0x4] ;  /* 0x00000400010f7983 */ /* 0x000ee80000300800 */
[----:B--2---:R0:W-:Y:S04]  /*47da0*/  @P2 STG.E.U8 desc[UR22][R8.64], R68 ;  /* 0x0000004408002986 */ /* 0x0041e8000c101116 */
[----:B0-----:R-:W2:Y:S04]  /*47db0*/  LDL.LU.64 R8, [R1+0x458] ;  /* 0x0004580001087983 */ /* 0x001ea80000300a00 */
[----:B-----5:R0:W-:Y:S04]  /*47dc0*/  @P6 STG.E.U8 desc[UR22][R4.64], R3 ;  /* 0x0000000304006986 */ /* 0x0201e8000c101116 */
[----:B0-----:R-:W5:Y:S01]  /*47dd0*/  LDL.LU.64 R4, [R1+0x318] ;  /* 0x0003180001047983 */ /* 0x001f620000300a00 */
[----:B------:R-:W-:-:S03]  /*47de0*/  PRMT R68, R3, 0x9910, RZ ;  /* 0x0000991003447816 */ /* 0x000fc600000000ff */
[----:B------:R-:W5:Y:S04]  /*47df0*/  LDL.LU R12, [R1+0x8] ;  /* 0x00000800010c7983 */ /* 0x000f680000300800 */
[----:B------:R-:W5:Y:S01]  /*47e00*/  LDL.LU R13, [R1+0xc] ;  /* 0x00000c00010d7983 */ /* 0x000f620000300800 */
[----:B------:R-:W-:-:S03]  /*47e10*/  F2FP.SATFINITE.E5M2.F32.PACK_AB_MERGE_C R3, R93, R92, RZ ;  /* 0x0000005c5d03723e */ /* 0x000fc600048060ff */
[----:B------:R-:W5:Y:S01]  /*47e20*/  LDL.LU.64 R92, [R1+0x4f0] ;  /* 0x0004f000015c7983 */ /* 0x000f620000300a00 */
[----:B------:R-:W-:-:S05]  /*47e30*/  VIADD R2, R0, 0x17d ;  /* 0x0000017d00027836 */ /* 0x000fca0000000000 */
[----:B-1----:R-:W-:Y:S01]  /*47e40*/  ISETP.LT.AND P5, PT, R2, UR5, !P0 ;  /* 0x0000000502007c0c */ /* 0x002fe2000c7a1270 */
[----:B------:R-:W0:Y:S01]  /*47e50*/  LDCU UR5, c[0x0][0x39c] ;  /* 0x00007380ff0577ac */ /* 0x000e220008000800 */
[----:B------:R-:W-:-:S05]  /*47e60*/  VIADD R2, R0, 0x17e ;  /* 0x0000017e00027836 */ /* 0x000fca0000000000 */
[----:B----4-:R-:W-:Y:S01]  /*47e70*/  ISETP.LT.AND P4, PT, R2, UR4, !P0 ;  /* 0x0000000402007c0c */ /* 0x010fe2000c781270 */
[----:B------:R-:W-:Y:S01]  /*47e80*/  VIADD R2, R0, 0x17f ;  /* 0x0000017f00027836 */ /* 0x000fe20000000000 */
[----:B------:R-:W-:Y:S01]  /*47e90*/  SHF.R.S32.HI R68, RZ, 0x8, R68 ;  /* 0x00000008ff447819 */ /* 0x000fe20000011444 */
[----:B------:R-:W1:Y:S03]  /*47ea0*/  LDCU UR4, c[0x0][0x39c] ;  /* 0x00007380ff0477ac */ /* 0x000e660008000800 */
[----:B------:R-:W-:Y:S01]  /*47eb0*/  ISETP.LT.AND P3, PT, R2, UR6, !P0 ;  /* 0x0000000602007c0c */ /* 0x000fe2000c761270 */
[----:B------:R-:W-:Y:S01]  /*47ec0*/  VIADD R2, R0, 0x180 ;  /* 0x0000018000027836 */ /* 0x000fe20000000000 */
[----:B------:R-:W4:Y:S04]  /*47ed0*/  LDCU UR6, c[0x0][0x39c] ;  /* 0x00007380ff0677ac */ /* 0x000f280008000800 */
[----:B0-----:R-:W-:Y:S01]  /*47ee0*/  ISETP.LT.AND P2, PT, R2, UR5, !P0 ;  /* 0x0000000502007c0c */ /* 0x001fe2000c741270 */
[----:B------:R-:W-:Y:S01]  /*47ef0*/  VIADD R2, R0, 0x181 ;  /* 0x0000018100027836 */ /* 0x000fe20000000000 */
[----:B------:R-:W0:Y:S04]  /*47f00*/  LDCU UR5, c[0x0][0x39c] ;  /* 0x00007380ff0577ac */ /* 0x000e280008000800 */
[----:B-1----:R-:W-:Y:S01]  /*47f10*/  ISETP.LT.AND P6, PT, R2, UR4, !P0 ;  /* 0x0000000402007c0c */ /* 0x002fe2000c7c1270 */
[----:B------:R-:W1:Y:S01]  /*47f20*/  LDCU UR4, c[0x0][0x39c] ;  /* 0x00007380ff0477ac */ /* 0x000e620008000800 */
[----:B---3--:R3:W-:Y:S04]  /*47f30*/  @P5 STG.E.U8 desc[UR22][R6.64], R68 ;  /* 0x0000004406005986 */ /* 0x0087e8000c101116 */
[----:B------:R0:W-:Y:S01]  /*47f40*/  @P4 STG.E.U8 desc[UR22][R10.64], R3 ;  /* 0x000000030a004986 */ /* 0x0001e2000c101116 */
[----:B---3--:R-:W-:-:S03]  /*47f50*/  PRMT R68, R3, 0x9910, RZ ;  /* 0x0000991003447816 */ /* 0x008fc600000000ff */
[----:B------:R-:W3:Y:S01]  /*47f60*/  LDL.LU.64 R6, [R1+0x4d8] ;  /* 0x0004d80001067983 */ /* 0x000ee20000300a00 */
[----:B------:R-:W-:-:S03]  /*47f70*/  SHF.R.S32.HI R68, RZ, 0x8, R68 ;  /* 0x00000008ff447819 */ /* 0x000fc60000011444 */
[----:B0-----:R-:W3:Y:S01]  /*47f80*/  LDL.LU R10, [R1+0x10] ;  /* 0x00001000010a7983 */ /* 0x001ee20000300800 */
[----:B------:R-:W-:-:S03]  /*47f90*/  F2FP.SATFINITE.E5M2.F32.PACK_AB_MERGE_C R3, R15, R14, RZ ;  /* 0x0000000e0f03723e */ /* 0x000fc600048060ff */
[----:B------:R-:W3:Y:S04]  /*47fa0*/  LDL.LU R11, [R1+0x14] ;  /* 0x00001400010b7983 */ /* 0x000ee80000300800 */
[----:B--2---:R0:W-:Y:S04]  /*47fb0*/  @P3 STG.E.U8 desc[UR22][R8.64], R68 ;  /* 0x0000004408003986 */ /* 0x0041e8000c101116 */
[----:B0-----:R-:W2:Y:S01]  /*47fc0*/  LDL.LU.64 R8, [R1+0x510] ;  /* 0x0005100001087983 */ /* 0x001ea20000300a00 */
[----:B------:R-:W-:-:S03]  /*47fd0*/  PRMT R68, R3, 0x9910, RZ ;  /* 0x0000991003447816 */ /* 0x000fc600000000ff */
[----:B-----5:R0:W-:Y:S04]  /*47fe0*/  @P2 STG.E.U8 desc[UR22][R4.64], R3 ;  /* 0x0000000304002986 */ /* 0x0201e8000c101116 */
[----:B0-----:R-:W5:Y:S01]  /*47ff0*/  LDL.LU.64 R4, [R1+0x4f8] ;  /* 0x0004f80001047983 */ /* 0x001f620000300a00 */
[----:B------:R-:W-:-:S03]  /*48000*/  SHF.R.S32.HI R68, RZ, 0x8, R68 ;  /* 0x00000008ff447819 */ /* 0x000fc60000011444 */
[----:B------:R-:W5:Y:S04]  /*48010*/  LDL.LU R69, [R1+0x1c] ;  /* 0x00001c0001457983 */ /* 0x000f680000300800 */
[----:B------:R0:W-:Y:S04]  /*48020*/  @P6 STG.E.U8 desc[UR22][R92.64], R68 ;  /* 0x000000445c006986 */ /* 0x0001e8000c101116 */
[----:B0-----:R-:W5:Y:S01]  /*48030*/  LDL.LU.64 R92, [R1+0x530] ;  /* 0x00053000015c7983 */ /* 0x001f620000300a00 */
[----:B------:R-:W-:Y:S01]  /*48040*/  VIADD R2, R0, 0x182 ;  /* 0x0000018200027836 */ /* 0x000fe20000000000 */
[----:B------:R-:W-:-:S02]  /*48050*/  F2FP.SATFINITE.E5M2.F32.PACK_AB_MERGE_C R3, R13, R12, RZ ;  /* 0x0000000c0d03723e */ /* 0x000fc400048060ff */
[----:B------:R-:W5:Y:S02]  /*48060*/  LDL.LU.64 R14, [R1+0x518] ;  /* 0x00051800010e7983 */ /* 0x000f640000300a00 */
[----:B----4-:R-:W-:Y:S01]  /*48070*/  ISETP.LT.AND P5, PT, R2, UR6, !P0 ;  /* 0x0000000602007c0c */ /* 0x010fe2000c7a1270 */
[----:B------:R-:W-:Y:S01]  /*48080*/  VIADD R2, R0, 0x183 ;  /* 0x0000018300027836 */ /* 0x000fe20000000000 */
[----:B------:R-:W-:Y:S01]  /*48090*/  PRMT R68, R3, 0x9910, RZ ;  /* 0x0000991003447816 */ /* 0x000fe200000000ff */
[----:B------:R-:W0:Y:S01]  /*480a0*/  LDCU UR6, c[0x0][0x39c] ;  /* 0x00007380ff0677ac */ /* 0x000e220008000800 */
[----:B------:R-:W4:Y:S02]  /*480b0*/  LDL.LU R12, [R1+0x20] ;  /* 0x00002000010c7983 */ /* 0x000f240000300800 */
[----:B------:R-:W-:Y:S01]  /*480c0*/  ISETP.LT.AND P4, PT, R2, UR5, !P0 ;  /* 0x0000000502007c0c */ /* 0x000fe2000c781270 */
[----:B------:R-:W-:Y:S01]  /*480d0*/  VIADD R2, R0, 0x184 ;  /* 0x0000018400027836 */ /* 0x000fe20000000000 */
[----:B------:R-:W-:Y:S01]  /*480e0*/  SHF.R.S32.HI R68, RZ, 0x8, R68 ;  /* 0x00000008ff447819 */ /* 0x000fe20000011444 */
[----:B------:R-:W4:Y:S01]  /*480f0*/  LDL.LU R13, [R1+0x24] ;  /* 0x00002400010d7983 */ /* 0x000f220000300800 */
[----:B------:R-:W2:Y:S02]  /*48100*/  LDCU UR5, c[0x0][0x39c] ;  /* 0x00007380ff0577ac */ /* 0x000ea40008000800 */
[----:B-1----:R-:W-:Y:S01]  /*48110*/  ISETP.LT.AND P3, PT, R2, UR4, !P0 ;  /* 0x0000000402007c0c */ /* 0x002fe2000c761270 */
[----:B------:R-:W-:Y:S01]  /*48120*/  VIADD R2, R0, 0x185 ;  /* 0x0000018500027836 */ /* 0x000fe20000000000 */
[----:B------:R-:W1:Y:S04]  /*48130*/  LDCU UR4, c[0x0][0x39c] ;  /* 0x00007380ff0477ac */ /* 0x000e680008000800 */
[----:B0-----:R-:W-:Y:S01]  /*48140*/  ISETP.LT.AND P2, PT, R2, UR6, !P0 ;  /* 0x0000000602007c0c */ /* 0x001fe2000c741270 */
[----:B------:R-:W0:Y:S01]  /*48150*/  LDCU UR6, c[0x0][0x39c] ;  /* 0x00007380ff0677ac */ /* 0x000e220008000800 */
[----:B---3--:R3:W-:Y:S02]  /*48160*/  @P5 STG.E.U8 desc[UR22][R6.64], R3 ;  /* 0x0000000306005986 */ /* 0x0087e4000c101116 */
[----:B---3--:R-:W-:-:S02]  /*48170*/  F2FP.SATFINITE.E5M2.F32.PACK_AB_MERGE_C R3, R11, R10, RZ ;  /* 0x0000000a0b03723e */ /* 0x008fc400048060ff */
[----:B------:R-:W3:Y:S04]  /*48180*/  LDL.LU.64 R6, [R1+0x550] ;  /* 0x0005500001067983 */ /* 0x000ee80000300a00 */
[----:B------:R-:W3:Y:S04]  /*48190*/  LDL.LU.64 R10, [R1+0x548] ;  /* 0x00054800010a7983 */ /* 0x000ee80000300a00 */
[----:B--2---:R2:W-:Y:S02]  /*481a0*/  @P4 STG.E.U8 desc[UR22][R8.64], R68 ;  /* 0x0000004408004986 */ /* 0x0045e4000c101116 */
[----:B--2---:R-:W-:-:S02]  /*481b0*/  PRMT R68, R3, 0x9910, RZ ;  /* 0x0000991003447816 */ /* 0x004fc400000000ff */
[----:B-----5:R2:W-:Y:S04]  /*481c0*/  @P3 STG.E.U8 desc[UR22][R4.64], R3 ;  /* 0x0000000304003986 */ /* 0x0205e8000c101116 */
[----:B--2---:R-:W2:Y:S01]  /*481d0*/  LDL.LU R3, [R1+0x18] ;  /* 0x0000180001037983 */ /* 0x004ea20000300800 */
[----:B------:R-:W-:-:S03]  /*481e0*/  SHF.R.S32.HI R68, RZ, 0x8, R68 ;  /* 0x00000008ff447819 */ /* 0x000fc60000011444 */
[----:B------:R-:W5:Y:S04]  /*481f0*/  LDL.LU R8, [R1+0x28] ;  /* 0x0000280001087983 */ /* 0x000f680000300800 */
[----:B------:R-:W5:Y:S04]  /*48200*/  LDL.LU R9, [R1+0x2c] ;  /* 0x00002c0001097983 */ /* 0x000f680000300800 */
[----:B------:R-:W3:Y:S04]  /*48210*/  LDL.LU.64 R4, [R1+0x580] ;  /* 0x0005800001047983 */ /* 0x000ee80000300a00 */
[----:B------:R0:W-:Y:S04]  /*48220*/  @P2 STG.E.U8 desc[UR22][R92.64], R68 ;  /* 0x000000445c002986 */ /* 0x0001e8000c101116 */
[----:B0-----:R-:W5:Y:S01]  /*48230*/  LDL.LU.64 R92, [R1+0x578] ;  /* 0x00057800015c7983 */ /* 0x001f620000300a00 */
[----:B------:R-:W-:-:S05]  /*48240*/  VIADD R2, R0, 0x186 ;  /* 0x0000018600027836 */ /* 0x000fca0000000000 */
[----:B------:R-:W-:Y:S01]  /*48250*/  ISETP.LT.AND P6, PT, R2, UR5, !P0 ;  /* 0x0000000502007c0c */ /* 0x000fe2000c7c1270 */
[----:B------:R-:W0:Y:S01]  /*48260*/  LDCU UR5, c[0x0][0x39c] ;  /* 0x00007380ff0577ac */ /* 0x000e220008000800 */
[----:B------:R-:W-:-:S05]  /*48270*/  VIADD R2, R0, 0x187 ;  /* 0x0000018700027836 */ /* 0x000fca0000000000 */
[----:B-1----:R-:W-:Y:S01]  /*48280*/  ISETP.LT.AND P5, PT, R2, UR4, !P0 ;  /* 0x0000000402007c0c */ /* 0x002fe2000c7a1270 */
[----:B------:R-:W1:Y:S01]  /*48290*/  LDCU UR4, c[0x0][0x39c] ;  /* 0x00007380ff0477ac */ /* 0x000e620008000800 */
[----:B------:R-:W-:-:S05]  /*482a0*/  VIADD R2, R0, 0x188 ;  /* 0x0000018800027836 */ /* 0x000fca0000000000 */
[----:B------:R-:W-:Y:S01]  /*482b0*/  ISETP.LT.AND P4, PT, R2, UR6, !P0 ;  /* 0x0000000602007c0c */ /* 0x000fe2000c781270 */
[----:B------:R-:W-:Y:S01]  /*482c0*/  VIADD R2, R0, 0x189 ;  /* 0x0000018900027836 */ /* 0x000fe20000000000 */
[----:B------:R-:W2:Y:S04]  /*482d0*/  LDCU UR6, c[0x0][0x39c] ;  /* 0x00007380ff0677ac */ /* 0x000ea80008000800 */
[----:B0-----:R-:W-:Y:S01]  /*482e0*/  ISETP.LT.AND P3, PT, R2, UR5, !P0 ;  /* 0x0000000502007c0c */ /* 0x001fe2000c761270 */
[----:B------:R-:W-:Y:S01]  /*482f0*/  VIADD R2, R0, 0x18a ;  /* 0x0000018a00027836 */ /* 0x000fe20000000000 */
[----:B------:R-:W0:Y:S04]  /*48300*/  LDCU UR5, c[0x0][0x39c] ;  /* 0x00007380ff0577ac */ /* 0x000e280008000800 */
[----:B-1----:R-:W-:Y:S01]  /*48310*/  ISETP.LT.AND P2, PT, R2, UR4, !P0 ;  /* 0x0000000402007c0c */ /* 0x002fe2000c741270 */
[----:B------:R-:W1:Y:S01]  /*48320*/  LDCU UR4, c[0x0][0x39c] ;  /* 0x00007380ff0477ac */ /* 0x000e620008000800 */
[----:B--2---:R-:W-:-:S02]  /*48330*/  F2FP.SATFINITE.E5M2.F32.PACK_AB_MERGE_C R3, R69, R3, RZ ;  /* 0x000000034503723e */ /* 0x004fc400048060ff */
[----:B------:R-:W2:Y:S02]  /*48340*/  LDL.LU R69, [R1+0x34] ;  /* 0x0000340001457983 */ /* 0x000ea40000300800 */
[----:B------:R-:W-:Y:S02]  /*48350*/  PRMT R68, R3, 0x9910, RZ ;  /* 0x0000991003447816 */ /* 0x000fe400000000ff */
[----:B------:R4:W-:Y:S02]  /*48360*/  @P6 STG.E.U8 desc[UR22][R14.64], R3 ;  /* 0x000000030e006986 */ /* 0x0009e4000c101116 */
[----:B------:R-:W-:-:S05]  /*48370*/  SHF.R.S32.HI R68, RZ, 0x8, R68 ;  /* 0x00000008ff447819 */ /* 0x000fca0000011444 */
[----:B---3--:R3:W-:Y:S01]  /*48380*/  @P5 STG.E.U8 desc[UR22][R6.64], R68 ;  /* 0x0000004406005986 */ /* 0x0087e2000c101116 */
[----:B----4-:R-:W-:-:S04]  /*48390*/  F2FP.SATFINITE.E5M2.F32.PACK_AB_MERGE_C R3, R13, R12, RZ ;  /* 0x0000000c0d03723e */ /* 0x010fc800048060ff */
[----:B---3--:R-:W-:Y:S01]  /*483a0*/  PRMT R68, R3, 0x9910, RZ ;  /* 0x0000991003447816 */ /* 0x008fe200000000ff */
[----:B------:R5:W-:Y:S03]  /*483b0*/  @P4 STG.E.U8 desc[UR22][R10.64], R3 ;  /* 0x000000030a004986 */ /* 0x000be6000c101116 */
[----:B------:R-:W-:Y:S01]  /*483c0*/  SHF.R.S32.HI R68, RZ, 0x8, R68 ;  /* 0x00000008ff447819 */ /* 0x000fe20000011444 */
[----:B------:R-:W3:Y:S04]  /*483d0*/  LDL.LU.64 R6, [R1+0x5b0] ;  /* 0x0005b00001067983 */ /* 0x000ee80000300a00 */
[----:B------:R-:W4:Y:S01]  /*483e0*/  LDL.LU.64 R12, [R1+0x5a8] ;  /* 0x0005a800010c7983 */ /* 0x000f220000300a00 */
[----:B-----5:R-:W-:-:S03]  /*483f0*/  F2FP.SATFINITE.E5M2.F32.PACK_AB_MERGE_C R3, R9, R8, RZ ;  /* 0x000000080903723e */ /* 0x020fc600048060ff */
[----:B------:R-:W5:Y:S04]  /*48400*/  LDL.LU R14, [R1+0x38] ;  /* 0x00003800010e7983 */ /* 0x000f680000300800 */
[----:B------:R-:W5:Y:S04]  /*48410*/  LDL.LU R15, [R1+0x3c] ;  /* 0x00003c00010f7983 */ /* 0x000f680000300800 */
[----:B------:R0:W-:Y:S04]  /*48420*/  @P3 STG.E.U8 desc[UR22][R4.64], R68 ;  /* 0x0000004404003986 */ /* 0x0001e8000c101116 */
[----:B------:R1:W-:Y:S04]  /*48430*/  @P2 STG.E.U8 desc[UR22][R92.64], R3 ;  /* 0x000000035c002986 */ /* 0x0003e8000c101116 */
[----:B0-----:R-:W2:Y:S01]  /*48440*/  LDL.LU.64 R4, [R1+0x5d8] ;  /* 0x0005d80001047983 */ /* 0x001ea20000300a00 */
[----:B------:R-:W-:-:S03]  /*48450*/  PRMT R68, R3, 0x9910, RZ ;  /* 0x0000991003447816 */ /* 0x000fc600000000ff */
[----:B-1----:R-:W2:Y:S04]  /*48460*/  LDL.LU R3, [R1+0x30] ;  /* 0x0000300001037983 */ /* 0x002ea80000300800 */
[----:B------:R-:W4:Y:S04]  /*48470*/  LDL.LU.64 R10, [R1+0x5e0] ;  /* 0x0005e000010a7983 */ /* 0x000f280000300a00 */
[----:B------:R-:W5:Y:S04]  /*48480*/  LDL.LU R8, [R1+0x40] ;  /* 0x0000400001087983 */ /* 0x000f680000300800 */
[----:B------:R-:W5:Y:S04]  /*48490*/  LDL.LU R9, [R1+0x44] ;  /* 0x0000440001097983 */ /* 0x000f680000300800 */
[----:B------:R-:W5:Y:S01]  /*484a0*/  LDL.LU.64 R92, [R1+0x608] ;  /* 0x00060800015c7983 */ /* 0x000f620000300a00 */
[----:B------:R-:W-:-:S05]  /*484b0*/  VIADD R2, R0, 0x18b ;  /* 0x0000018b00027836 */ /* 0x000fca0000000000 */
[----:B------:R-:W-:Y:S01]  /*484c0*/  ISETP.LT.AND P6, PT, R2, UR6, !P0 ;  /* 0x0000000602007c0c */ /* 0x000fe2000c7c1270 */
[----:B------:R-:W0:Y:S01]  /*484d0*/  LDCU UR6, c[0x0][0x39c] ;  /* 0x00007380ff0677ac */ /* 0x000e220008000800 */
[----:B------:R-:W-:-:S05]  /*484e0*/  VIADD R2, R0, 0x18c ;  /* 0x0000018c00027836 */ /* 0x000fca0000000000 */
[----:B------:R-:W-:Y:S01]  /*484f0*/  ISETP.LT.AND P5, PT, R2, UR5, !P0 ;  /* 0x0000000502007c0c */ /* 0x000fe2000c7a1270 */
[----:B------:R-:W-:Y:S01]  /*48500*/  VIADD R2, R0, 0x18d ;  /* 0x0000018d00027836 */ /* 0x000fe20000000000 */
[----:B------:R-:W-:Y:S01]  /*48510*/  SHF.R.S32.HI R68, RZ, 0x8, R68 ;  /* 0x00000008ff447819 */ /* 0x000fe20000011444 */
[----:B------:R-:W1:Y:S03]  /*48520*/  LDCU UR5, c[0x0][0x39c] ;  /* 0x00007380ff0577ac */ /* 0x000e660008000800 */
        /* <DEDUP_REMOVED lines=8> */
[----:B---3--:R3:W-:Y:S04]  /*485b0*/  @P6 STG.E.U8 desc[UR22][R6.64], R68 ;  /* 0x0000004406006986 */ /* 0x0087e8000c101116 */
[----:B---3--:R-:W3:Y:S01]  /*485c0*/  LDL.LU.64 R6, [R1+0x620] ;  /* 0x0006200001067983 */ /* 0x008ee20000300a00 */
[----:B--2---:R-:W-:-:S04]  /*485d0*/  F2FP.SATFINITE.E5M2.F32.PACK_AB_MERGE_C R3, R69, R3, RZ ;  /* 0x000000034503723e */ /* 0x004fc800048060ff */
[----:B------:R-:W-:Y:S01]  /*485e0*/  PRMT R68, R3, 0x9910, RZ ;  /* 0x0000991003447816 */ /* 0x000fe200000000ff */
[----:B----4-:R2:W-:Y:S03]  /*485f0*/  @P5 STG.E.U8 desc[UR22][R12.64], R3 ;  /* 0x000000030c005986 */ /* 0x0105e6000c101116 */
[----:B------:R-:W-:-:S05]  /*48600*/  SHF.R.S32.HI R68, RZ, 0x8, R68 ;  /* 0x00000008ff447819 */ /* 0x000fca0000011444 */
[----:B------:R4:W-:Y:S04]  /*48610*/  @P4 STG.E.U8 desc[UR22][R4.64], R68 ;  /* 0x0000004404004986 */ /* 0x0009e8000c101116 */
[----:B--2---:R-:W2:Y:S01]  /*48620*/  LDL.LU R12, [R1+0x48] ;  /* 0x00004800010c7983 */ /* 0x004ea20000300800 */
[----:B-----5:R-:W-:-:S03]  /*48630*/  F2FP.SATFINITE.E5M2.F32.PACK_AB_MERGE_C R3, R15, R14, RZ ;  /* 0x0000000e0f03723e */ /* 0x020fc600048060ff */
[----:B------:R-:W2:Y:S04]  /*48640*/  LDL.LU R13, [R1+0x4c] ;  /* 0x00004c00010d7983 */ /* 0x000ea80000300800 */
[----:B----4-:R-:W4:Y:S04]  /*48650*/  LDL.LU.64 R4, [R1+0x638] ;  /* 0x0006380001047983 */ /* 0x010f280000300a00 */
[----:B------:R5:W-:Y:S04]  /*48660*/  @P3 STG.E.U8 desc[UR22][R10.64], R3 ;  /* 0x000000030a003986 */ /* 0x000be8000c101116 */
[----:B-----5:R-:W5:Y:S01]  /*48670*/  LDL.LU.64 R10, [R1+0x650] ;  /* 0x00065000010a7983 */ /* 0x020f620000300a00 */
[----:B------:R-:W-:-:S03]  /*48680*/  PRMT R68, R3, 0x9910, RZ ;  /* 0x0000991003447816 */ /* 0x000fc600000000ff */
[----:B------:R-:W5:Y:S01]  /*48690*/  LDL.LU R69, [R1+0x54] ;  /* 0x0000540001457983 */ /* 0x000f620000300800 */
[----:B------:R-:W-:-:S05]  /*486a0*/  SHF.R.S32.HI R68, RZ, 0x8, R68 ;  /* 0x00000008ff447819 */ /* 0x000fca0000011444 */
[----:B------:R0:W-:Y:S04]  /*486b0*/  @P2 STG.E.U8 desc[UR22][R92.64], R68 ;  /* 0x000000445c002986 */ /* 0x0001e8000c101116 */
[----:B0-----:R-:W5:Y:S01]  /*486c0*/  LDL.LU.64 R92, [R1+0x678] ;  /* 0x00067800015c7983 */ /* 0x001f620000300a00 */
[----:B------:R-:W-:Y:S01]  /*486d0*/  VIADD R2, R0, 0x190 ;  /* 0x0000019000027836 */ /* 0x000fe20000000000 */
[----:B------:R-:W-:Y:S02]  /*486e0*/  F2FP.SATFINITE.E5M2.F32.PACK_AB_MERGE_C R3, R9, R8, RZ ;  /* 0x000000080903723e */ /* 0x000fe400048060ff */
[----:B------:R-:W5:Y:S02]  /*486f0*/  LDL.LU.64 R14, [R1+0x310] ;  /* 0x00031000010e7983 */ /* 0x000f640000300a00 */
[----:B------:R-:W-:Y:S01]  /*48700*/  ISETP.LT.AND P6, PT, R2, UR4, !P0 ;  /* 0x0000000402007c0c */ /* 0x000fe2000c7c1270 */
[----:B------:R-:W-:Y:S01]  /*48710*/  VIADD R2, R0, 0x191 ;  /* 0x0000019100027836 */ /* 0x000fe20000000000 */
[----:B------:R-:W-:Y:S01]  /*48720*/  PRMT R68, R3, 0x9910, RZ ;  /* 0x0000991003447816 */ /* 0x000fe200000000ff */
[----:B------:R-:W0:Y:S01]  /*48730*/  LDCU UR4, c[0x0][0x39c] ;  /* 0x00007380ff0477ac */ /* 0x000e220008000800 */
[----:B------:R-:W5:Y:S02]  /*48740*/  LDL.LU R8, [R1+0x58] ;  /* 0x0000580001087983 */ /* 0x000f640000300800 */
[----:B------:R-:W-:Y:S01]  /*48750*/  ISETP.LT.AND P5, PT, R2, UR6, !P0 ;  /* 0x0000000602007c0c */ /* 0x000fe2000c7a1270 */
[----:B------:R-:W-:Y:S01]  /*48760*/  VIADD R2, R0, 0x192 ;  /* 0x0000019200027836 */ /* 0x000fe20000000000 */
[----:B------:R-:W-:Y:S01]  /*48770*/  SHF.R.S32.HI R68, RZ, 0x8, R68 ;  /* 0x00000008ff447819 */ /* 0x000fe20000011444 */
[----:B------:R-:W5:Y:S01]  /*48780*/  LDL.LU R9, [R1+0x5c] ;  /* 0x00005c0001097983 */ /* 0x000f620000300800 */
[----:B------:R-:W2:Y:S02]  /*48790*/  LDCU UR6, c[0x0][0x39c] ;  /* 0x00007380ff0677ac */ /* 0x000ea40008000800 */
[----:B-1----:R-:W-:Y:S01]  /*487a0*/  ISETP.LT.AND P4, PT, R2, UR5, !P0 ;  /* 0x0000000502007c0c */ /* 0x002fe2000c781270 */
[----:B------:R-:W-:Y:S01]  /*487b0*/  VIADD R2, R0, 0x193 ;  /* 0x0000019300027836 */ /* 0x000fe20000000000 */
[----:B------:R-:W1:Y:S04]  /*487c0*/  LDCU UR5, c[0x0][0x39c] ;  /* 0x00007380ff0577ac */ /* 0x000e680008000800 */
[----:B0-----:R-:W-:Y:S01]  /*487d0*/  ISETP.LT.AND P3, PT, R2, UR4, !P0 ;  /* 0x0000000402007c0c */ /* 0x001fe2000c761270 */
[----:B------:R-:W0:Y:S01]  /*487e0*/  LDCU UR4, c[0x0][0x39c] ;  /* 0x00007380ff0477ac */ /* 0x000e220008000800 */
[----:B---3--:R3:W-:Y:S04]  /*487f0*/  @P6 STG.E.U8 desc[UR22][R6.64], R3 ;  /* 0x0000000306006986 */ /* 0x0087e8000c101116 */
[----:B---3--:R-:W3:Y:S01]  /*48800*/  LDL.LU.64 R6, [R1+0x6b0] ;  /* 0x0006b00001067983 */ /* 0x008ee20000300a00 */
[----:B--2---:R-:W-:-:S03]  /*48810*/  F2FP.SATFINITE.E5M2.F32.PACK_AB_MERGE_C R3, R13, R12, RZ ;  /* 0x0000000c0d03723e */ /* 0x004fc600048060ff */
[----:B----4-:R2:W-:Y:S04]  /*48820*/  @P5 STG.E.U8 desc[UR22][R4.64], R68 ;  /* 0x0000004404005986 */ /* 0x0105e8000c101116 */
[----:B--2---:R-:W2:Y:S01]  /*48830*/  LDL.LU.64 R4, [R1+0x300] ;  /* 0x0003000001047983 */ /* 0x004ea20000300a00 */
[----:B------:R-:W-:-:S03]  /*48840*/  PRMT R68, R3, 0x9910, RZ ;  /* 0x0000991003447816 */ /* 0x000fc600000000ff */
[----:B-----5:R4:W-:Y:S04]  /*48850*/  @P4 STG.E.U8 desc[UR22][R10.64], R3 ;  /* 0x000000030a004986 */ /* 0x0209e8000c101116 */
[----:B----4-:R-:W4:Y:S01]  /*48860*/  LDL.LU R3, [R1+0x50] ;  /* 0x0000500001037983 */ /* 0x010f220000300800 */
[----:B------:R-:W-:-:S03]  /*48870*/  SHF.R.S32.HI R68, RZ, 0x8, R68 ;  /* 0x00000008ff447819 */ /* 0x000fc60000011444 */
[----:B------:R-:W5:Y:S04]  /*48880*/  LDL.LU R12, [R1+0x60] ;  /* 0x00006000010c7983 */ /* 0x000f680000300800 */
[----:B------:R-:W5:Y:S04]  /*48890*/  LDL.LU R13, [R1+0x64] ;  /* 0x00006400010d7983 */ /* 0x000f680000300800 */
[----:B------:R-:W2:Y:S04]  /*488a0*/  LDL.LU.64 R10, [R1+0x308] ;  /* 0x00030800010a7983 */ /* 0x000ea80000300a00 */
[----:B------:R0:W-:Y:S04]  /*488b0*/  @P3 STG.E.U8 desc[UR22][R92.64], R68 ;  /* 0x000000445c003986 */ /* 0x0001e8000c101116 */
[----:B0-----:R-:W2:Y:S01]  /*488c0*/  LDL.LU.64 R92, [R1+0xe08] ;  /* 0x000e0800015c7983 */ /* 0x001ea20000300a00 */
        /* <DEDUP_REMOVED lines=13> */
[----:B-1----:R-:W-:-:S02]  /*489a0*/  ISETP.LT.AND P3, PT, R2, UR5, !P0 ;  /* 0x0000000502007c0c */ /* 0x002fc4000c761270 */
[----:B----4-:R-:W-:Y:S01]  /*489b0*/  F2FP.SATFINITE.E5M2.F32.PACK_AB_MERGE_C R3, R69, R3, RZ ;  /* 0x000000034503723e */ /* 0x010fe200048060ff */
[----:B------:R-:W-:Y:S01]  /*489c0*/  VIADD R2, R0, 0x199 ;  /* 0x0000019900027836 */ /* 0x000fe20000000000 */
[----:B------:R-:W4:Y:S01]  /*489d0*/  LDL.LU R69, [R1+0x6c] ;  /* 0x00006c0001457983 */ /* 0x000f220000300800 */
[----:B------:R-:W1:Y:S01]  /*489e0*/  LDCU UR5, c[0x0][0x39c] ;  /* 0x00007380ff0577ac */ /* 0x000e620008000800 */
[----:B------:R-:W-:Y:S02]  /*489f0*/  PRMT R68, R3, 0x9910, RZ ;  /* 0x0000991003447816 */ /* 0x000fe400000000ff */
[----:B------:R0:W-:Y:S02]  /*48a00*/  @P2 STG.E.U8 desc[UR22][R14.64], R3 ;  /* 0x000000030e002986 */ /* 0x0001e4000c101116 */
[----:B------:R-:W-:-:S05]  /*48a10*/  SHF.R.S32.HI R68, RZ, 0x8, R68 ;  /* 0x00000008ff447819 */ /* 0x000fca0000011444 */
[----:B---3--:R3:W-:Y:S01]  /*48a20*/  @P6 STG.E.U8 desc[UR22][R6.64], R68 ;  /* 0x0000004406006986 */ /* 0x0087e2000c101116 */
[----:B0-----:R-:W-:-:S03]  /*48a30*/  F2FP.SATFINITE.E5M2.F32.PACK_AB_MERGE_C R3, R9, R8, RZ ;  /* 0x000000080903723e */ /* 0x001fc600048060ff */
[----:B------:R-:W4:Y:S01]  /*48a40*/  LDL.LU.64 R8, [R1+0x708] ;  /* 0x0007080001087983 */ /* 0x000f220000300a00 */
[----:B---3--:R-:W-:-:S03]  /*48a50*/  PRMT R68, R3, 0x9910, RZ ;  /* 0x0000991003447816 */ /* 0x008fc600000000ff */
[----:B--2---:R5:W-:Y:S01]  /*48a60*/  @P5 STG.E.U8 desc[UR22][R4.64], R3 ;  /* 0x0000000304005986 */ /* 0x004be2000c101116 */
[----:B------:R-:W-:-:S03]  /*48a70*/  SHF.R.S32.HI R68, RZ, 0x8, R68 ;  /* 0x00000008ff447819 */ /* 0x000fc60000011444 */
[----:B------:R-:W2:Y:S04]  /*48a80*/  LDL.LU.64 R6, [R1+0x720] ;  /* 0x0007200001067983 */ /* 0x000ea80000300a00 */
[----:B------:R-:W3:Y:S01]  /*48a90*/  LDL.LU R14, [R1+0x70] ;  /* 0x00007000010e7983 */ /* 0x000ee20000300800 */
[----:B-----5:R-:W-:-:S03]  /*48aa0*/  F2FP.SATFINITE.E5M2.F32.PACK_AB_MERGE_C R3, R13, R12, RZ ;  /* 0x0000000c0d03723e */ /* 0x020fc600048060ff */
[----:B------:R-:W3:Y:S04]  /*48ab0*/  LDL.LU R15, [R1+0x74] ;  /* 0x00007400010f7983 */ /* 0x000ee80000300800 */
[----:B------:R-:W5:Y:S04]  /*48ac0*/  LDL.LU.64 R4, [R1+0x748] ;  /* 0x0007480001047983 */ /* 0x000f680000300a00 */
[----:B------:R0:W-:Y:S04]  /*48ad0*/  @P4 STG.E.U8 desc[UR22][R10.64], R68 ;  /* 0x000000440a004986 */ /* 0x0001e8000c101116 */
[----:B------:R1:W-:Y:S04]  /*48ae0*/  @P3 STG.E.U8 desc[UR22][R92.64], R3 ;  /* 0x000000035c003986 */ /* 0x0003e8000c101116 */
[----:B0-----:R-:W2:Y:S04]  /*48af0*/  LDL.LU.64 R10, [R1+0x750] ;  /* 0x00075000010a7983 */ /* 0x001ea80000300a00 */
[----:B------:R-:W2:Y:S04]  /*48b00*/  LDL.LU R12, [R1+0x78] ;  /* 0x00007800010c7983 */ /* 0x000ea80000300800 */
[----:B------:R-:W2:Y:S04]  /*48b10*/  LDL.LU R13, [R1+0x7c] ;  /* 0x00007c00010d7983 */ /* 0x000ea80000300800 */
[----:B-1----:R-:W2:Y:S01]  /*48b20*/  LDL.LU R93, [R1+0x68] ;  /* 0x00006800015d7983 */ /* 0x002ea20000300800 */
[----:B------:R-:W-:Y:S01]  /*48b30*/  ISETP.LT.AND P2, PT, R2, UR4, !P0 ;  /* 0x0000000402007c0c */ /* 0x000fe2000c741270 */
[----:B------:R-:W-:Y:S01]  /*48b40*/  VIADD R2, R0, 0x19a ;  /* 0x0000019a00027836 */ /* 0x000fe20000000000 */
[----:B------:R-:W-:Y:S01]  /*48b50*/  PRMT R68, R3, 0x9910, RZ ;  /* 0x0000991003447816 */ /* 0x000fe200000000ff */
[----:B------:R-:W0:Y:S03]  /*48b60*/  LDCU UR4, c[0x0][0x39c] ;  /* 0x00007380ff0477ac */ /* 0x000e260008000800 */
[----:B------:R-:W-:-:S02]  /*48b70*/  ISETP.LT.AND P6, PT, R2, UR6, !P0 ;  /* 0x0000000602007c0c */ /* 0x000fc4000c7c1270 */
[----:B------:R-:W-:Y:S01]  /*48b80*/  SHF.R.S32.HI R68, RZ, 0x8, R68 ;  /* 0x00000008ff447819 */ /* 0x000fe20000011444 */
[----:B------:R-:W-:Y:S01]  /*48b90*/  VIADD R2, R0, 0x19b ;  /* 0x0000019b00027836 */ /* 0x000fe20000000000 */
[----:B------:R-:W1:Y:S04]  /*48ba0*/  LDCU UR6, c[0x0][0x39c] ;  /* 0x00007380ff0677ac */ /* 0x000e680008000800 */
[----:B------:R-:W-:Y:S01]  /*48bb0*/  ISETP.LT.AND P5, PT, R2, UR5, !P0 ;  /* 0x0000000502007c0c */ /* 0x000fe2000c7a1270 */
[----:B------:R-:W0:Y:S01]  /*48bc0*/  LDCU UR5, c[0x0][0x39c] ;  /* 0x00007380ff0577ac */ /* 0x000e220008000800 */
[----:B----4-:R4:W-:Y:S04]  /*48bd0*/  @P2 STG.E.U8 desc[UR22][R8.64], R68 ;  /* 0x0000004408002986 */ /* 0x0109e8000c101116 */
[----:B----4-:R-:W4:Y:S01]  /*48be0*/  LDL.LU.64 R8, [R1+0x778] ;  /* 0x0007780001087983 */ /* 0x010f220000300a00 */
[----:B--2---:R-:W-:-:S05]  /*48bf0*/  F2FP.SATFINITE.E5M2.F32.PACK_AB_MERGE_C R3, R69, R93, RZ ;  /* 0x0000005d4503723e */ /* 0x004fca00048060ff */
[----:B------:R2:W-:Y:S04]  /*48c00*/  @P6 STG.E.U8 desc[UR22][R6.64], R3 ;  /* 0x0000000306006986 */ /* 0x0005e8000c101116 */
[----:B--2---:R-:W2:Y:S01]  /*48c10*/  LDL.LU.64 R6, [R1+0x790] ;  /* 0x0007900001067983 */ /* 0x004ea20000300a00 */
[----:B------:R-:W-:-:S03]  /*48c20*/  PRMT R68, R3, 0x9910, RZ ;  /* 0x0000991003447816 */ /* 0x000fc600000000ff */
[----:B------:R-:W2:Y:S01]  /*48c30*/  LDL.LU R69, [R1+0x84] ;  /* 0x0000840001457983 */ /* 0x000ea20000300800 */
[----:B------:R-:W-:-:S05]  /*48c40*/  SHF.R.S32.HI R68, RZ, 0x8, R68 ;  /* 0x00000008ff447819 */ /* 0x000fca0000011444 */
[----:B-----5:R5:W-:Y:S04]  /*48c50*/  @P5 STG.E.U8 desc[UR22][R4.64], R68 ;  /* 0x0000004404005986 */ /* 0x020be8000c101116 */
[----:B-----5:R-:W5:Y:S01]  /*48c60*/  LDL.LU.64 R4, [R1+0x7a8] ;  /* 0x0007a80001047983 */ /* 0x020f620000300a00 */
[----:B------:R-:W-:Y:S01]  /*48c70*/  VIADD R2, R0, 0x19c ;  /* 0x0000019c00027836 */ /* 0x000fe20000000000 */
[----:B---3--:R-:W-:Y:S02]  /*48c80*/  F2FP.SATFINITE.E5M2.F32.PACK_AB_MERGE_C R3, R15, R14, RZ ;  /* 0x0000000e0f03723e */ /* 0x008fe400048060ff */
[----:B------:R-:W3:Y:S02]  /*48c90*/  LDL.LU.64 R92, [R1+0x7c8] ;  /* 0x0007c800015c7983 */ /* 0x000ee40000300a00 */
[----:B0-----:R-:W-:Y:S01]  /*48ca0*/  ISETP.LT.AND P4, PT, R2, UR4, !P0 ;  /* 0x0000000402007c0c */ /* 0x001fe2000c781270 */
[----:B------:R-:W-:Y:S01]  /*48cb0*/  VIADD R2, R0, 0x19d ;  /* 0x0000019d00027836 */ /* 0x000fe20000000000 */
[----:B------:R-:W-:Y:S01]  /*48cc0*/  PRMT R68, R3, 0x9910, RZ ;  /* 0x0000991003447816 */ /* 0x000fe200000000ff */
[----:B------:R-:W0:Y:S01]  /*48cd0*/  LDCU UR4, c[0x0][0x39c] ;  /* 0x00007380ff0477ac */ /* 0x000e220008000800 */
[----:B------:R-:W3:Y:S02]  /*48ce0*/  LDL.LU R14, [R1+0x88] ;  /* 0x00008800010e7983 */ /* 0x000ee40000300800 */
[----:B-1----:R-:W-:Y:S01]  /*48cf0*/  ISETP.LT.AND P3, PT, R2, UR6, !P0 ;  /* 0x0000000602007c0c */ /* 0x002fe2000c761270 */
[----:B------:R-:W-:Y:S01]  /*48d00*/  VIADD R2, R0, 0x19e ;  /* 0x0000019e00027836 */ /* 0x000fe20000000000 */
[----:B------:R-:W-:Y:S01]  /*48d10*/  SHF.R.S32.HI R68, RZ, 0x8, R68 ;  /* 0x00000008ff447819 */ /* 0x000fe20000011444 */
[----:B------:R-:W3:Y:S01]  /*48d20*/  LDL.LU R15, [R1+0x8c] ;  /* 0x00008c00010f7983 */ /* 0x000ee20000300800 */
[----:B------:R-:W1:Y:S02]  /*48d30*/  LDCU UR6, c[0x0][0x39c] ;  /* 0x00007380ff0677ac */ /* 0x000e640008000800 */
[----:B------:R-:W-:Y:S01]  /*48d40*/  ISETP.LT.AND P2, PT, R2, UR5, !P0 ;  /* 0x0000000502007c0c */ /* 0x000fe2000c741270 */
[----:B------:R0:W-:Y:S01]  /*48d50*/  @P4 STG.E.U8 desc[UR22][R10.64], R3 ;  /* 0x000000030a004986 */ /* 0x0001e2000c101116 */
[----:B------:R-:W-:Y:S01]  /*48d60*/  VIADD R2, R0, 0x19f ;  /* 0x0000019f00027836 */ /* 0x000fe20000000000 */
[----:B------:R-:W1:Y:S01]  /*48d70*/  LDCU UR5, c[0x0][0x39c] ;  /* 0x00007380ff0577ac */ /* 0x000e620008000800 */
[----:B0-----:R-:W-:Y:S01]  /*48d80*/  F2FP.SATFINITE.E5M2.F32.PACK_AB_MERGE_C R3, R13, R12, RZ ;  /* 0x0000000c0d03723e */ /* 0x001fe200048060ff */
[----:B------:R-:W3:Y:S04]  /*48d90*/  LDL.LU.64 R10, [R1+0x7f0] ;  /* 0x0007f000010a7983 */ /* 0x000ee80000300a00 */
[----:B------:R-:W3:Y:S01]  /*48da0*/  LDL.LU.64 R12, [R1+0x808] ;  /* 0x00080800010c7983 */ /* 0x000ee20000300a00 */
[----:B------:R-:W-:Y:S01]  /*48db0*/  ISETP.LT.AND P6, PT, R2, UR4, !P0 ;  /* 0x0000000402007c0c */ /* 0x000fe2000c7c1270 */
[----:B------:R-:W0:Y:S02]  /*48dc0*/  LDCU UR4, c[0x0][0x39c] ;  /* 0x00007380ff0477ac */ /* 0x000e240008000800 */
[----:B----4-:R4:W-:Y:S02]  /*48dd0*/  @P3 STG.E.U8 desc[UR22][R8.64], R68 ;  /* 0x0000004408003986 */ /* 0x0109e4000c101116 */
[----:B----4-:R-:W-:-:S04]  /*48de0*/  PRMT R68, R3, 0x9910, RZ ;  /* 0x0000991003447816 */ /* 0x010fc800000000ff */
[----:B------:R-:W-:Y:S01]  /*48df0*/  SHF.R.S32.HI R68, RZ, 0x8, R68 ;  /* 0x00000008ff447819 */ /* 0x000fe20000011444 */
[----:B--2---:R2:W-:Y:S04]  /*48e00*/  @P2 STG.E.U8 desc[UR22][R6.64], R3 ;  /* 0x0000000306002986 */ /* 0x0045e8000c101116 */
[----:B--2---:R-:W2:Y:S04]  /*48e10*/  LDL.LU R3, [R1+0x80] ;  /* 0x0000800001037983 */ /* 0x004ea80000300800 */
[----:B------:R-:W4:Y:S04]  /*48e20*/  LDL.LU R8, [R1+0x90] ;  /* 0x0000900001087983 */ /* 0x000f280000300800 */
[----:B------:R-:W4:Y:S04]  /*48e30*/  LDL.LU R9, [R1+0x94] ;  /* 0x0000940001097983 */ /* 0x000f280000300800 */
[----:B------:R-:W4:Y:S04]  /*48e40*/  LDL.LU.64 R6, [R1+0x830] ;  /* 0x0008300001067983 */ /* 0x000f280000300a00 */
[----:B-----5:R5:W-:Y:S04]  /*48e50*/  @P6 STG.E.U8 desc[UR22][R4.64], R68 ;  /* 0x0000004404006986 */ /* 0x020be8000c101116 */
[----:B-----5:R-:W5:Y:S01]  /*48e60*/  LDL.LU.64 R4, [R1+0x850] ;  /* 0x0008500001047983 */ /* 0x020f620000300a00 */
[----:B------:R-:W-:-:S05]  /*48e70*/  VIADD R2, R0, 0x1a0 ;  /* 0x000001a000027836 */ /* 0x000fca0000000000 */
[----:B-1----:R-:W-:Y:S01]  /*48e80*/  ISETP.LT.AND P5, PT, R2, UR6, !P0 ;  /* 0x0000000602007c0c */ /* 0x002fe2000c7a1270 */
[----:B------:R-:W1:Y:S01]  /*48e90*/  LDCU UR6, c[0x0][0x39c] ;  /* 0x00007380ff0677ac */ /* 0x000e620008000800 */
[----:B------:R-:W-:-:S05]  /*48ea0*/  VIADD R2, R0, 0x1a1 ;  /* 0x000001a100027836 */ /* 0x000fca0000000000 */
[----:B------:R-:W-:Y:S01]  /*48eb0*/  ISETP.LT.AND P4, PT, R2, UR5, !P0 ;  /* 0x0000000502007c0c */ /* 0x000fe2000c781270 */
[----:B------:R-:W3:Y:S01]  /*48ec0*/  LDCU UR5, c[0x0][0x39c] ;  /* 0x00007380ff0577ac */ /* 0x000ee20008000800 */
[----:B------:R-:W-:-:S05]  /*48ed0*/  VIADD R2, R0, 0x1a2 ;  /* 0x000001a200027836 */ /* 0x000fca0000000000 */
[----:B0-----:R-:W-:Y:S01]  /*48ee0*/  ISETP.LT.AND P3, PT, R2, UR4, !P0 ;  /* 0x0000000402007c0c */ /* 0x001fe2000c761270 */
[----:B------:R-:W0:Y:S01]  /*48ef0*/  LDCU UR4, c[0x0][0x39c] ;  /* 0x00007380ff0477ac */ /* 0x000e220008000800 */
[----:B------:R-:W-:-:S05]  /*48f00*/  VIADD R2, R0, 0x1a3 ;  /* 0x000001a300027836 */ /* 0x000fca0000000000 */
[----:B-1----:R-:W-:Y:S01]  /*48f10*/  ISETP.LT.AND P2, PT, R2, UR6, !P0 ;  /* 0x0000000602007c0c */ /* 0x002fe2000c741270 */
[----:B------:R-:W1:Y:S01]  /*48f20*/  LDCU UR6, c[0x0][0x39c] ;  /* 0x00007380ff0677ac */ /* 0x000e620008000800 */
[----:B------:R-:W-:-:S05]  /*48f30*/  VIADD R2, R0, 0x1a4 ;  /* 0x000001a400027836 */ /* 0x000fca0000000000 */
[----:B---3--:R-:W-:Y:S01]  /*48f40*/  ISETP.LT.AND P6, PT, R2, UR5, !P0 ;  /* 0x0000000502007c0c */ /* 0x008fe2000c7c1270 */
[----:B------:R-:W3:Y:S01]  /*48f50*/  LDCU UR5, c[0x0][0x39c] ;  /* 0x00007380ff0577ac */ /* 0x000ee20008000800 */
[----:B------:R-:W-:Y:S01]  /*48f60*/  VIADD R2, R0, 0x1a5 ;  /* 0x000001a500027836 */ /* 0x000fe20000000000 */
[----:B--2---:R-:W-:Y:S02]  /*48f70*/  F2FP.SATFINITE.E5M2.F32.PACK_AB_MERGE_C R3, R69, R3, RZ ;  /* 0x000000034503723e */ /* 0x004fe400048060ff */
[----:B------:R-:W2:Y:S02]  /*48f80*/  LDL.LU R69, [R1+0x9c] ;  /* 0x00009c0001457983 */ /* 0x000ea40000300800 */
[----:B------:R-:W-:Y:S02]  /*48f90*/  PRMT R68, R3, 0x9910, RZ ;  /* 0x0000991003447816 */ /* 0x000fe400000000ff */
[----:B------:R3:W-:Y:S01]  /*48fa0*/  @P5 STG.E.U8 desc[UR22][R92.64], R3 ;  /* 0x000000035c005986 */ /* 0x0007e2000c101116 */
[----:B0-----:R-:W-:Y:S01]  /*48fb0*/  ISETP.LT.AND P5, PT, R2, UR4, !P0 ;  /* 0x0000000402007c0c */ /* 0x001fe2000c7a1270 */
[----:B------:R-:W-:Y:S01]  /*48fc0*/  VIADD R2, R0, 0x1a6 ;  /* 0x000001a600027836 */ /* 0x000fe20000000000 */
[----:B------:R-:W-:Y:S01]  /*48fd0*/  SHF.R.S32.HI R68, RZ, 0x8, R68 ;  /* 0x00000008ff447819 */ /* 0x000fe20000011444 */
[----:B------:R-:W0:Y:S04]  /*48fe0*/  LDCU UR4, c[0x0][0x39c] ;  /* 0x00007380ff0477ac */ /* 0x000e280008000800 */
[----:B------:R4:W-:Y:S01]  /*48ff0*/  @P4 STG.E.U8 desc[UR22][R10.64], R68 ;  /* 0x000000440a004986 */ /* 0x0009e2000c101116 */
[----:B-1----:R-:W-:-:S02]  /*49000*/  ISETP.LT.AND P4, PT, R2, UR6, !P0 ;  /* 0x0000000602007c0c */ /* 0x002fc4000c781270 */
[----:B---3--:R-:W-:Y:S01]  /*49010*/  F2FP.SATFINITE.E5M2.F32.PACK_AB_MERGE_C R3, R15, R14, RZ ;  /* 0x0000000e0f03723e */ /* 0x008fe200048060ff */
[----:B------:R-:W-:Y:S01]  /*49020*/  VIADD R2, R0, 0x1a7 ;  /* 0x000001a700027836 */ /* 0x000fe20000000000 */
[----:B------:R-:W1:Y:S03]  /*49030*/  LDCU UR6, c[0x0][0x39c] ;  /* 0x00007380ff0677ac */ /* 0x000e660008000800 */
[----:B------:R-:W-:Y:S01]  /*49040*/  @P3 STG.E.U8 desc[UR22][R12.64], R3 ;  /* 0x000000030c003986 */ /* 0x000fe2000c101116 */
[----:B----4-:R-:W-:-:S03]  /*49050*/  PRMT R68, R3, 0x9910, RZ ;  /* 0x0000991003447816 */ /* 0x010fc600000000ff */
[----:B------:R-:W3:Y:S01]  /*49060*/  LDL.LU.64 R10, [R1+0x868] ;  /* 0x00086800010a7983 */ /* 0x000ee20000300a00 */
[----:B------:R-:W-:Y:S01]  /*49070*/  ISETP.LT.AND P3, PT, R2, UR5, !P0 ;  /* 0x0000000502007c0c */ /* 0x000fe2000c761270 */
[----:B------:R-:W4:Y:S01]  /*49080*/  LDCU UR5, c[0x0][0x39c] ;  /* 0x00007380ff0577ac */ /* 0x000f220008000800 */
[----:B------:R-:W-:Y:S01]  /*49090*/  SHF.R.S32.HI R68, RZ, 0x8, R68 ;  /* 0x00000008ff447819 */ /* 0x000fe20000011444 */
[----:B------:R-:W2:Y:S01]  /*490a0*/  LDL.LU.64 R92, [R1+0x880] ;  /* 0x00088000015c7983 */ /* 0x000ea20000300a00 */
[----:B------:R-:W-:-:S03]  /*490b0*/  F2FP.SATFINITE.E5M2.F32.PACK_AB_MERGE_C R2, R9, R8, RZ ;  /* 0x000000080902723e */ /* 0x000fc600048060ff */
[----:B------:R-:W2:Y:S04]  /*490c0*/  LDL.LU R14, [R1+0xa0] ;  /* 0x0000a000010e7983 */ /* 0x000ea80000300800 */
[----:B------:R-:W2:Y:S04]  /*490d0*/  LDL.LU R15, [R1+0xa4] ;  /* 0x0000a400010f7983 */ /* 0x000ea80000300800 */
[----:B------:R0:W-:Y:S04]  /*490e0*/  @P2 STG.E.U8 desc[UR22][R6.64], R68 ;  /* 0x0000004406002986 */ /* 0x0001e8000c101116 */
[----:B------:R-:W2:Y:S04]  /*490f0*/  LDL.LU.64 R8, [R1+0x8b0] ;  /* 0x0008b00001087983 */ /* 0x000ea80000300a00 */
[----:B-----5:R5:W-:Y:S01]  /*49100*/  @P6 STG.E.U8 desc[UR22][R4.64], R2 ;  /* 0x0000000204006986 */ /* 0x020be2000c101116 */
[----:B0-----:R-:W-:-:S03]  /*49110*/  PRMT R68, R2, 0x9910, RZ ;  /* 0x0000991002447816 */ /* 0x001fc600000000ff */
[----:B-----5:R-:W2:Y:S04]  /*49120*/  LDL.LU R2, [R1+0x98] ;  /* 0x0000980001027983 */ /* 0x020ea80000300800 */
[----:B------:R-:W5:Y:S04]  /*49130*/  LDL.LU.64 R6, [R1+0x8c8] ;  /* 0x0008c80001067983 */ /* 0x000f680000300a00 */
[----:B------:R-:W4:Y:S04]  /*49140*/  LDL.LU R12, [R1+0xa8] ;  /* 0x0000a800010c7983 */ /* 0x000f280000300800 */
[----:B------:R-:W4:Y:S04]  /*49150*/  LDL.LU R13, [R1+0xac] ;  /* 0x0000ac00010d7983 */ /* 0x000f280000300800 */
[----:B------:R-:W4:Y:S01]  /*49160*/  LDL.LU.64 R4, [R1+0x8f0] ;  /* 0x0008f00001047983 */ /* 0x000f220000300a00 */
[----:B------:R-:W-:Y:S01]  /*49170*/  VIADD R3, R0, 0x1a8 ;  /* 0x000001a800037836 */ /* 0x000fe20000000000 */
[----:B------:R-:W-:-:S04]  /*49180*/  SHF.R.S32.HI R68, RZ, 0x8, R68 ;  /* 0x00000008ff447819 */ /* 0x000fc80000011444 */
[----:B------:R-:W-:Y:S01]  /*49190*/  ISETP.LT.AND P2, PT, R3, UR4, !P0 ;  /* 0x0000000403007c0c */ /* 0x000fe2000c741270 */
        /* <DEDUP_REMOVED lines=8> */
[----:B------:R2:W-:Y:S03]  /*49220*/  @P4 STG.E.U8 desc[UR22][R92.64], R2 ;  /* 0x000000025c004986 */ /* 0x0005e6000c101116 */
[----:B------:R-:W-:-:S05]  /*49230*/  SHF.R.S32.HI R68, RZ, 0x8, R68 ;  /* 0x00000008ff447819 */ /* 0x000fca0000011444 */
[----:B------:R0:W-:Y:S04]  /*49240*/  @P3 STG.E.U8 desc[UR22][R8.64], R68 ;  /* 0x0000004408003986 */ /* 0x0001e8000c101116 */
[----:B--2---:R-:W2:Y:S01]  /*49250*/  LDL.LU R93, [R1+0xb0] ;  /* 0x0000b000015d7983 */ /* 0x004ea20000300800 */
[----:B------:R-:W-:-:S03]  /*49260*/  F2FP.SATFINITE.E5M2.F32.PACK_AB_MERGE_C R2, R15, R14, RZ ;  /* 0x0000000e0f02723e */ /* 0x000fc600048060ff */
[----:B------:R-:W2:Y:S04]  /*49270*/  LDL.LU R69, [R1+0xb4] ;  /* 0x0000b40001457983 */ /* 0x000ea80000300800 */
[----:B0-----:R-:W2:Y:S04]  /*49280*/  LDL.LU.64 R8, [R1+0x928] ;  /* 0x0009280001087983 */ /* 0x001ea80000300a00 */
[----:B-----5:R0:W-:Y:S04]  /*49290*/  @P2 STG.E.U8 desc[UR22][R6.64], R2 ;  /* 0x0000000206002986 */ /* 0x0201e8000c101116 */
[----:B0-----:R-:W5:Y:S01]  /*492a0*/  LDL.LU.64 R6, [R1+0x940] ;  /* 0x0009400001067983 */ /* 0x001f620000300a00 */
[----:B------:R-:W-:-:S03]  /*492b0*/  PRMT R68, R2, 0x9910, RZ ;  /* 0x0000991002447816 */ /* 0x000fc600000000ff */
[----:B------:R-:W5:Y:S01]  /*492c0*/  LDL.LU R92, [R1+0xbc] ;  /* 0x0000bc00015c7983 */ /* 0x000f620000300800 */
[----:B------:R-:W-:-:S05]  /*492d0*/  SHF.R.S32.HI R68, RZ, 0x8, R68 ;  /* 0x00000008ff447819 */ /* 0x000fca0000011444 */
[----:B----4-:R0:W-:Y:S04]  /*492e0*/  @P6 STG.E.U8 desc[UR22][R4.64], R68 ;  /* 0x0000004404006986 */ /* 0x0101e8000c101116 */
[----:B0-----:R-:W4:Y:S01]  /*492f0*/  LDL.LU.64 R4, [R1+0x958] ;  /* 0x0009580001047983 */ /* 0x001f220000300a00 */
[C---:B------:R-:W-:Y:S01]  /*49300*/  VIADD R3, R0.reuse, 0x1aa ;  /* 0x000001aa00037836 */ /* 0x040fe20000000000 */
[----:B------:R-:W-:Y:S02]  /*49310*/  F2FP.SATFINITE.E5M2.F32.PACK_AB_MERGE_C R2, R13, R12, RZ ;  /* 0x0000000c0d02723e */ /* 0x000fe400048060ff */
[----:B------:R-:W4:Y:S02]  /*49320*/  LDL.LU.64 R14, [R1+0x978] ;  /* 0x00097800010e7983 */ /* 0x000f240000300a00 */
[----:B------:R-:W-:Y:S01]  /*49330*/  ISETP.LT.AND P5, PT, R3, UR5, !P0 ;  /* 0x0000000503007c0c */ /* 0x000fe2000c7a1270 */
[----:B------:R-:W-:Y:S01]  /*49340*/  VIADD R3, R0, 0x1ab ;  /* 0x000001ab00037836 */ /* 0x000fe20000000000 */
[----:B------:R-:W-:Y:S01]  /*49350*/  PRMT R68, R2, 0x9910, RZ ;  /* 0x0000991002447816 */ /* 0x000fe200000000ff */
[----:B------:R-:W4:Y:S01]  /*49360*/  LDL.LU R12, [R1+0xc0] ;  /* 0x0000c000010c7983 */ /* 0x000f220000300800 */
[----:B------:R-:W0:Y:S02]  /*49370*/  LDCU UR5, c[0x0][0x39c] ;  /* 0x00007380ff0577ac */ /* 0x000e240008000800 */
[----:B------:R-:W-:Y:S01]  /*49380*/  ISETP.LT.AND P4, PT, R3, UR4, !P0 ;  /* 0x0000000403007c0c */ /* 0x000fe2000c781270 */
[C---:B------:R-:W-:Y:S01]  /*49390*/  VIADD R3, R0.reuse, 0x1ac ;  /* 0x000001ac00037836 */ /* 0x040fe20000000000 */
        /* <DEDUP_REMOVED lines=11> */
[----:B------:R2:W-:Y:S04]  /*49450*/  @P4 STG.E.U8 desc[UR22][R8.64], R68 ;  /* 0x0000004408004986 */ /* 0x0005e8000c101116 */
[----:B--2---:R-:W2:Y:S01]  /*49460*/  LDL.LU.64 R8, [R1+0x9b8] ;  /* 0x0009b80001087983 */ /* 0x004ea20000300a00 */
[----:B------:R-:W-:-:S03]  /*49470*/  PRMT R68, R2, 0x9910, RZ ;  /* 0x0000991002447816 */ /* 0x000fc600000000ff */
[----:B-----5:R5:W-:Y:S04]  /*49480*/  @P3 STG.E.U8 desc[UR22][R6.64], R2 ;  /* 0x0000000206003986 */ /* 0x020be8000c101116 */
[----:B-----5:R-:W5:Y:S01]  /*49490*/  LDL.LU R2, [R1+0xb8] ;  /* 0x0000b80001027983 */ /* 0x020f620000300800 */
[----:B------:R-:W-:-:S03]  /*494a0*/  SHF.R.S32.HI R68, RZ, 0x8, R68 ;  /* 0x00000008ff447819 */ /* 0x000fc60000011444 */
[----:B------:R-:W2:Y:S04]  /*494b0*/  LDL.LU R93, [R1+0xc8] ;  /* 0x0000c800015d7983 */ /* 0x000ea80000300800 */
[----:B------:R-:W2:Y:S04]  /*494c0*/  LDL.LU R69, [R1+0xcc] ;  /* 0x0000cc0001457983 */ /* 0x000ea80000300800 */
[----:B------:R-:W2:Y:S04]  /*494d0*/  LDL.LU.64 R6, [R1+0x9e0] ;  /* 0x0009e00001067983 */ /* 0x000ea80000300a00 */
[----:B----4-:R4:W-:Y:S04]  /*494e0*/  @P2 STG.E.U8 desc[UR22][R4.64], R68 ;  /* 0x0000004404002986 */ /* 0x0109e8000c101116 */
[----:B----4-:R-:W4:Y:S01]  /*494f0*/  LDL.LU.64 R4, [R1+0xa00] ;  /* 0x000a000001047983 */ /* 0x010f220000300a00 */
[----:B------:R-:W-:-:S05]  /*49500*/  VIADD R3, R0, 0x1ae ;  /* 0x000001ae00037836 */ /* 0x000fca0000000000 */
[----:B------:R-:W-:Y:S01]  /*49510*/  ISETP.LT.AND P6, PT, R3, UR4, !P0 ;  /* 0x0000000403007c0c */ /* 0x000fe2000c7c1270 */
[----:B------:R-:W0:Y:S01]  /*49520*/  LDCU UR4, c[0x0][0x39c] ;  /* 0x00007380ff0477ac */ /* 0x000e220008000800 */
[----:B------:R-:W-:-:S05]  /*49530*/  VIADD R3, R0, 0x1af ;  /* 0x000001af00037836 */ /* 0x000fca0000000000 */
[----:B-1----:R-:W-:Y:S01]  /*49540*/  ISETP.LT.AND P5, PT, R3, UR6, !P0 ;  /* 0x0000000603007c0c */ /* 0x002fe2000c7a1270 */
[----:B------:R-:W1:Y:S01]  /*49550*/  LDCU UR6, c[0x0][0x39c] ;  /* 0x00007380ff0677ac */ /* 0x000e620008000800 */
[----:B------:R-:W-:-:S05]  /*49560*/  VIADD R3, R0, 0x1b0 ;  /* 0x000001b000037836 */ /* 0x000fca0000000000 */
[----:B0-----:R-:W-:Y:S01]  /*49570*/  ISETP.LT.AND P4, PT, R3, UR5, !P0 ;  /* 0x0000000503007c0c */ /* 0x001fe2000c781270 */
[----:B------:R-:W0:Y:S01]  /*49580*/  LDCU UR5, c[0x0][0x39c] ;  /* 0x00007380ff0577ac */ /* 0x000e220008000800 */
[----:B------:R-:W-:-:S05]  /*49590*/  VIADD R3, R0, 0x1b1 ;  /* 0x000001b100037836 */ /* 0x000fca0000000000 */
[----:B------:R-:W-:Y:S01]  /*495a0*/  ISETP.LT.AND P3, PT, R3, UR4, !P0 ;  /* 0x0000000403007c0c */ /* 0x000fe2000c761270 */
[----:B------:R-:W0:Y:S01]  /*495b0*/  LDCU UR4, c[0x0][0x39c] ;  /* 0x00007380ff0477ac */ /* 0x000e220008000800 */
[----:B------:R-:W-:-:S05]  /*495c0*/  VIADD R3, R0, 0x1b2 ;  /* 0x000001b200037836 */ /* 0x000fca0000000000 */
[----:B-1----:R-:W-:Y:S01]  /*495d0*/  ISETP.LT.AND P2, PT, R3, UR6, !P0 ;  /* 0x0000000603007c0c */ /* 0x002fe2000c741270 */
[----:B------:R-:W1:Y:S01]  /*495e0*/  LDCU UR6, c[0x0][0x39c] ;  /* 0x00007380ff0677ac */ /* 0x000e620008000800 */
[----:B------:R-:W-:Y:S01]  /*495f0*/  VIADD R3, R0, 0x1b3 ;  /* 0x000001b300037836 */ /* 0x000fe20000000000 */
[----:B-----5:R-:W-:-:S04]  /*49600*/  F2FP.SATFINITE.E5M2.F32.PACK_AB_MERGE_C R2, R92, R2, RZ ;  /* 0x000000025c02723e */ /* 0x020fc800048060ff */
[----:B------:R-:W-:Y:S01]  /*49610*/  PRMT R68, R2, 0x9910, RZ ;  /* 0x0000991002447816 */ /* 0x000fe200000000ff */
[----:B------:R5:W-:Y:S01]  /*49620*/  @P6 STG.E.U8 desc[UR22][R14.64], R2 ;  /* 0x000000020e006986 */ /* 0x000be2000c101116 */
[----:B0-----:R-:W-:Y:S01]  /*49630*/  ISETP.LT.AND P6, PT, R3, UR5, !P0 ;  /* 0x0000000503007c0c */ /* 0x001fe2000c7c1270 */
[----:B------:R-:W0:Y:S01]  /*49640*/  LDCU UR5, c[0x0][0x39c] ;  /* 0x00007380ff0577ac */ /* 0x000e220008000800 */
[----:B------:R-:W-:Y:S01]  /*49650*/  SHF.R.S32.HI R68, RZ, 0x8, R68 ;  /* 0x00000008ff447819 */ /* 0x000fe20000011444 */
[----:B------:R-:W-:-:S04]  /*49660*/  VIADD R3, R0, 0x1b4 ;  /* 0x000001b400037836 */ /* 0x000fc80000000000 */
[----:B---3--:R3:W-:Y:S01]  /*49670*/  @P5 STG.E.U8 desc[UR22][R10.64], R68 ;  /* 0x000000440a005986 */ /* 0x0087e2000c101116 */
[----:B------:R-:W-:Y:S01]  /*49680*/  ISETP.LT.AND P5, PT, R3, UR4, !P0 ;  /* 0x0000000403007c0c */ /* 0x000fe2000c7a1270 */
[----:B------:R-:W0:Y:S01]  /*49690*/  LDCU UR4, c[0x0][0x39c] ;  /* 0x00007380ff0477ac */ /* 0x000e220008000800 */
[----:B-----5:R-:W-:Y:S01]  /*496a0*/  F2FP.SATFINITE.E5M2.F32.PACK_AB_MERGE_C R2, R13, R12, RZ ;  /* 0x0000000c0d02723e */ /* 0x020fe200048060ff */
[----:B------:R-:W-:Y:S01]  /*496b0*/  VIADD R3, R0, 0x1b5 ;  /* 0x000001b500037836 */ /* 0x000fe20000000000 */
[----:B------:R-:W5:Y:S04]  /*496c0*/  LDL.LU.64 R14, [R1+0xe00] ;  /* 0x000e0000010e7983 */ /* 0x000f680000300a00 */
[----:B--2---:R2:W-:Y:S01]  /*496d0*/  @P4 STG.E.U8 desc[UR22][R8.64], R2 ;  /* 0x0000000208004986 */ /* 0x0045e2000c101116 */
[----:B---3--:R-:W-:-:S02]  /*496e0*/  PRMT R68, R2, 0x9910, RZ ;  /* 0x0000991002447816 */ /* 0x008fc400000000ff */
[----:B-1----:R-:W-:Y:S01]  /*496f0*/  ISETP.LT.AND P4, PT, R3, UR6, !P0 ;  /* 0x0000000603007c0c */ /* 0x002fe2000c781270 */
[----:B------:R-:W-:Y:S01]  /*49700*/  VIADD R3, R0, 0x1b6 ;  /* 0x000001b600037836 */ /* 0x000fe20000000000 */
[----:B------:R-:W-:Y:S01]  /*49710*/  SHF.R.S32.HI R68, RZ, 0x8, R68 ;  /* 0x00000008ff447819 */ /* 0x000fe20000011444 */
[----:B------:R-:W3:Y:S01]  /*49720*/  LDL.LU.64 R12, [R1+0xa18] ;  /* 0x000a1800010c7983 */ /* 0x000ee20000300a00 */
[----:B------:R-:W1:Y:S03]  /*49730*/  LDCU UR6, c[0x0][0x39c] ;  /* 0x00007380ff0677ac */ /* 0x000e660008000800 */
[----:B------:R-:W5:Y:S01]  /*49740*/  LDL.LU.64 R10, [R1+0xa30] ;  /* 0x000a3000010a7983 */ /* 0x000f620000300a00 */
[----:B--2---:R-:W-:-:S03]  /*49750*/  F2FP.SATFINITE.E5M2.F32.PACK_AB_MERGE_C R2, R69, R93, RZ ;  /* 0x0000005d4502723e */ /* 0x004fc600048060ff */
[----:B------:R2:W-:Y:S01]  /*49760*/  @P3 STG.E.U8 desc[UR22][R6.64], R68 ;  /* 0x0000004406003986 */ /* 0x0005e2000c101116 */
[----:B0-----:R-:W-:Y:S01]  /*49770*/  ISETP.LT.AND P3, PT, R3, UR5, !P0 ;  /* 0x0000000503007c0c */ /* 0x001fe2000c761270 */
[----:B------:R-:W-:Y:S01]  /*49780*/  VIADD R3, R0, 0x1b7 ;  /* 0x000001b700037836 */ /* 0x000fe20000000000 */
[----:B------:R-:W0:Y:S01]  /*49790*/  LDCU UR5, c[0x0][0x39c] ;  /* 0x00007380ff0577ac */ /* 0x000e220008000800 */
[----:B------:R-:W5:Y:S04]  /*497a0*/  LDL.LU R92, [R1+0xdc] ;  /* 0x0000dc00015c7983 */ /* 0x000f680000300800 */
[----:B------:R-:W5:Y:S04]  /*497b0*/  LDL.LU.64 R8, [R1+0xa50] ;  /* 0x000a500001087983 */ /* 0x000f680000300a00 */
[----:B--2---:R-:W2:Y:S01]  /*497c0*/  LDL.LU.64 R6, [R1+0xa68] ;  /* 0x000a680001067983 */ /* 0x004ea20000300a00 */
[----:B------:R-:W-:-:S03]  /*497d0*/  PRMT R68, R2, 0x9910, RZ ;  /* 0x0000991002447816 */ /* 0x000fc600000000ff */
[----:B----4-:R4:W-:Y:S01]  /*497e0*/  @P2 STG.E.U8 desc[UR22][R4.64], R2 ;  /* 0x0000000204002986 */ /* 0x0109e2000c101116 */
[----:B------:R-:W-:Y:S01]  /*497f0*/  ISETP.LT.AND P2, PT, R3, UR4, !P0 ;  /* 0x0000000403007c0c */ /* 0x000fe2000c741270 */
[----:B------:R-:W0:Y:S02]  /*49800*/  LDCU UR4, c[0x0][0x39c] ;  /* 0x00007380ff0477ac */ /* 0x000e240008000800 */
[----:B----4-:R-:W4:Y:S04]  /*49810*/  LDL.LU R2, [R1+0xd4] ;  /* 0x0000d40001027983 */ /* 0x010f280000300800 */
[----:B------:R-:W2:Y:S04]  /*49820*/  LDL.LU R93, [R1+0xe0] ;  /* 0x0000e000015d7983 */ /* 0x000ea80000300800 */
[----:B------:R-:W2:Y:S04]  /*49830*/  LDL.LU R69, [R1+0xe4] ;  /* 0x0000e40001457983 */ /* 0x000ea80000300800 */
[----:B------:R-:W2:Y:S04]  /*49840*/  LDL.LU.64 R4, [R1+0xa80] ;  /* 0x000a800001047983 */ /* 0x000ea80000300a00 */
[----:B------:R-:W4:Y:S01]  /*49850*/  LDL.LU R3, [R1+0xd0] ;  /* 0x0000d00001037983 */ /* 0x000f220000300800 */
[----:B------:R-:W-:-:S05]  /*49860*/  SHF.R.S32.HI R68, RZ, 0x8, R68 ;  /* 0x00000008ff447819 */ /* 0x000fca0000011444 */
[----:B---3--:R3:W-:Y:S04]  /*49870*/  @P6 STG.E.U8 desc[UR22][R12.64], R68 ;  /* 0x000000440c006986 */ /* 0x0087e8000c101116 */
[----:B---3--:R-:W3:Y:S01]  /*49880*/  LDL.LU.64 R12, [R1+0xa98] ;  /* 0x000a9800010c7983 */ /* 0x008ee20000300a00 */
[----:B----4-:R-:W-:-:S04]  /*49890*/  F2FP.SATFINITE.E5M2.F32.PACK_AB_MERGE_C R2, R2, R3, RZ ;  /* 0x000000030202723e */ /* 0x010fc800048060ff */
[----:B------:R-:W-:Y:S01]  /*498a0*/  PRMT R68, R2, 0x9910, RZ ;  /* 0x0000991002447816 */ /* 0x000fe200000000ff */
[----:B-----5:R4:W-:Y:S04]  /*498b0*/  @P5 STG.E.U8 desc[UR22][R10.64], R2 ;  /* 0x000000020a005986 */ /* 0x0209e8000c101116 */
[----:B----4-:R-:W4:Y:S01]  /*498c0*/  LDL.LU R2, [R1+0xd8] ;  /* 0x0000d80001027983 */ /* 0x010f220000300800 */
[C---:B------:R-:W-:Y:S01]  /*498d0*/  VIADD R3, R0.reuse, 0x1b8 ;  /* 0x000001b800037836 */ /* 0x040fe20000000000 */
[----:B------:R-:W-:Y:S02]  /*498e0*/  SHF.R.S32.HI R68, RZ, 0x8, R68 ;  /* 0x00000008ff447819 */ /* 0x000fe40000011444 */
[----:B------:R-:W5:Y:S02]  /*498f0*/  LDL.LU.64 R10, [R1+0xab8] ;  /* 0x000ab800010a7983 */ /* 0x000f640000300a00 */
[----:B-1----:R-:W-:Y:S01]  /*49900*/  ISETP.LT.AND P6, PT, R3, UR6, !P0 ;  /* 0x0000000603007c0c */ /* 0x002fe2000c7c1270 */
[----:B------:R-:W1:Y:S01]  /*49910*/  LDCU UR6, c[0x0][0x39c] ;  /* 0x00007380ff0677ac */ /* 0x000e620008000800 */
[----:B------:R-:W-:-:S05]  /*49920*/  VIADD R3, R0, 0x1b9 ;  /* 0x000001b900037836 */ /* 0x000fca0000000000 */
[----:B0-----:R-:W-:Y:S01]  /*49930*/  ISETP.LT.AND P5, PT, R3, UR5, !P0 ;  /* 0x0000000503007c0c */ /* 0x001fe2000c7a1270 */
[----:B------:R-:W0:Y:S01]  /*49940*/  LDCU UR5, c[0x0][0x39c] ;  /* 0x00007380ff0577ac */ /* 0x000e220008000800 */
[C---:B------:R-:W-:Y:S01]  /*49950*/  VIADD R3, R0.reuse, 0x1ba ;  /* 0x000001ba00037836 */ /* 0x040fe20000000000 */
[----:B------:R1:W-:Y:S04]  /*49960*/  @P4 STG.E.U8 desc[UR22][R8.64], R68 ;  /* 0x0000004408004986 */ /* 0x0003e8000c101116 */
[----:B------:R-:W-:Y:S01]  /*49970*/  ISETP.LT.AND P4, PT, R3, UR4, !P0 ;  /* 0x0000000403007c0c */ /* 0x000fe2000c781270 */
[----:B------:R-:W0:Y:S01]  /*49980*/  LDCU UR4, c[0x0][0x39c] ;  /* 0x00007380ff0477ac */ /* 0x000e220008000800 */
[----:B------:R-:W-:Y:S01]  /*49990*/  VIADD R3, R0, 0x1bb ;  /* 0x000001bb00037836 */ /* 0x000fe20000000000 */
[----:B-1----:R-:W5:Y:S01]  /*499a0*/  LDL.LU.64 R8, [R1+0xad0] ;  /* 0x000ad00001087983 */ /* 0x002f620000300a00 */
[----:B----4-:R-:W-:-:S04]  /*499b0*/  F2FP.SATFINITE.E5M2.F32.PACK_AB_MERGE_C R2, R92, R2, RZ ;  /* 0x000000025c02723e */ /* 0x010fc800048060ff */
[----:B------:R-:W-:Y:S01]  /*499c0*/  PRMT R68, R2, 0x9910, RZ ;  /* 0x0000991002447816 */ /* 0x000fe200000000ff */
[----:B--2---:R1:W-:Y:S01]  /*499d0*/  @P3 STG.E.U8 desc[UR22][R6.64], R2 ;  /* 0x0000000206003986 */ /* 0x0043e2000c101116 */
[----:B------:R-:W-:Y:S01]  /*499e0*/  ISETP.LT.AND P3, PT, R3, UR6, !P0 ;  /* 0x0000000603007c0c */ /* 0x000fe2000c761270 */
[C---:B------:R-:W-:Y:S01]  /*499f0*/  VIADD R3, R0.reuse, 0x1bc ;  /* 0x000001bc00037836 */ /* 0x040fe20000000000 */
[----:B------:R-:W-:Y:S01]  /*49a00*/  SHF.R.S32.HI R68, RZ, 0x8, R68 ;  /* 0x00000008ff447819 */ /* 0x000fe20000011444 */
[----:B------:R-:W2:Y:S04]  /*49a10*/  LDCU UR6, c[0x0][0x39c] ;  /* 0x00007380ff0677ac */ /* 0x000ea80008000800 */
[----:B------:R4:W-:Y:S01]  /*49a20*/  @P2 STG.E.U8 desc[UR22][R4.64], R68 ;  /* 0x0000004404002986 */ /* 0x0009e2000c101116 */
[----:B0-----:R-:W-:Y:S01]  /*49a30*/  ISETP.LT.AND P2, PT, R3, UR5, !P0 ;  /* 0x0000000503007c0c */ /* 0x001fe2000c741270 */
[----:B------:R-:W-:Y:S01]  /*49a40*/  VIADD R3, R0, 0x1bd ;  /* 0x000001bd00037836 */ /* 0x000fe20000000000 */
[----:B------:R-:W0:Y:S01]  /*49a50*/  LDCU UR5, c[0x0][0x39c] ;  /* 0x00007380ff0577ac */ /* 0x000e220008000800 */
[----:B-1----:R-:W-:Y:S01]  /*49a60*/  F2FP.SATFINITE.E5M2.F32.PACK_AB_MERGE_C R2, R69, R93, RZ ;  /* 0x0000005d4502723e */ /* 0x002fe200048060ff */
[----:B------:R-:W2:Y:S04]  /*49a70*/  LDL.LU.64 R6, [R1+0xae8] ;  /* 0x000ae80001067983 */ /* 0x000ea80000300a00 */
[----:B---3--:R1:W-:Y:S04]  /*49a80*/  @P6 STG.E.U8 desc[UR22][R12.64], R2 ;  /* 0x000000020c006986 */ /* 0x0083e8000c101116 */
[----:B----4-:R-:W3:Y:S01]  /*49a90*/  LDL.LU.64 R4, [R1+0xb08] ;  /* 0x000b080001047983 */ /* 0x010ee20000300a00 */
[----:B------:R-:W-:-:S03]  /*49aa0*/  PRMT R68, R2, 0x9910, RZ ;  /* 0x0000991002447816 */ /* 0x000fc600000000ff */
[----:B------:R-:W4:Y:S01]  /*49ab0*/  LDL.LU R69, [R1+0xfc] ;  /* 0x0000fc0001457983 */ /* 0x000f220000300800 */
[----:B------:R-:W-:Y:S01]  /*49ac0*/  ISETP.LT.AND P6, PT, R3, UR4, !P0 ;  /* 0x0000000403007c0c */ /* 0x000fe2000c7c1270 */
[----:B------:R-:W0:Y:S02]  /*49ad0*/  LDCU UR4, c[0x0][0x39c] ;  /* 0x00007380ff0477ac */ /* 0x000e240008000800 */
[----:B------:R-:W2:Y:S04]  /*49ae0*/  LDL.LU.64 R92, [R1+0xb20] ;  /* 0x000b2000015c7983 */ /* 0x000ea80000300a00 */
[----:B-1----:R-:W2:Y:S04]  /*49af0*/  LDL.LU.64 R12, [R1+0xdf8] ;  /* 0x000df800010c7983 */ /* 0x002ea80000300a00 */
[----:B------:R-:W2:Y:S04]  /*49b00*/  LDL.LU R2, [R1+0xec] ;  /* 0x0000ec0001027983 */ /* 0x000ea80000300800 */
[----:B------:R-:W2:Y:S01]  /*49b10*/  LDL.LU R3, [R1+0xe8] ;  /* 0x0000e80001037983 */ /* 0x000ea20000300800 */
[----:B------:R-:W-:-:S05]  /*49b20*/  SHF.R.S32.HI R68, RZ, 0x8, R68 ;  /* 0x00000008ff447819 */ /* 0x000fca0000011444 */
[----:B-----5:R1:W-:Y:S04]  /*49b30*/  @P5 STG.E.U8 desc[UR22][R10.64], R68 ;  /* 0x000000440a005986 */ /* 0x0203e8000c101116 */
[----:B-1----:R-:W5:Y:S01]  /*49b40*/  LDL.LU.64 R10, [R1+0xdf0] ;  /* 0x000df000010a7983 */ /* 0x002f620000300a00 */
[----:B--2---:R-:W-:Y:S01]  /*49b50*/  F2FP.SATFINITE.E5M2.F32.PACK_AB_MERGE_C R2, R2, R3, RZ ;  /* 0x000000030202723e */ /* 0x004fe200048060ff */
[----:B------:R-:W-:-:S05]  /*49b60*/  VIADD R3, R0, 0x1be ;  /* 0x000001be00037836 */ /* 0x000fca0000000000 */
[----:B------:R-:W-:Y:S01]  /*49b70*/  ISETP.LT.AND P5, PT, R3, UR6, !P0 ;  /* 0x0000000603007c0c */ /* 0x000fe2000c7a1270 */
[----:B------:R-:W-:Y:S01]  /*49b80*/  VIADD R3, R0, 0x1bf ;  /* 0x000001bf00037836 */ /* 0x000fe20000000000 */
[----:B------:R1:W-:Y:S01]  /*49b90*/  @P4 STG.E.U8 desc[UR22][R8.64], R2 ;  /* 0x0000000208004986 */ /* 0x0003e2000c101116 */
[----:B------:R-:W-:Y:S01]  /*49ba0*/  PRMT R68, R2, 0x9910, RZ ;  /* 0x0000991002447816 */ /* 0x000fe200000000ff */
[----:B------:R-:W2:Y:S02]  /*49bb0*/  LDCU UR6, c[0x0][0x39c] ;  /* 0x00007380ff0677ac */ /* 0x000ea40008000800 */
[----:B0-----:R-:W-:Y:S01]  /*49bc0*/  ISETP.LT.AND P4, PT, R3, UR5, !P0 ;  /* 0x0000000503007c0c */ /* 0x001fe2000c781270 */
[----:B-1----:R-:W2:Y:S01]  /*49bd0*/  LDL.LU.64 R8, [R1+0xde8] ;  /* 0x000de80001087983 */ /* 0x002ea20000300a00 */
[----:B------:R-:W-:Y:S01]  /*49be0*/  SHF.R.S32.HI R68, RZ, 0x8, R68 ;  /* 0x00000008ff447819 */ /* 0x000fe20000011444 */
[----:B------:R-:W0:Y:S02]  /*49bf0*/  LDCU UR5, c[0x0][0x39c] ;  /* 0x00007380ff0577ac */ /* 0x000e240008000800 */
[----:B------:R-:W2:Y:S04]  /*49c00*/  LDL.LU R2, [R1+0xf4] ;  /* 0x0000f40001027983 */ /* 0x000ea80000300800 */
[----:B------:R-:W2:Y:S04]  /*49c10*/  LDL.LU R3, [R1+0xf0] ;  /* 0x0000f00001037983 */ /* 0x000ea80000300800 */
[----:B------:R1:W-:Y:S04]  /*49c20*/  @P3 STG.E.U8 desc[UR22][R6.64], R68 ;  /* 0x0000004406003986 */ /* 0x0003e8000c101116 */
[----:B-1----:R-:W4:Y:S01]  /*49c30*/  LDL.LU.64 R6, [R1+0xde0] ;  /* 0x000de00001067983 */ /* 0x002f220000300a00 */
[----:B--2---:R-:W-:-:S04]  /*49c40*/  F2FP.SATFINITE.E5M2.F32.PACK_AB_MERGE_C R2, R2, R3, RZ ;  /* 0x000000030202723e */ /* 0x004fc800048060ff */
[----:B------:R-:W-:Y:S01]  /*49c50*/  PRMT R68, R2, 0x9910, RZ ;  /* 0x0000991002447816 */ /* 0x000fe200000000ff */
[----:B---3--:R1:W-:Y:S04]  /*49c60*/  @P2 STG.E.U8 desc[UR22][R4.64], R2 ;  /* 0x0000000204002986 */ /* 0x0083e8000c101116 */
[----:B-1----:R-:W2:Y:S04]  /*49c70*/  LDL.LU.64 R4, [R1+0xdd8] ;  /* 0x000dd80001047983 */ /* 0x002ea80000300a00 */
[----:B------:R-:W4:Y:S01]  /*49c80*/  LDL.LU R2, [R1+0xf8] ;  /* 0x0000f80001027983 */ /* 0x000f220000300800 */
[----:B------:R-:W-:-:S05]  /*49c90*/  SHF.R.S32.HI R68, RZ, 0x8, R68 ;  /* 0x00000008ff447819 */ /* 0x000fca0000011444 */
[----:B------:R1:W-:Y:S04]  /*49ca0*/  @P6 STG.E.U8 desc[UR22][R92.64], R68 ;  /* 0x000000445c006986 */ /* 0x0003e8000c101116 */
[----:B-1----:R-:W3:Y:S01]  /*49cb0*/  LDL.LU.64 R92, [R1+0xb88] ;  /* 0x000b8800015c7983 */ /* 0x002ee20000300a00 */
[----:B----4-:R-:W-:-:S04]  /*49cc0*/  F2FP.SATFINITE.E5M2.F32.PACK_AB_MERGE_C R2, R69, R2, RZ ;  /* 0x000000024502723e */ /* 0x010fc800048060ff */
[----:B------:R-:W-:Y:S01]  /*49cd0*/  PRMT R68, R2, 0x9910, RZ ;  /* 0x0000991002447816 */ /* 0x000fe200000000ff */
[----:B--2---:R1:W-:Y:S03]  /*49ce0*/  @P5 STG.E.U8 desc[UR22][R4.64], R2 ;  /* 0x0000000204005986 */ /* 0x0043e6000c101116 */
[----:B------:R-:W-:Y:S01]  /*49cf0*/  SHF.R.S32.HI R68, RZ, 0x8, R68 ;  /* 0x00000008ff447819 */ /* 0x000fe20000011444 */
[----:B-1----:R-:W2:Y:S04]  /*49d00*/  LDL.LU.64 R4, [R1+0xdd0] ;  /* 0x000dd00001047983 */ /* 0x002ea80000300a00 */
[----:B------:R1:W-:Y:S04]  /*49d10*/  @P4 STG.E.U8 desc[UR22][R6.64], R68 ;  /* 0x0000004406004986 */ /* 0x0003e8000c101116 */
[----:B-1----:R-:W4:Y:S04]  /*49d20*/  LDL.LU.64 R6, [R1+0xdc8] ;  /* 0x000dc80001067983 */ /* 0x002f280000300a00 */
[----:B------:R-:W3:Y:S01]  /*49d30*/  LDL.LU.64 R68, [R1+0xb80] ;  /* 0x000b800001447983 */ /* 0x000ee20000300a00 */
[----:B------:R-:W-:-:S05]  /*49d40*/  VIADD R3, R0, 0x1c0 ;  /* 0x000001c000037836 */ /* 0x000fca0000000000 */
[----:B------:R-:W-:Y:S01]  /*49d50*/  ISETP.LT.AND P3, PT, R3, UR4, !P0 ;  /* 0x0000000403007c0c */ /* 0x000fe2000c761270 */
[----:B------:R-:W1:Y:S01]  /*49d60*/  LDCU UR4, c[0x0][0x39c] ;  /* 0x00007380ff0477ac */ /* 0x000e620008000800 */
[----:B------:R-:W-:-:S05]  /*49d70*/  VIADD R3, R0, 0x1c1 ;  /* 0x000001c100037836 */ /* 0x000fca0000000000 */
[----:B------:R-:W-:Y:S01]  /*49d80*/  ISETP.LT.AND P2, PT, R3, UR6, !P0 ;  /* 0x0000000603007c0c */ /* 0x000fe2000c741270 */
[C---:B------:R-:W-:Y:S01]  /*49d90*/  VIADD R3, R0.reuse, 0x1c2 ;  /* 0x000001c200037836 */ /* 0x040fe20000000000 */
[----:B------:R-:W2:Y:S04]  /*49da0*/  LDCU UR6, c[0x0][0x39c] ;  /* 0x00007380ff0677ac */ /* 0x000ea80008000800 */
[----:B0-----:R-:W-:Y:S01]  /*49db0*/  ISETP.LT.AND P6, PT, R3, UR5, !P0 ;  /* 0x0000000503007c0c */ /* 0x001fe2000c7c1270 */
[----:B------:R-:W-:Y:S01]  /*49dc0*/  VIADD R3, R0, 0x1c3 ;  /* 0x000001c300037836 */ /* 0x000fe20000000000 */
[----:B------:R-:W0:Y:S04]  /*49dd0*/  LDCU UR5, c[0x0][0x39c] ;  /* 0x00007380ff0577ac */ /* 0x000e280008000800 */
[----:B-1----:R-:W-:Y:S01]  /*49de0*/  ISETP.LT.AND P5, PT, R3, UR4, !P0 ;  /* 0x0000000403007c0c */ /* 0x002fe2000c7a1270 */
[----:B------:R-:W1:Y:S01]  /*49df0*/  LDCU UR4, c[0x0][0x39c] ;  /* 0x00007380ff0477ac */ /* 0x000e620008000800 */
[----:B--2---:R-:W-:-:S04]  /*49e00*/  F2FP.SATFINITE.E5M2.F32.PACK_AB_MERGE_C R4, R5, R4, RZ ;  /* 0x000000040504723e */ /* 0x004fc800048060ff */
[----:B------:R-:W-:-:S04]  /*49e10*/  PRMT R3, R4, 0x9910, RZ ;  /* 0x0000991004037816 */ /* 0x000fc800000000ff */
[----:B------:R-:W-:Y:S01]  /*49e20*/  SHF.R.S32.HI R3, RZ, 0x8, R3 ;  /* 0x00000008ff037819 */ /* 0x000fe20000011403 */
[----:B------:R2:W-:Y:S01]  /*49e30*/  @P3 STG.E.U8 desc[UR22][R8.64], R4 ;  /* 0x0000000408003986 */ /* 0x0005e2000c101116 */
[----:B----4-:R-:W-:-:S03]  /*49e40*/  F2FP.SATFINITE.E5M2.F32.PACK_AB_MERGE_C R6, R7, R6, RZ ;  /* 0x000000060706723e */ /* 0x010fc600048060ff */
[----:B---3--:R3:W-:Y:S04]  /*49e50*/  @P2 STG.E.U8 desc[UR22][R68.64], R3 ;  /* 0x0000000344002986 */ /* 0x0087e8000c101116 */
[----:B--2---:R-:W2:Y:S04]  /*49e60*/  LDL.LU.64 R8, [R1+0xdc0] ;  /* 0x000dc00001087983 */ /* 0x004ea80000300a00 */
[----:B------:R-:W4:Y:S01]  /*49e70*/  LDL.LU.64 R4, [R1+0xba8] ;  /* 0x000ba80001047983 */ /* 0x000f220000300a00 */
[----:B---3--:R-:W-:-:S03]  /*49e80*/  PRMT R3, R6, 0x9910, RZ ;  /* 0x0000991006037816 */ /* 0x008fc600000000ff */
[----:B------:R-:W-:Y:S01]  /*49e90*/  @P6 STG.E.U8 desc[UR22][R92.64], R6 ;  /* 0x000000065c006986 */ /* 0x000fe2000c101116 */
[----:B------:R-:W-:-:S03]  /*49ea0*/  SHF.R.S32.HI R3, RZ, 0x8, R3 ;  /* 0x00000008ff037819 */ /* 0x000fc60000011403 */
[----:B------:R-:W3:Y:S04]  /*49eb0*/  LDL.LU.64 R68, [R1+0xbb0] ;  /* 0x000bb00001447983 */ /* 0x000ee80000300a00 */
[----:B-----5:R5:W-:Y:S04]  /*49ec0*/  @P5 STG.E.U8 desc[UR22][R10.64], R3 ;  /* 0x000000030a005986 */ /* 0x020be8000c101116 */
[----:B-----5:R-:W5:Y:S01]  /*49ed0*/  LDL.LU.64 R10, [R1+0xdb8] ;  /* 0x000db800010a7983 */ /* 0x020f620000300a00 */
[----:B------:R-:W-:-:S05]  /*49ee0*/  VIADD R2, R0, 0x1c4 ;  /* 0x000001c400027836 */ /* 0x000fca0000000000 */
[----:B------:R-:W-:Y:S01]  /*49ef0*/  ISETP.LT.AND P4, PT, R2, UR6, !P0 ;  /* 0x0000000602007c0c */ /* 0x000fe2000c781270 */
[----:B------:R-:W1:Y:S01]  /*49f00*/  LDCU UR6, c[0x0][0x39c] ;  /* 0x00007380ff0677ac */ /* 0x000e620008000800 */
[----:B------:R-:W-:-:S05]  /*49f10*/  VIADD R2, R0, 0x1c5 ;  /* 0x000001c500027836 */ /* 0x000fca0000000000 */
[----:B0-----:R-:W-:Y:S01]  /*49f20*/  ISETP.LT.AND P3, PT, R2, UR5, !P0 ;  /* 0x0000000502007c0c */ /* 0x001fe2000c761270 */
[----:B------:R-:W-:Y:S01]  /*49f30*/  VIADD R2, R0, 0x1c6 ;  /* 0x000001c600027836 */ /* 0x000fe20000000000 */
[----:B------:R-:W0:Y:S04]  /*49f40*/  LDCU UR5, c[0x0][0x39c] ;  /* 0x00007380ff0577ac */ /* 0x000e280008000800 */
[----:B-1----:R-:W-:Y:S01]  /*49f50*/  ISETP.LT.AND P2, PT, R2, UR4, !P0 ;  /* 0x0000000402007c0c */ /* 0x002fe2000c741270 */
[----:B------:R-:W-:Y:S01]  /*49f60*/  VIADD R2, R0, 0x1c7 ;  /* 0x000001c700027836 */ /* 0x000fe20000000000 */
[----:B------:R-:W1:Y:S04]  /*49f70*/  LDCU UR4, c[0x0][0x39c] ;  /* 0x00007380ff0477ac */ /* 0x000e680008000800 */
[----:B------:R-:W-:Y:S01]  /*49f80*/  ISETP.LT.AND P6, PT, R2, UR6, !P0 ;  /* 0x0000000602007c0c */ /* 0x000fe2000c7c1270 */
[----:B------:R-:W0:Y:S01]  /*49f90*/  LDCU UR6, c[0x0][0x39c] ;  /* 0x00007380ff0677ac */ /* 0x000e220008000800 */
[----:B--2---:R-:W-:-:S04]  /*49fa0*/  F2FP.SATFINITE.E5M2.F32.PACK_AB_MERGE_C R8, R9, R8, RZ ;  /* 0x000000080908723e */ /* 0x004fc800048060ff */
[----:B------:R-:W-:-:S04]  /*49fb0*/  PRMT R3, R8, 0x9910, RZ ;  /* 0x0000991008037816 */ /* 0x000fc800000000ff */
[----:B------:R-:W-:Y:S01]  /*49fc0*/  SHF.R.S32.HI R3, RZ, 0x8, R3 ;  /* 0x00000008ff037819 */ /* 0x000fe20000011403 */
[----:B------:R2:W-:Y:S04]  /*49fd0*/  @P4 STG.E.U8 desc[UR22][R12.64], R8 ;  /* 0x000000080c004986 */ /* 0x0005e8000c101116 */
[----:B----4-:R4:W-:Y:S04]  /*49fe0*/  @P3 STG.E.U8 desc[UR22][R4.64], R3 ;  /* 0x0000000304003986 */ /* 0x0109e8000c101116 */
[----:B--2---:R-:W2:Y:S04]  /*49ff0*/  LDL.LU.64 R12, [R1+0xdb0] ;  /* 0x000db000010c7983 */ /* 0x004ea80000300a00 */
[----:B------:R-:W2:Y:S01]  /*4a000*/  LDL.LU.64 R92, [R1+0xbd0] ;  /* 0x000bd000015c7983 */ /* 0x000ea20000300a00 */
[----:B-----5:R-:W-:-:S03]  /*4a010*/  F2FP.SATFINITE.E5M2.F32.PACK_AB_MERGE_C R10, R11, R10, RZ ;  /* 0x0000000a0b0a723e */ /* 0x020fc600048060ff */
[----:B----4-:R-:W4:Y:S01]  /*4a020*/  LDL.LU.64 R4, [R1+0xbe0] ;  /* 0x000be00001047983 */ /* 0x010f220000300a00 */
[----:B------:R-:W-:-:S04]  /*4a030*/  PRMT R3, R10, 0x9910, RZ ;  /* 0x000099100a037816 */ /* 0x000fc800000000ff */
[----:B------:R-:W-:Y:S01]  /*4a040*/  SHF.R.S32.HI R3, RZ, 0x8, R3 ;  /* 0x00000008ff037819 */ /* 0x000fe20000011403 */
[----:B---3--:R-:W-:Y:S04]  /*4a050*/  @P2 STG.E.U8 desc[UR22][R68.64], R10 ;  /* 0x0000000a44002986 */ /* 0x008fe8000c101116 */
[----:B------:R3:W-:Y:S04]  /*4a060*/  @P6 STG.E.U8 desc[UR22][R14.64], R3 ;  /* 0x000000030e006986 */ /* 0x0007e8000c101116 */
[----:B---3--:R-:W3:Y:S01]  /*4a070*/  LDL.LU.64 R14, [R1+0xda8] ;  /* 0x000da800010e7983 */ /* 0x008ee20000300a00 */
[----:B------:R-:W-:-:S05]  /*4a080*/  VIADD R2, R0, 0x1c8 ;  /* 0x000001c800027836 */ /* 0x000fca0000000000 */
[----:B0-----:R-:W-:Y:S01]  /*4a090*/  ISETP.LT.AND P5, PT, R2, UR5, !P0 ;  /* 0x0000000502007c0c */ /* 0x001fe2000c7a1270 */
[----:B------:R-:W0:Y:S01]  /*4a0a0*/  LDCU UR5, c[0x0][0x39c] ;  /* 0x00007380ff0577ac */ /* 0x000e220008000800 */
[----:B------:R-:W-:-:S05]  /*4a0b0*/  VIADD R2, R0, 0x1c9 ;  /* 0x000001c900027836 */ /* 0x000fca0000000000 */
[----:B-1----:R-:W-:Y:S01]  /*4a0c0*/  ISETP.LT.AND P4, PT, R2, UR4, !P0 ;  /* 0x0000000402007c0c */ /* 0x002fe2000c781270 */
[----:B------:R-:W-:Y:S01]  /*4a0d0*/  VIADD R2, R0, 0x1ca ;  /* 0x000001ca00027836 */ /* 0x000fe20000000000 */
[----:B------:R-:W1:Y:S04]  /*4a0e0*/  LDCU UR4, c[0x0][0x39c] ;  /* 0x00007380ff0477ac */ /* 0x000e680008000800 */
[----:B------:R-:W-:Y:S01]  /*4a0f0*/  ISETP.LT.AND P3, PT, R2, UR6, !P0 ;  /* 0x0000000602007c0c */ /* 0x000fe2000c761270 */
[----:B------:R-:W-:Y:S01]  /*4a100*/  VIADD R2, R0, 0x1cb ;  /* 0x000001cb00027836 */ /* 0x000fe20000000000 */
[----:B------:R-:W5:Y:S04]  /*4a110*/  LDCU UR6, c[0x0][0x39c] ;  /* 0x00007380ff0677ac */ /* 0x000f680008000800 */
[----:B0-----:R-:W-:Y:S01]  /*4a120*/  ISETP.LT.AND P2, PT, R2, UR5, !P0 ;  /* 0x0000000502007c0c */ /* 0x001fe2000c741270 */
[----:B------:R-:W0:Y:S01]  /*4a130*/  LDCU UR5, c[0x0][0x39c] ;  /* 0x00007380ff0577ac */ /* 0x000e220008000800 */
[----:B--2---:R-:W-:-:S04]  /*4a140*/  F2FP.SATFINITE.E5M2.F32.PACK_AB_MERGE_C R12, R13, R12, RZ ;  /* 0x0000000c0d0c723e */ /* 0x004fc800048060ff */
[----:B------:R-:W-:-:S04]  /*4a150*/  PRMT R3, R12, 0x9910, RZ ;  /* 0x000099100c037816 */ /* 0x000fc800000000ff */
[----:B------:R-:W-:Y:S01]  /*4a160*/  SHF.R.S32.HI R3, RZ, 0x8, R3 ;  /* 0x00000008ff037819 */ /* 0x000fe20000011403 */
[----:B------:R2:W-:Y:S04]  /*4a170*/  @P5 STG.E.U8 desc[UR22][R16.64], R12 ;  /* 0x0000000c10005986 */ /* 0x0005e8000c101116 */
[----:B------:R0:W-:Y:S04]  /*4a180*/  @P4 STG.E.U8 desc[UR22][R92.64], R3 ;  /* 0x000000035c004986 */ /* 0x0001e8000c101116 */
[----:B--2---:R-:W2:Y:S04]  /*4a190*/  LDL.LU.64 R16, [R1+0xda0] ;  /* 0x000da00001107983 */ /* 0x004ea80000300a00 */
[----:B------:R-:W2:Y:S04]  /*4a1a0*/  LDL.LU.64 R68, [R1+0xbf8] ;  /* 0x000bf80001447983 */ /* 0x000ea80000300a00 */
[----:B0-----:R-:W2:Y:S01]  /*4a1b0*/  LDL.LU.64 R92, [R1+0xc08] ;  /* 0x000c0800015c7983 */ /* 0x001ea20000300a00 */
[----:B---3--:R-:W-:-:S04]  /*4a1c0*/  F2FP.SATFINITE.E5M2.F32.PACK_AB_MERGE_C R14, R15, R14, RZ ;  /* 0x0000000e0f0e723e */ /* 0x008fc800048060ff */
[----:B------:R-:W-:-:S04]  /*4a1d0*/  PRMT R3, R14, 0x9910, RZ ;  /* 0x000099100e037816 */ /* 0x000fc800000000ff */
[----:B------:R-:W-:Y:S01]  /*4a1e0*/  SHF.R.S32.HI R3, RZ, 0x8, R3 ;  /* 0x00000008ff037819 */ /* 0x000fe20000011403 */
[----:B----4-:R-:W-:Y:S04]  /*4a1f0*/  @P3 STG.E.U8 desc[UR22][R4.64], R14 ;  /* 0x0000000e04003986 */ /* 0x010fe8000c101116 */
[----:B------:R0:W-:Y:S04]  /*4a200*/  @P2 STG.E.U8 desc[UR22][R18.64], R3 ;  /* 0x0000000312002986 */ /* 0x0001e8000c101116 */
[----:B0-----:R-:W3:Y:S01]  /*4a210*/  LDL.LU.64 R18, [R1+0xd98] ;  /* 0x000d980001127983 */ /* 0x001ee20000300a00 */
[----:B------:R-:W-:-:S05]  /*4a220*/  VIADD R2, R0, 0x1cc ;  /* 0x000001cc00027836 */ /* 0x000fca0000000000 */
[----:B-1----:R-:W-:Y:S01]  /*4a230*/  ISETP.LT.AND P6, PT, R2, UR4, !P0 ;  /* 0x0000000402007c0c */ /* 0x002fe2000c7c1270 */
[----:B------:R-:W0:Y:S01]  /*4a240*/  LDCU UR4, c[0x0][0x39c] ;  /* 0x00007380ff0477ac */ /* 0x000e220008000800 */
[----:B------:R-:W-:-:S05]  /*4a250*/  VIADD R2, R0, 0x1cd ;  /* 0x000001cd00027836 */ /* 0x000fca0000000000 */
[----:B-----5:R-:W-:Y:S01]  /*4a260*/  ISETP.LT.AND P5, PT, R2, UR6, !P0 ;  /* 0x0000000602007c0c */ /* 0x020fe2000c7a1270 */
[----:B------:R-:W-:Y:S01]  /*4a270*/  VIADD R2, R0, 0x1ce ;  /* 0x000001ce00027836 */ /* 0x000fe20000000000 */
[----:B------:R-:W1:Y:S04]  /*4a280*/  LDCU UR6, c[0x0][0x39c] ;  /* 0x00007380ff0677ac */ /* 0x000e680008000800 */
[----:B------:R-:W-:Y:S01]  /*4a290*/  ISETP.LT.AND P4, PT, R2, UR5, !P0 ;  /* 0x0000000502007c0c */ /* 0x000fe2000c781270 */
[----:B------:R-:W-:Y:S01]  /*4a2a0*/  VIADD R2, R0, 0x1cf ;  /* 0x000001cf00027836 */ /* 0x000fe20000000000 */
[----:B------:R-:W4:Y:S04]  /*4a2b0*/  LDCU UR5, c[0x0][0x39c] ;  /* 0x00007380ff0577ac */ /* 0x000f280008000800 */
        /* <DEDUP_REMOVED lines=9> */
[----:B-----5:R-:W5:Y:S01]  /*4a350*/  LDL.LU.64 R68, [R1+0xc30] ;  /* 0x000c300001447983 */ /* 0x020f620000300a00 */
[----:B---3--:R-:W-:-:S04]  /*4a360*/  F2FP.SATFINITE.E5M2.F32.PACK_AB_MERGE_C R18, R19, R18, RZ ;  /* 0x000000121312723e */ /* 0x008fc800048060ff */
[----:B------:R-:W-:-:S04]  /*4a370*/  PRMT R3, R18, 0x9910, RZ ;  /* 0x0000991012037816 */ /* 0x000fc800000000ff */
[----:B------:R-:W-:Y:S01]  /*4a380*/  SHF.R.S32.HI R3, RZ, 0x8, R3 ;  /* 0x00000008ff037819 */ /* 0x000fe20000011403 */
[----:B------:R-:W-:Y:S04]  /*4a390*/  @P4 STG.E.U8 desc[UR22][R92.64], R18 ;  /* 0x000000125c004986 */ /* 0x000fe8000c101116 */
[----:B------:R3:W-:Y:S04]  /*4a3a0*/  @P3 STG.E.U8 desc[UR22][R22.64], R3 ;  /* 0x0000000316003986 */ /* 0x0007e8000c101116 */
[----:B---3--:R-:W3:Y:S01]  /*4a3b0*/  LDL.LU.64 R22, [R1+0xd88] ;  /* 0x000d880001167983 */ /* 0x008ee20000300a00 */
[----:B------:R-:W-:-:S05]  /*4a3c0*/  VIADD R2, R0, 0x1d0 ;  /* 0x000001d000027836 */ /* 0x000fca0000000000 */
[----:B-1----:R-:W-:Y:S01]  /*4a3d0*/  ISETP.LT.AND P2, PT, R2, UR6, !P0 ;  /* 0x0000000602007c0c */ /* 0x002fe2000c741270 */
[----:B------:R-:W1:Y:S01]  /*4a3e0*/  LDCU UR6, c[0x0][0x39c] ;  /* 0x00007380ff0677ac */ /* 0x000e620008000800 */
[----:B------:R-:W-:-:S05]  /*4a3f0*/  VIADD R2, R0, 0x1d1 ;  /* 0x000001d100027836 */ /* 0x000fca0000000000 */
[----:B----4-:R-:W-:Y:S01]  /*4a400*/  ISETP.LT.AND P6, PT, R2, UR5, !P0 ;  /* 0x0000000502007c0c */ /* 0x010fe2000c7c1270 */
[----:B------:R-:W-:Y:S01]  /*4a410*/  VIADD R2, R0, 0x1d2 ;  /* 0x000001d200027836 */ /* 0x000fe20000000000 */
[----:B------:R-:W4:Y:S04]  /*4a420*/  LDCU UR5, c[0x0][0x39c] ;  /* 0x00007380ff0577ac */ /* 0x000f280008000800 */
        /* <DEDUP_REMOVED lines=16> */
[----:B-----5:R-:W-:Y:S04]  /*4a530*/  @P5 STG.E.U8 desc[UR22][R68.64], R22 ;  /* 0x0000001644005986 */ /* 0x020fe8000c101116 */
[----:B------:R0:W-:Y:S04]  /*4a540*/  @P4 STG.E.U8 desc[UR22][R26.64], R3 ;  /* 0x000000031a004986 */ /* 0x0001e8000c101116 */
[----:B0-----:R-:W3:Y:S01]  /*4a550*/  LDL.LU.64 R26, [R1+0xd78] ;  /* 0x000d7800011a7983 */ /* 0x001ee20000300a00 */
[----:B------:R-:W-:-:S05]  /*4a560*/  VIADD R2, R0, 0x1d4 ;  /* 0x000001d400027836 */ /* 0x000fca0000000000 */
[----:B----4-:R-:W-:Y:S01]  /*4a570*/  ISETP.LT.AND P3, PT, R2, UR5, !P0 ;  /* 0x0000000502007c0c */ /* 0x010fe2000c761270 */
[----:B------:R-:W0:Y:S01]  /*4a580*/  LDCU UR5, c[0x0][0x39c] ;  /* 0x00007380ff0577ac */ /* 0x000e220008000800 */
[----:B------:R-:W-:-:S05]  /*4a590*/  VIADD R2, R0, 0x1d5 ;  /* 0x000001d500027836 */ /* 0x000fca0000000000 */
        /* <DEDUP_REMOVED lines=23> */
[----:B----4-:R-:W-:Y:S01]  /*4a710*/  ISETP.LT.AND P4, PT, R2, UR4, !P0 ;  /* 0x0000000402007c0c */ /* 0x010fe2000c781270 */
[----:B------:R-:W4:Y:S01]  /*4a720*/  LDCU UR4, c[0x0][0x39c] ;  /* 0x00007380ff0477ac */ /* 0x000f220008000800 */
[----:B------:R-:W-:-:S05]  /*4a730*/  VIADD R2, R0, 0x1d9 ;  /* 0x000001d900027836 */ /* 0x000fca0000000000 */
[----:B-1----:R-:W-:Y:S01]  /*4a740*/  ISETP.LT.AND P3, PT, R2, UR6, !P0 ;  /* 0x0000000602007c0c */ /* 0x002fe2000c761270 */
[----:B------:R-:W-:Y:S01]  /*4a750*/  VIADD R2, R0, 0x1da ;  /* 0x000001da00027836 */ /* 0x000fe20000000000 */
[----:B------:R-:W1:Y:S04]  /*4a760*/  LDCU UR6, c[0x0][0x39c] ;  /* 0x00007380ff0677ac */ /* 0x000e680008000800 */
[----:B0-----:R-:W-:Y:S01]  /*4a770*/  ISETP.LT.AND P2, PT, R2, UR5, !P0 ;  /* 0x0000000502007c0c */ /* 0x001fe2000c741270 */
[----:B------:R-:W-:Y:S01]  /*4a780*/  VIADD R2, R0, 0x1db ;  /* 0x000001db00027836 */ /* 0x000fe20000000000 */
[----:B------:R-:W0:Y:S04]  /*4a790*/  LDCU UR5, c[0x0][0x39c] ;  /* 0x00007380ff0577ac */ /* 0x000e280008000800 */
[----:B----4-:R-:W-:Y:S01]  /*4a7a0*/  ISETP.LT.AND P6, PT, R2, UR4, !P0 ;  /* 0x0000000402007c0c */ /* 0x010fe2000c7c1270 */
[----:B------:R-:W4:Y:S01]  /*4a7b0*/  LDCU UR4, c[0x0][0x39c] ;  /* 0x00007380ff0477ac */ /* 0x000f220008000800 */
        /* <DEDUP_REMOVED lines=15> */
[----:B-1----:R-:W-:Y:S01]  /*4a8b0*/  ISETP.LT.AND P5, PT, R2, UR6, !P0 ;  /* 0x0000000602007c0c */ /* 0x002fe2000c7a1270 */
[----:B------:R-:W0:Y:S01]  /*4a8c0*/  LDCU UR6, c[0x0][0x39c] ;  /* 0x00007380ff0677ac */ /* 0x000e220008000800 */
[----:B------:R-:W-:-:S05]  /*4a8d0*/  VIADD R2, R0, 0x1dd ;  /* 0x000001dd00027836 */ /* 0x000fca0000000000 */
[----:B------:R-:W-:Y:S01]  /*4a8e0*/  ISETP.LT.AND P4, PT, R2, UR5, !P0 ;  /* 0x0000000502007c0c */ /* 0x000fe2000c781270 */
[----:B------:R-:W-:Y:S01]  /*4a8f0*/  VIADD R2, R0, 0x1de ;  /* 0x000001de00027836 */ /* 0x000fe20000000000 */
[----:B------:R-:W1:Y:S04]  /*4a900*/  LDCU UR5, c[0x0][0x39c] ;  /* 0x00007380ff0577ac */ /* 0x000e680008000800 */
[----:B----4-:R-:W-:Y:S01]  /*4a910*/  ISETP.LT.AND P3, PT, R2, UR4, !P0 ;  /* 0x0000000402007c0c */ /* 0x010fe2000c761270 */
        /* <DEDUP_REMOVED lines=11> */
[----:B------:R-:W2:Y:S01]  /*4a9d0*/  LDL.LU.64 R6, [R1+0xcb0] ;  /* 0x000cb00001067983 */ /* 0x000ea20000300a00 */
[----:B---3--:R-:W-:-:S04]  /*4a9e0*/  F2FP.SATFINITE.E5M2.F32.PACK_AB_MERGE_C R34, R35, R34, RZ ;  /* 0x000000222322723e */ /* 0x008fc800048060ff */
[----:B-----5:R-:W-:-:S04]  /*4a9f0*/  PRMT R3, R34, 0x9910, RZ ;  /* 0x0000991022037816 */ /* 0x020fc800000000ff */
        /* <DEDUP_REMOVED lines=9> */
[----:B------:R-:W4:Y:S01]  /*4aa90*/  LDCU UR4, c[0x0][0x39c] ;  /* 0x00007380ff0477ac */ /* 0x000f220008000800 */
[----:B------:R-:W-:-:S05]  /*4aaa0*/  VIADD R2, R0, 0x1e2 ;  /* 0x000001e200027836 */ /* 0x000fca0000000000 */
[----:B0-----:R-:W-:Y:S01]  /*4aab0*/  ISETP.LT.AND P4, PT, R2, UR6, !P0 ;  /* 0x0000000602007c0c */ /* 0x001fe2000c781270 */
[----:B------:R-:W0:Y:S01]  /*4aac0*/  LDCU UR6, c[0x0][0x39c] ;  /* 0x00007380ff0677ac */ /* 0x000e220008000800 */
[----:B------:R-:W-:-:S05]  /*4aad0*/  VIADD R2, R0, 0x1e3 ;  /* 0x000001e300027836 */ /* 0x000fca0000000000 */
[----:B-1----:R-:W-:Y:S01]  /*4aae0*/  ISETP.LT.AND P3, PT, R2, UR5, !P0 ;  /* 0x0000000502007c0c */ /* 0x002fe2000c761270 */
[----:B------:R-:W1:Y:S01]  /*4aaf0*/  LDCU UR5, c[0x0][0x39c] ;  /* 0x00007380ff0577ac */ /* 0x000e620008000800 */
[----:B------:R-:W-:-:S05]  /*4ab00*/  VIADD R2, R0, 0x1e4 ;  /* 0x000001e400027836 */ /* 0x000fca0000000000 */
[----:B----4-:R-:W-:Y:S01]  /*4ab10*/  ISETP.LT.AND P2, PT, R2, UR4, !P0 ;  /* 0x0000000402007c0c */ /* 0x010fe2000c741270 */
[----:B------:R-:W-:Y:S01]  /*4ab20*/  VIADD R2, R0, 0x1e5 ;  /* 0x000001e500027836 */ /* 0x000fe20000000000 */
[----:B------:R-:W4:Y:S01]  /*4ab30*/  LDCU UR4, c[0x0][0x39c] ;  /* 0x00007380ff0477ac */ /* 0x000f220008000800 */
[----:B--2---:R-:W-:-:S04]  /*4ab40*/  F2FP.SATFINITE.E5M2.F32.PACK_AB_MERGE_C R36, R37, R36, RZ ;  /* 0x000000242524723e */ /* 0x004fc800048060ff */
[----:B------:R-:W-:Y:S01]  /*4ab50*/  PRMT R3, R36, 0x9910, RZ ;  /* 0x0000991024037816 */ /* 0x000fe200000000ff */
[----:B------:R2:W-:Y:S01]  /*4ab60*/  @P6 STG.E.U8 desc[UR22][R40.64], R36 ;  /* 0x0000002428006986 */ /* 0x0005e2000c101116 */
[----:B0-----:R-:W-:Y:S01]  /*4ab70*/  ISETP.LT.AND P6, PT, R2, UR6, !P0 ;  /* 0x0000000602007c0c */ /* 0x001fe2000c7c1270 */
[----:B------:R-:W-:Y:S01]  /*4ab80*/  VIADD R2, R0, 0x1e6 ;  /* 0x000001e600027836 */ /* 0x000fe20000000000 */
[----:B------:R-:W-:Y:S01]  /*4ab90*/  SHF.R.S32.HI R3, RZ, 0x8, R3 ;  /* 0x00000008ff037819 */ /* 0x000fe20000011403 */
[----:B------:R-:W0:Y:S04]  /*4aba0*/  LDCU UR6, c[0x0][0x39c] ;  /* 0x00007380ff0677ac */ /* 0x000e280008000800 */
[----:B------:R5:W-:Y:S01]  /*4abb0*/  @P5 STG.E.U8 desc[UR22][R92.64], R3 ;  /* 0x000000035c005986 */ /* 0x000be2000c101116 */
[----:B-1----:R-:W-:Y:S01]  /*4abc0*/  ISETP.LT.AND P5, PT, R2, UR5, !P0 ;  /* 0x0000000502007c0c */ /* 0x002fe2000c7a1270 */
[----:B------:R-:W-:Y:S01]  /*4abd0*/  VIADD R4, R0, 0x1e7 ;  /* 0x000001e700047836 */ /* 0x000fe20000000000 */
[----:B------:R-:W1:Y:S01]  /*4abe0*/  LDCU UR5, c[0x0][0x39c] ;  /* 0x00007380ff0577ac */ /* 0x000e620008000800 */
[----:B--2---:R-:W2:Y:S04]  /*4abf0*/  LDL.LU.64 R40, [R1+0xd40] ;  /* 0x000d400001287983 */ /* 0x004ea80000300a00 */
[----:B------:R-:W2:Y:S04]  /*4ac00*/  LDL.LU.64 R68, [R1+0xc48] ;  /* 0x000c480001447983 */ /* 0x000ea80000300a00 */
[----:B-----5:R-:W5:Y:S01]  /*4ac10*/  LDL.LU.64 R92, [R1+0xc20] ;  /* 0x000c2000015c7983 */ /* 0x020f620000300a00 */
[----:B---3--:R-:W-:-:S04]  /*4ac20*/  F2FP.SATFINITE.E5M2.F32.PACK_AB_MERGE_C R38, R39, R38, RZ ;  /* 0x000000262726723e */ /* 0x008fc800048060ff */
[----:B------:R-:W-:-:S05]  /*4ac30*/  PRMT R5, R38, 0x9910, RZ ;  /* 0x0000991026057816 */ /* 0x000fca00000000ff */
[----:B------:R-:W-:Y:S01]  /*4ac40*/  IMAD.MOV.U32 R2, RZ, RZ, R5 ;  /* 0x000000ffff027224 */ /* 0x000fe200078e0005 */
[----:B------:R-:W-:Y:S04]  /*4ac50*/  @P4 STG.E.U8 desc[UR22][R6.64], R38 ;  /* 0x0000002606004986 */ /* 0x000fe8000c101116 */
[----:B------:R-:W-:-:S05]  /*4ac60*/  SHF.R.S32.HI R2, RZ, 0x8, R2 ;  /* 0x00000008ff027819 */ /* 0x000fca0000011402 */
[----:B------:R3:W-:Y:S04]  /*4ac70*/  @P3 STG.E.U8 desc[UR22][R42.64], R2 ;  /* 0x000000022a003986 */ /* 0x0007e8000c101116 */
[----:B---3--:R-:W3:Y:S01]  /*4ac80*/  LDL.LU.64 R42, [R1+0xd38] ;  /* 0x000d3800012a7983 */ /* 0x008ee20000300a00 */
[----:B----4-:R-:W-:Y:S01]  /*4ac90*/  ISETP.LT.AND P4, PT, R4, UR4, !P0 ;  /* 0x0000000404007c0c */ /* 0x010fe2000c781270 */
[----:B------:R-:W4:Y:S01]  /*4aca0*/  LDCU UR4, c[0x0][0x39c] ;  /* 0x00007380ff0477ac */ /* 0x000f220008000800 */
[----:B------:R-:W-:-:S05]  /*4acb0*/  VIADD R3, R0, 0x1e8 ;  /* 0x000001e800037836 */ /* 0x000fca0000000000 */
[----:B0-----:R-:W-:Y:S01]  /*4acc0*/  ISETP.LT.AND P3, PT, R3, UR6, !P0 ;  /* 0x0000000603007c0c */ /* 0x001fe2000c761270 */
[----:B------:R-:W-:Y:S01]  /*4acd0*/  VIADD R2, R0, 0x1ea ;  /* 0x000001ea00027836 */ /* 0x000fe20000000000 */
[----:B------:R-:W0:Y:S01]  /*4ace0*/  LDCU UR6, c[0x0][0x39c] ;  /* 0x00007380ff0677ac */ /* 0x000e220008000800 */
[----:B--2---:R-:W-:-:S04]  /*4acf0*/  F2FP.SATFINITE.E5M2.F32.PACK_AB_MERGE_C R40, R41, R40, RZ ;  /* 0x000000282928723e */ /* 0x004fc800048060ff */
[----:B------:R-:W-:-:S05]  /*4ad00*/  PRMT R5, R40, 0x9910, RZ ;  /* 0x0000991028057816 */ /* 0x000fca00000000ff */
[----:B------:R-:W-:Y:S01]  /*4ad10*/  IMAD.MOV.U32 R3, RZ, RZ, R5 ;  /* 0x000000ffff037224 */ /* 0x000fe200078e0005 */
[----:B------:R2:W-:Y:S04]  /*4ad20*/  @P2 STG.E.U8 desc[UR22][R44.64], R40 ;  /* 0x000000282c002986 */ /* 0x0005e8000c101116 */
[----:B------:R-:W-:-:S05]  /*4ad30*/  SHF.R.S32.HI R3, RZ, 0x8, R3 ;  /* 0x00000008ff037819 */ /* 0x000fca0000011403 */
[----:B------:R0:W-:Y:S01]  /*4ad40*/  @P6 STG.E.U8 desc[UR22][R68.64], R3 ;  /* 0x0000000344006986 */ /* 0x0001e2000c101116 */
[----:B----4-:R-:W-:Y:S02]  /*4ad50*/  ISETP.LT.AND P6, PT, R2, UR4, !P0 ;  /* 0x0000000402007c0c */ /* 0x010fe4000c7c1270 */
[----:B---3--:R-:W-:Y:S01]  /*4ad60*/  F2FP.SATFINITE.E5M2.F32.PACK_AB_MERGE_C R42, R43, R42, RZ ;  /* 0x0000002a2b2a723e */ /* 0x008fe200048060ff */
[----:B--2---:R-:W2:Y:S01]  /*4ad70*/  LDL.LU.64 R44, [R1+0xd30] ;  /* 0x000d3000012c7983 */ /* 0x004ea20000300a00 */
[----:B------:R-:W-:Y:S01]  /*4ad80*/  VIADD R4, R0, 0x1e9 ;  /* 0x000001e900047836 */ /* 0x000fe20000000000 */
[----:B------:R-:W3:Y:S01]  /*4ad90*/  LDCU UR4, c[0x0][0x39c] ;  /* 0x00007380ff0477ac */ /* 0x000ee20008000800 */
[----:B------:R-:W-:Y:S01]  /*4ada0*/  PRMT R5, R42, 0x9910, RZ ;  /* 0x000099102a057816 */ /* 0x000fe200000000ff */
[----:B------:R-:W4:Y:S04]  /*4adb0*/  LDL.LU.64 R6, [R1+0xbb8] ;  /* 0x000bb80001067983 */ /* 0x000f280000300a00 */
[----:B------:R-:W-:Y:S01]  /*4adc0*/  IMAD.MOV.U32 R2, RZ, RZ, R5 ;  /* 0x000000ffff027224 */ /* 0x000fe200078e0005 */
[----:B-----5:R-:W-:Y:S04]  /*4add0*/  @P5 STG.E.U8 desc[UR22][R92.64], R42 ;  /* 0x0000002a5c005986 */ /* 0x020fe8000c101116 */
[----:B------:R-:W-:Y:S01]  /*4ade0*/  SHF.R.S32.HI R2, RZ, 0x8, R2 ;  /* 0x00000008ff027819 */ /* 0x000fe20000011402 */
[----:B0-----:R-:W5:Y:S04]  /*4adf0*/  LDL.LU.64 R68, [R1+0xb68] ;  /* 0x000b680001447983 */ /* 0x001f680000300a00 */
[----:B------:R0:W-:Y:S04]  /*4ae00*/  @P4 STG.E.U8 desc[UR22][R46.64], R2 ;  /* 0x000000022e004986 */ /* 0x0001e8000c101116 */
[----:B0-----:R-:W3:Y:S01]  /*4ae10*/  LDL.LU.64 R46, [R1+0xd28] ;  /* 0x000d2800012e7983 */ /* 0x001ee20000300a00 */
[----:B-1----:R-:W-:Y:S01]  /*4ae20*/  ISETP.LT.AND P2, PT, R4, UR5, !P0 ;  /* 0x0000000504007c0c */ /* 0x002fe2000c741270 */
[----:B------:R-:W0:Y:S01]  /*4ae30*/  LDCU UR5, c[0x0][0x39c] ;  /* 0x00007380ff0577ac */ /* 0x000e220008000800 */
[----:B------:R-:W-:Y:S01]  /*4ae40*/  VIADD R3, R0, 0x1ec ;  /* 0x000001ec00037836 */ /* 0x000fe20000000000 */
[----:B------:R-:W4:Y:S04]  /*4ae50*/  LDL.LU.64 R92, [R1+0xab0] ;  /* 0x000ab000015c7983 */ /* 0x000f280000300a00 */
[----:B0-----:R-:W-:-:S02]  /*4ae60*/  ISETP.LT.AND P4, PT, R3, UR5, !P0 ;  /* 0x0000000503007c0c */ /* 0x001fc4000c781270 */
[----:B--2---:R-:W-:Y:S02]  /*4ae70*/  F2FP.SATFINITE.E5M2.F32.PACK_AB_MERGE_C R44, R45, R44, RZ ;  /* 0x0000002c2d2c723e */ /* 0x004fe400048060ff */
[----:B---3--:R-:W-:-:S03]  /*4ae80*/  F2FP.SATFINITE.E5M2.F32.PACK_AB_MERGE_C R46, R47, R46, RZ ;  /* 0x0000002e2f2e723e */ /* 0x008fc600048060ff */
[----:B------:R0:W-:Y:S01]  /*4ae90*/  @P3 STG.E.U8 desc[UR22][R48.64], R44 ;  /* 0x0000002c30003986 */ /* 0x0001e2000c101116 */
[----:B------:R-:W-:Y:S01]  /*4aea0*/  PRMT R5, R44, 0x9910, RZ ;  /* 0x000099102c057816 */ /* 0x000fe200000000ff */
[----:B------:R-:W-:Y:S01]  /*4aeb0*/  VIADD R4, R0, 0x1eb ;  /* 0x000001eb00047836 */ /* 0x000fe20000000000 */
[----:B------:R-:W1:Y:S03]  /*4aec0*/  LDCU UR5, c[0x0][0x39c] ;  /* 0x00007380ff0577ac */ /* 0x000e660008000800 */
[----:B------:R-:W-:Y:S01]  /*4aed0*/  IMAD.MOV.U32 R3, RZ, RZ, R5 ;  /* 0x000000ffff037224 */ /* 0x000fe200078e0005 */
[----:B0-----:R-:W2:Y:S04]  /*4aee0*/  LDL.LU.64 R48, [R1+0xd20] ;  /* 0x000d200001307983 */ /* 0x001ea80000300a00 */
[----:B------:R-:W-:-:S05]  /*4aef0*/  SHF.R.S32.HI R3, RZ, 0x8, R3 ;  /* 0x00000008ff037819 */ /* 0x000fca0000011403 */
[----:B----4-:R-:W-:Y:S04]  /*4af00*/  @P2 STG.E.U8 desc[UR22][R6.64], R3 ;  /* 0x0000000306002986 */ /* 0x010fe8000c101116 */
[----:B------:R0:W-:Y:S04]  /*4af10*/  @P6 STG.E.U8 desc[UR22][R50.64], R46 ;  /* 0x0000002e32006986 */ /* 0x0001e8000c101116 */
[----:B0-----:R-:W3:Y:S01]  /*4af20*/  LDL.LU.64 R50, [R1+0xd18] ;  /* 0x000d180001327983 */ /* 0x001ee20000300a00 */
[----:B------:R-:W-:Y:S01]  /*4af30*/  ISETP.LT.AND P5, PT, R4, UR6, !P0 ;  /* 0x0000000604007c0c */ /* 0x000fe2000c7a1270 */
[----:B------:R-:W0:Y:S01]  /*4af40*/  LDCU UR6, c[0x0][0x39c] ;  /* 0x00007380ff0677ac */ /* 0x000e220008000800 */
[----:B------:R-:W-:Y:S01]  /*4af50*/  VIADD R4, R0, 0x1ed ;  /* 0x000001ed00047836 */ /* 0x000fe20000000000 */
[----:B------:R-:W-:Y:S01]  /*4af60*/  PRMT R5, R46, 0x9910, RZ ;  /* 0x000099102e057816 */ /* 0x000fe200000000ff */
[----:B------:R-:W-:-:S03]  /*4af70*/  VIADD R2, R0, 0x1ee ;  /* 0x000001ee00027836 */ /* 0x000fc60000000000 */
[----:B------:R-:W-:Y:S01]  /*4af80*/  ISETP.LT.AND P3, PT, R4, UR4, !P0 ;  /* 0x0000000404007c0c */ /* 0x000fe2000c761270 */
[----:B------:R-:W4:Y:S01]  /*4af90*/  LDCU UR4, c[0x0][0x39c] ;  /* 0x00007380ff0477ac */ /* 0x000f220008000800 */
[C---:B------:R-:W-:Y:S02]  /*4afa0*/  VIADD R4, R0.reuse, 0x1ef ;  /* 0x000001ef00047836 */ /* 0x040fe40000000000 */
[----:B------:R-:W-:Y:S01]  /*4afb0*/  VIADD R3, R0, 0x1f0 ;  /* 0x000001f000037836 */ /* 0x000fe20000000000 */
[----:B0-----:R-:W-:Y:S01]  /*4afc0*/  ISETP.LT.AND P2, PT, R2, UR6, !P0 ;  /* 0x0000000602007c0c */ /* 0x001fe2000c741270 */
[----:B------:R-:W-:Y:S01]  /*4afd0*/  IMAD.MOV.U32 R2, RZ, RZ, R5 ;  /* 0x000000ffff027224 */ /* 0x000fe200078e0005 */
[----:B-1----:R-:W-:Y:S01]  /*4afe0*/  ISETP.LT.AND P6, PT, R4, UR5, !P0 ;  /* 0x0000000504007c0c */ /* 0x002fe2000c7c1270 */
[----:B------:R-:W0:Y:S03]  /*4aff0*/  LDCU UR5, c[0x0][0x39c] ;  /* 0x00007380ff0577ac */ /* 0x000e260008000800 */
[----:B------:R-:W-:Y:S01]  /*4b000*/  SHF.R.S32.HI R2, RZ, 0x8, R2 ;  /* 0x00000008ff027819 */ /* 0x000fe20000011402 */
[----:B------:R-:W1:Y:S04]  /*4b010*/  LDCU UR6, c[0x0][0x39c] ;  /* 0x00007380ff0677ac */ /* 0x000e680008000800 */
[----:B-----5:R5:W-:Y:S01]  /*4b020*/  @P5 STG.E.U8 desc[UR22][R68.64], R2 ;  /* 0x0000000244005986 */ /* 0x020be2000c101116 */
[----:B----4-:R-:W-:Y:S01]  /*4b030*/  ISETP.LT.AND P5, PT, R3, UR4, !P0 ;  /* 0x0000000403007c0c */ /* 0x010fe2000c7a1270 */
[----:B------:R-:W4:Y:S01]  /*4b040*/  LDCU UR4, c[0x0][0x39c] ;  /* 0x00007380ff0477ac */ /* 0x000f220008000800 */
[----:B-----5:R-:W-:Y:S01]  /*4b050*/  VIADD R2, R0, 0x1f2 ;  /* 0x000001f200027836 */ /* 0x020fe20000000000 */
[----:B--2---:R-:W-:-:S04]  /*4b060*/  F2FP.SATFINITE.E5M2.F32.PACK_AB_MERGE_C R48, R49, R48, RZ ;  /* 0x000000303130723e */ /* 0x004fc800048060ff */
[----:B------:R-:W-:Y:S01]  /*4b070*/  PRMT R5, R48, 0x9910, RZ ;  /* 0x0000991030057816 */ /* 0x000fe200000000ff */
[----:B------:R2:W-:Y:S04]  /*4b080*/  @P4 STG.E.U8 desc[UR22][R52.64], R48 ;  /* 0x0000003034004986 */ /* 0x0005e8000c101116 */
[----:B------:R-:W-:Y:S01]  /*4b090*/  IMAD.MOV.U32 R3, RZ, RZ, R5 ;  /* 0x000000ffff037224 */ /* 0x000fe200078e0005 */
[----:B--2---:R-:W2:Y:S04]  /*4b0a0*/  LDL.LU.64 R52, [R1+0xd10] ;  /* 0x000d100001347983 */ /* 0x004ea80000300a00 */
[----:B------:R-:W-:-:S02]  /*4b0b0*/  SHF.R.S32.HI R3, RZ, 0x8, R3 ;  /* 0x00000008ff037819 */ /* 0x000fc40000011403 */
[----:B---3--:R-:W-:-:S03]  /*4b0c0*/  F2FP.SATFINITE.E5M2.F32.PACK_AB_MERGE_C R50, R51, R50, RZ ;  /* 0x000000323332723e */ /* 0x008fc600048060ff */
[----:B------:R-:W-:Y:S01]  /*4b0d0*/  @P3 STG.E.U8 desc[UR22][R92.64], R3 ;  /* 0x000000035c003986 */ /* 0x000fe2000c101116 */
[----:B------:R-:W-:-:S03]  /*4b0e0*/  PRMT R5, R50, 0x9910, RZ ;  /* 0x0000991032057816 */ /* 0x000fc600000000ff */
[----:B------:R3:W-:Y:S01]  /*4b0f0*/  @P2 STG.E.U8 desc[UR22][R54.64], R50 ;  /* 0x0000003236002986 */ /* 0x0007e2000c101116 */
[----:B0-----:R-:W-:Y:S01]  /*4b100*/  ISETP.LT.AND P3, PT, R2, UR5, !P0 ;  /* 0x0000000502007c0c */ /* 0x001fe2000c761270 */
[----:B------:R-:W-:Y:S01]  /*4b110*/  VIADD R4, R0, 0x1f1 ;  /* 0x000001f100047836 */ /* 0x000fe20000000000 */
[----:B------:R-:W0:Y:S01]  /*4b120*/  LDCU UR5, c[0x0][0x39c] ;  /* 0x00007380ff0577ac */ /* 0x000e220008000800 */
[----:B------:R-:W-:Y:S01]  /*4b130*/  IMAD.MOV.U32 R2, RZ, RZ, R5 ;  /* 0x000000ffff027224 */ /* 0x000fe200078e0005 */
[----:B---3--:R-:W3:Y:S04]  /*4b140*/  LDL.LU.64 R54, [R1+0xd08] ;  /* 0x000d080001367983 */ /* 0x008ee80000300a00 */
[----:B------:R-:W-:-:S05]  /*4b150*/  SHF.R.S32.HI R2, RZ, 0x8, R2 ;  /* 0x00000008ff027819 */ /* 0x000fca0000011402 */
[----:B------:R5:W-:Y:S04]  /*4b160*/  @P6 STG.E.U8 desc[UR22][R56.64], R2 ;  /* 0x0000000238006986 */ /* 0x000be8000c101116 */
[----:B-----5:R-:W5:Y:S01]  /*4b170*/  LDL.LU.64 R56, [R1+0xd00] ;  /* 0x000d000001387983 */ /* 0x020f620000300a00 */
[----:B-1----:R-:W-:Y:S01]  /*4b180*/  ISETP.LT.AND P4, PT, R4, UR6, !P0 ;  /* 0x0000000604007c0c */ /* 0x002fe2000c781270 */
[----:B------:R-:W1:Y:S01]  /*4b190*/  LDCU UR6, c[0x0][0x39c] ;  /* 0x00007380ff0677ac */ /* 0x000e620008000800 */
[C---:B------:R-:W-:Y:S02]  /*4b1a0*/  VIADD R4, R0.reuse, 0x1f3 ;  /* 0x000001f300047836 */ /* 0x040fe40000000000 */
[----:B------:R-:W-:-:S03]  /*4b1b0*/  VIADD R3, R0, 0x1f4 ;  /* 0x000001f400037836 */ /* 0x000fc60000000000 */
[----:B----4-:R-:W-:Y:S01]  /*4b1c0*/  ISETP.LT.AND P2, PT, R4, UR4, !P0 ;  /* 0x0000000404007c0c */ /* 0x010fe2000c741270 */
[----:B------:R-:W4:Y:S01]  /*4b1d0*/  LDCU UR4, c[0x0][0x39c] ;  /* 0x00007380ff0477ac */ /* 0x000f220008000800 */
[----:B------:R-:W-:Y:S01]  /*4b1e0*/  VIADD R2, R0, 0x1f6 ;  /* 0x000001f600027836 */ /* 0x000fe20000000000 */
[----:B-1----:R-:W-:Y:S01]  /*4b1f0*/  ISETP.LT.AND P6, PT, R3, UR6, !P0 ;  /* 0x0000000603007c0c */ /* 0x002fe2000c7c1270 */
[----:B------:R-:W1:Y:S01]  /*4b200*/  LDCU UR6, c[0x0][0x39c] ;  /* 0x00007380ff0677ac */ /* 0x000e620008000800 */
[----:B--2---:R-:W-:-:S04]  /*4b210*/  F2FP.SATFINITE.E5M2.F32.PACK_AB_MERGE_C R52, R53, R52, RZ ;  /* 0x000000343534723e */ /* 0x004fc800048060ff */
[----:B------:R-:W-:Y:S01]  /*4b220*/  PRMT R5, R52, 0x9910, RZ ;  /* 0x0000991034057816 */ /* 0x000fe200000000ff */
[----:B------:R2:W-:Y:S04]  /*4b230*/  @P5 STG.E.U8 desc[UR22][R58.64], R52 ;  /* 0x000000343a005986 */ /* 0x0005e8000c101116 */
[----:B------:R-:W-:Y:S01]  /*4b240*/  IMAD.MOV.U32 R3, RZ, RZ, R5 ;  /* 0x000000ffff037224 */ /* 0x000fe200078e0005 */
[----:B--2---:R-:W2:Y:S04]  /*4b250*/  LDL.LU.64 R58, [R1+0xcf8] ;  /* 0x000cf800013a7983 */ /* 0x004ea80000300a00 */
[----:B------:R-:W-:-:S02]  /*4b260*/  SHF.R.S32.HI R3, RZ, 0x8, R3 ;  /* 0x00000008ff037819 */ /* 0x000fc40000011403 */
[----:B---3--:R-:W-:-:S03]  /*4b270*/  F2FP.SATFINITE.E5M2.F32.PACK_AB_MERGE_C R54, R55, R54, RZ ;  /* 0x000000363736723e */ /* 0x008fc600048060ff */
[----:B------:R3:W-:Y:S01]  /*4b280*/  @P4 STG.E.U8 desc[UR22][R60.64], R3 ;  /* 0x000000033c004986 */ /* 0x0007e2000c101116 */
[----:B------:R-:W-:Y:S02]  /*4b290*/  PRMT R5, R54, 0x9910, RZ ;  /* 0x0000991036057816 */ /* 0x000fe400000000ff */
[----:B----4-:R-:W-:Y:S01]  /*4b2a0*/  ISETP.LT.AND P4, PT, R2, UR4, !P0 ;  /* 0x0000000402007c0c */ /* 0x010fe2000c781270 */
[----:B------:R4:W-:Y:S01]  /*4b2b0*/  @P3 STG.E.U8 desc[UR22][R62.64], R54 ;  /* 0x000000363e003986 */ /* 0x0009e2000c101116 */
[----:B-----5:R-:W-:-:S03]  /*4b2c0*/  F2FP.SATFINITE.E5M2.F32.PACK_AB_MERGE_C R56, R57, R56, RZ ;  /* 0x000000383938723e */ /* 0x020fc600048060ff */
[----:B---3--:R-:W3:Y:S01]  /*4b2d0*/  LDL.LU.64 R60, [R1+0xcf0] ;  /* 0x000cf000013c7983 */ /* 0x008ee20000300a00 */
[----:B------:R-:W-:Y:S01]  /*4b2e0*/  IMAD.MOV.U32 R2, RZ, RZ, R5 ;  /* 0x000000ffff027224 */ /* 0x000fe200078e0005 */
[----:B------:R-:W5:Y:S02]  /*4b2f0*/  LDCU UR4, c[0x0][0x39c] ;  /* 0x00007380ff0477ac */ /* 0x000f640008000800 */
[----:B----4-:R-:W4:Y:S02]  /*4b300*/  LDL.LU.64 R62, [R1+0xce8] ;  /* 0x000ce800013e7983 */ /* 0x010f240000300a00 */
[----:B------:R-:W-:-:S05]  /*4b310*/  SHF.R.S32.HI R2, RZ, 0x8, R2 ;  /* 0x00000008ff027819 */ /* 0x000fca0000011402 */
[----:B------:R0:W-:Y:S04]  /*4b320*/  @P2 STG.E.U8 desc[UR22][R64.64], R2 ;  /* 0x0000000240002986 */ /* 0x0001e8000c101116 */
[----:B------:R1:W-:Y:S04]  /*4b330*/  @P6 STG.E.U8 desc[UR22][R66.64], R56 ;  /* 0x0000003842006986 */ /* 0x0003e8000c101116 */
[----:B0-----:R-:W4:Y:S04]  /*4b340*/  LDL.LU.64 R64, [R1+0xce0] ;  /* 0x000ce00001407983 */ /* 0x001f280000300a00 */
[----:B-1----:R-:W4:Y:S01]  /*4b350*/  LDL.LU.64 R66, [R1+0xcd8] ;  /* 0x000cd80001427983 */ /* 0x002f220000300a00 */
[----:B------:R-:W-:-:S05]  /*4b360*/  VIADD R4, R0, 0x1f5 ;  /* 0x000001f500047836 */ /* 0x000fca0000000000 */
[----:B------:R-:W-:Y:S01]  /*4b370*/  ISETP.LT.AND P5, PT, R4, UR5, !P0 ;  /* 0x0000000504007c0c */ /* 0x000fe2000c7a1270 */
[----:B------:R-:W0:Y:S01]  /*4b380*/  LDCU UR5, c[0x0][0x39c] ;  /* 0x00007380ff0577ac */ /* 0x000e220008000800 */
[----:B------:R-:W-:-:S05]  /*4b390*/  VIADD R4, R0, 0x1f7 ;  /* 0x000001f700047836 */ /* 0x000fca0000000000 */
[----:B------:R-:W-:Y:S01]  /*4b3a0*/  ISETP.LT.AND P3, PT, R4, UR6, !P0 ;  /* 0x0000000604007c0c */ /* 0x000fe2000c761270 */
[----:B------:R-:W-:Y:S01]  /*4b3b0*/  VIADD R4, R0, 0x1f8 ;  /* 0x000001f800047836 */ /* 0x000fe20000000000 */
[----:B------:R-:W1:Y:S01]  /*4b3c0*/  LDCU UR6, c[0x0][0x39c] ;  /* 0x00007380ff0677ac */ /* 0x000e620008000800 */
[----:B------:R-:W-:Y:S01]  /*4b3d0*/  PRMT R3, R56, 0x9910, RZ ;  /* 0x0000991038037816 */ /* 0x000fe200000000ff */
[----:B------:R-:W-:Y:S02]  /*4b3e0*/  VIADD R2, R0, 0x1fa ;  /* 0x000001fa00027836 */ /* 0x000fe40000000000 */
[----:B0-----:R-:W-:Y:S01]  /*4b3f0*/  ISETP.LT.AND P2, PT, R4, UR5, !P0 ;  /* 0x0000000504007c0c */ /* 0x001fe2000c741270 */
[----:B------:R-:W0:Y:S01]  /*4b400*/  LDCU UR5, c[0x0][0x39c] ;  /* 0x00007380ff0577ac */ /* 0x000e220008000800 */
[----:B------:R-:W-:Y:S01]  /*4b410*/  VIADD R4, R0, 0x1f9 ;  /* 0x000001f900047836 */ /* 0x000fe20000000000 */
[----:B------:R-:W-:-:S04]  /*4b420*/  SHF.R.S32.HI R3, RZ, 0x8, R3 ;  /* 0x00000008ff037819 */ /* 0x000fc80000011403 */
[----:B-----5:R-:W-:Y:S01]  /*4b430*/  ISETP.LT.AND P6, PT, R4, UR4, !P0 ;  /* 0x0000000404007c0c */ /* 0x020fe2000c7c1270 */
[----:B------:R5:W-:Y:S01]  /*4b440*/  @P5 STG.E.U8 desc[UR22][R90.64], R3 ;  /* 0x000000035a005986 */ /* 0x000be2000c101116 */
[----:B------:R-:W0:Y:S01]  /*4b450*/  LDCU UR4, c[0x0][0x39c] ;  /* 0x00007380ff0477ac */ /* 0x000e220008000800 */
[----:B-1----:R-:W-:Y:S01]  /*4b460*/  ISETP.LT.AND P5, PT, R2, UR6, !P0 ;  /* 0x0000000602007c0c */ /* 0x002fe2000c7a1270 */
[----:B------:R-:W-:Y:S01]  /*4b470*/  VIADD R2, R0, 0x1fb ;  /* 0x000001fb00027836 */ /* 0x000fe20000000000 */
[----:B------:R-:W1:Y:S01]  /*4b480*/  LDCU UR6, c[0x0][0x39c] ;  /* 0x00007380ff0677ac */ /* 0x000e620008000800 */
[----:B--2---:R-:W-:-:S04]  /*4b490*/  F2FP.SATFINITE.E5M2.F32.PACK_AB_MERGE_C R59, R59, R58, RZ ;  /* 0x0000003a3b3b723e */ /* 0x004fc800048060ff */
[----:B------:R-:W-:Y:S01]  /*4b4a0*/  PRMT R5, R59, 0x9910, RZ ;  /* 0x000099103b057816 */ /* 0x000fe200000000ff */
[----:B------:R-:W-:Y:S01]  /*4b4b0*/  @P4 STG.E.U8 desc[UR22][R88.64], R59 ;  /* 0x0000003b58004986 */ /* 0x000fe2000c101116 */
[----:B0-----:R-:W-:Y:S01]  /*4b4c0*/  ISETP.LT.AND P4, PT, R2, UR5, !P0 ;  /* 0x0000000502007c0c */ /* 0x001fe2000c781270 */
[----:B------:R-:W-:Y:S01]  /*4b4d0*/  VIADD R2, R0, 0x1fc ;  /* 0x000001fc00027836 */ /* 0x000fe20000000000 */
[----:B------:R-:W-:-:S05]  /*4b4e0*/  SHF.R.S32.HI R5, RZ, 0x8, R5 ;  /* 0x00000008ff057819 */ /* 0x000fca0000011405 */
[----:B------:R0:W-:Y:S01]  /*4b4f0*/  @P3 STG.E.U8 desc[UR22][R86.64], R5 ;  /* 0x0000000556003986 */ /* 0x0001e2000c101116 */
[----:B------:R-:W-:Y:S01]  /*4b500*/  ISETP.LT.AND P3, PT, R2, UR7, !P0 ;  /* 0x0000000702007c0c */ /* 0x000fe2000c761270 */
[C---:B------:R-:W-:Y:S02]  /*4b510*/  VIADD R2, R0.reuse, 0x1fd ;  /* 0x000001fd00027836 */ /* 0x040fe40000000000 */
[----:B------:R-:W-:Y:S01]  /*4b520*/  VIADD R0, R0, 0x1fe ;  /* 0x000001fe00007836 */ /* 0x000fe20000000000 */
[----:B---3--:R-:W-:Y:S02]  /*4b530*/  F2FP.SATFINITE.E5M2.F32.PACK_AB_MERGE_C R61, R61, R60, RZ ;  /* 0x0000003c3d3d723e */ /* 0x008fe400048060ff */
[----:B----4-:R-:W-:-:S03]  /*4b540*/  F2FP.SATFINITE.E5M2.F32.PACK_AB_MERGE_C R63, R63, R62, RZ ;  /* 0x0000003e3f3f723e */ /* 0x010fc600048060ff */
[----:B------:R-:W-:Y:S01]  /*4b550*/  @P2 STG.E.U8 desc[UR22][R84.64], R61 ;  /* 0x0000003d54002986 */ /* 0x000fe2000c101116 */
[----:B------:R-:W-:Y:S02]  /*4b560*/  ISETP.LT.AND P2, PT, R2, UR4, !P0 ;  /* 0x0000000402007c0c */ /* 0x000fe4000c741270 */
[----:B-1----:R-:W-:Y:S02]  /*4b570*/  ISETP.LT.AND P0, PT, R0, UR6, !P0 ;  /* 0x0000000600007c0c */ /* 0x002fe4000c701270 */
[----:B------:R-:W-:Y:S02]  /*4b580*/  PRMT R0, R63, 0x9910, RZ ;  /* 0x000099103f007816 */ /* 0x000fe400000000ff */
[----:B-----5:R-:W-:-:S03]  /*4b590*/  PRMT R3, R61, 0x9910, RZ ;  /* 0x000099103d037816 */ /* 0x020fc600000000ff */
[----:B0-----:R-:W-:Y:S01]  /*4b5a0*/  IMAD.MOV.U32 R5, RZ, RZ, R0 ;  /* 0x000000ffff057224 */ /* 0x001fe200078e0000 */
[----:B------:R-:W-:Y:S02]  /*4b5b0*/  SHF.R.S32.HI R3, RZ, 0x8, R3 ;  /* 0x00000008ff037819 */ /* 0x000fe40000011403 */
[----:B------:R-:W-:Y:S02]  /*4b5c0*/  F2FP.SATFINITE.E5M2.F32.PACK_AB_MERGE_C R65, R65, R64, RZ ;  /* 0x000000404141723e */ /* 0x000fe400048060ff */
[----:B------:R-:W-:Y:S02]  /*4b5d0*/  F2FP.SATFINITE.E5M2.F32.PACK_AB_MERGE_C R67, R67, R66, RZ ;  /* 0x000000424343723e */ /* 0x000fe400048060ff */
[----:B------:R-:W-:Y:S02]  /*4b5e0*/  PRMT R7, R65, 0x9910, RZ ;  /* 0x0000991041077816 */ /* 0x000fe400000000ff */
[----:B------:R-:W-:Y:S02]  /*4b5f0*/  SHF.R.S32.HI R5, RZ, 0x8, R5 ;  /* 0x00000008ff057819 */ /* 0x000fe40000011405 */
[----:B------:R-:W-:Y:S01]  /*4b600*/  PRMT R0, R67, 0x9910, RZ ;  /* 0x0000991043007816 */ /* 0x000fe200000000ff */
[----:B------:R0:W-:Y:S01]  /*4b610*/  @P6 STG.E.U8 desc[UR22][R82.64], R3 ;  /* 0x0000000352006986 */ /* 0x0001e2000c101116 */
[----:B------:R-:W-:-:S03]  /*4b620*/  SHF.R.S32.HI R7, RZ, 0x8, R7 ;  /* 0x00000008ff077819 */ /* 0x000fc60000011407 */
[----:B------:R1:W-:Y:S04]  /*4b630*/  @P5 STG.E.U8 desc[UR22][R80.64], R63 ;  /* 0x0000003f50005986 */ /* 0x0003e8000c101116 */
[----:B------:R1:W-:Y:S01]  /*4b640*/  @P4 STG.E.U8 desc[UR22][R78.64], R5 ;  /* 0x000000054e004986 */ /* 0x0003e2000c101116 */
[----:B0-----:R-:W-:-:S03]  /*4b650*/  SHF.R.S32.HI R3, RZ, 0x8, R0 ;  /* 0x00000008ff037819 */ /* 0x001fc60000011400 */
[----:B------:R1:W-:Y:S04]  /*4b660*/  @P3 STG.E.U8 desc[UR22][R76.64], R65 ;  /* 0x000000414c003986 */ /* 0x0003e8000c101116 */
[----:B------:R1:W-:Y:S04]  /*4b670*/  @P2 STG.E.U8 desc[UR22][R74.64], R7 ;  /* 0x000000074a002986 */ /* 0x0003e8000c101116 */
[----:B------:R1:W-:Y:S04]  /*4b680*/  @P0 STG.E.U8 desc[UR22][R72.64], R67 ;  /* 0x0000004348000986 */ /* 0x0003e8000c101116 */
[----:B------:R1:W-:Y:S01]  /*4b690*/  @P1 STG.E.U8 desc[UR22][R70.64], R3 ;  /* 0x0000000346001986 */ /* 0x0003e2000c101116 */
[----:B------:R-:W-:Y:S06]  /*4b6a0*/  BAR.SYNC.DEFER_BLOCKING 0x0 ;  /* 0x0000000000007b1d */ /* 0x000fec0000010000 */
[----:B------:R-:W-:Y:S05]  /*4b6b0*/  BRA.U UP0, `(.L_x_13) ;  /* 0x0000000100a07547 */ /* 0x000fea000b800000 */
[----:B------:R-:W0:Y:S01]  /*4b6c0*/  S2UR UR5, SR_CgaCtaId ;  /* 0x00000000000579c3 */ /* 0x000e220000008800 */
[----:B------:R-:W-:Y:S01]  /*4b6d0*/  NOP ;  /* 0x0000000000007918 */ /* 0x000fe20000000000 */
[----:B------:R-:W-:Y:S01]  /*4b6e0*/  UMOV UR4, 0x50 ;  /* 0x0000005000047882 */ /* 0x000fe20000000000 */
[----:B------:R-:W-:Y:S02]  /*4b6f0*/  IMAD.U32 R0, RZ, RZ, UR8 ;  /* 0x00000008ff007e24 */ /* 0x000fe4000f8e00ff */
[----:B-1----:R-:W-:Y:S02]  /*4b700*/  IMAD.MOV.U32 R3, RZ, RZ, 0xffff ;  /* 0x0000ffffff037424 */ /* 0x002fe400078e00ff */
[----:B------:R-:W-:Y:S01]  /*4b710*/  IMAD.MOV.U32 R7, RZ, RZ, 0x1 ;  /* 0x00000001ff077424 */ /* 0x000fe200078e00ff */
[----:B------:R-:W-:-:S04]  /*4b720*/  LOP3.LUT R0, R0, 0xffff, RZ, 0xc0, !PT ;  /* 0x0000ffff00007812 */ /* 0x000fc800078ec0ff */
[----:B------:R-:W-:-:S05]  /*4b730*/  SHF.R.U32.HI R0, RZ, 0x5, R0 ;  /* 0x00000005ff007819 */ /* 0x000fca0000011600 */
[----:B------:R-:W-:Y:S01]  /*4b740*/  VIADD R2, R0, 0x10 ;  /* 0x0000001000027836 */ /* 0x000fe20000000000 */
[----:B------:R-:W-:Y:S01]  /*4b750*/  SHF.L.U32 R0, R3, R0, RZ ;  /* 0x0000000003007219 */ /* 0x000fe200000006ff */
[----:B0-----:R-:W-:-:S03]  /*4b760*/  ULEA UR6, UR5, UR4, 0x18 ;  /* 0x0000000405067291 */ /* 0x001fc6000f8ec0ff */
[----:B------:R-:W-:-:S04]  /*4b770*/  SHF.L.U32 R3, R7, R2, RZ ;  /* 0x0000000207037219 */ /* 0x000fc800000006ff */
[----:B------:R-:W-:Y:S02]  /*4b780*/  LOP3.LUT R0, R3, R0, RZ, 0xfc, !PT ;  /* 0x0000000003007212 */ /* 0x000fe400078efcff */
[----:B------:R-:W0:Y:S02]  /*4b790*/  LDS R5, [UR6] ;  /* 0x00000006ff057984 */ /* 0x000e240008000800 */
[C---:B------:R-:W-:Y:S02]  /*4b7a0*/  LOP3.LUT R2, R0.reuse, 0xffff, RZ, 0xc0, !PT ;  /* 0x0000ffff00027812 */ /* 0x040fe400078ec0ff */
[----:B0-----:R-:W-:-:S04]  /*4b7b0*/  LOP3.LUT R3, R0, 0xffff, R5, 0x80, !PT ;  /* 0x0000ffff00037812 */ /* 0x001fc800078e8005 */
[----:B------:R-:W-:-:S13]  /*4b7c0*/  ISETP.NE.AND P0, PT, R3, R2, PT ;  /* 0x000000020300720c */ /* 0x000fda0003f05270 */
[----:B------:R-:W-:Y:S05]  /*4b7d0*/  @P0 BRA `(.L_x_14) ;  /* 0x0000000000500947 */ /* 0x000fea0003800000 */
[----:B------:R-:W-:Y:S02]  /*4b7e0*/  SHF.R.U32.HI R5, RZ, 0x10, R5 ;  /* 0x00000010ff057819 */ /* 0x000fe40000011605 */
[----:B------:R-:W-:-:S04]  /*4b7f0*/  SHF.R.U32.HI R2, RZ, 0x10, R0 ;  /* 0x00000010ff027819 */ /* 0x000fc80000011600 */
[----:B------:R-:W-:-:S04]  /*4b800*/  LOP3.LUT R5, R5, R2, RZ, 0xc0, !PT ;  /* 0x0000000205057212 */ /* 0x000fc800078ec0ff */
[----:B------:R-:W-:-:S13]  /*4b810*/  ISETP.NE.AND P0, PT, R5, R2, PT ;  /* 0x000000020500720c */ /* 0x000fda0003f05270 */
[----:B------:R-:W-:Y:S05]  /*4b820*/  @P0 BRA `(.L_x_15) ;  /* 0x0000000000300947 */ /* 0x000fea0003800000 */
[----:B------:R-:W-:Y:S01]  /*4b830*/  R2UR UR4, R0 ;  /* 0x00000000000472ca */ /* 0x000fe200000e0000 */
[----:B------:R-:W-:Y:S01]  /*4b840*/  VOTEU.ANY UR5, UPT, PT ;  /* 0x0000000000057886 */ /* 0x000fe200038e0100 */
[----:B------:R-:W0:Y:S01]  /*4b850*/  S2R R0, SR_LANEID ;  /* 0x0000000000007919 */ /* 0x000e220000000000 */
[----:B------:R-:W-:-:S10]  /*4b860*/  UFLO.U32 UR5, UR5 ;  /* 0x00000005000572bd */ /* 0x000fd400080e0000 */
[----:B------:R-:W-:-:S06]  /*4b870*/  ULOP3.LUT UR4, URZ, UR4, URZ, 0x33, !UPT ;  /* 0x00000004ff047292 */ /* 0x000fcc000f8e33ff */
[----:B------:R-:W-:-:S04]  /*4b880*/  IMAD.U32 R2, RZ, RZ, UR4 ;  /* 0x00000004ff027e24 */ /* 0x000fc8000f8e00ff */
[----:B------:R-:W1:Y:S02]  /*4b890*/  REDUX UR7, R2 ;  /* 0x00000000020773c4 */ /* 0x000e640000000000 */
[----:B------:R2:W-:Y:S01]  /*4b8a0*/  UTCATOMSWS.AND URZ, UR4 ;  /* 0x0000000400ff79e3 */ /* 0x0005e20008000000 */
[----:B0-----:R-:W-:Y:S01]  /*4b8b0*/  ISETP.EQ.U32.AND P0, PT, R0, UR5, PT ;  /* 0x0000000500007c0c */ /* 0x001fe2000bf02070 */
[----:B-1----:R-:W-:-:S12]  /*4b8c0*/  IMAD.U32 R0, RZ, RZ, UR7 ;  /* 0x00000007ff007e24 */ /* 0x002fd8000f8e00ff */
[----:B------:R2:W-:Y:S01]  /*4b8d0*/  @P0 ATOMS.AND RZ, [UR6], R0 ;  /* 0x00000000ffff098c */ /* 0x0005e2000a800006 */
[----:B------:R-:W-:Y:S05]  /*4b8e0*/  BRA `(.L_x_13) ;  /* 0x0000000000147947 */ /* 0x000fea0003800000 */
.L_x_15:
[----:B------:R-:W-:-:S07]  /*4b8f0*/  MOV R2, 0x4b910 ;  /* 0x0004b91000027802 */ /* 0x000fce0000000f00 */
[----:B------:R-:W-:Y:S05]  /*4b900*/  CALL.REL.NOINC `($__internal_0_$__cuda_sm10x_tcgen05_guardrail_trap_col_being_dealloced_not_returned_by_alloc) ;  /* 0x00000000002c7944 */ /* 0x000fea0003c00000 */
[----:B------:R-:W-:Y:S05]  /*4b910*/  BRA `(.L_x_13) ;  /* 0x0000000000087947 */ /* 0x000fea0003800000 */
.L_x_14:
[----:B------:R-:W-:-:S07]  /*4b920*/  MOV R2, 0x4b940 ;  /* 0x0004b94000027802 */ /* 0x000fce0000000f00 */
[----:B------:R-:W-:Y:S05]  /*4b930*/  CALL.REL.NOINC `($__internal_2_$__cuda_sm10x_tcgen05_guardrail_trap_unallocated_columns_being_dealloced) ;  /* 0x0000000000387944 */ /* 0x000fea0003c00000 */
.L_x_13:
[----:B------:R-:W-:Y:S01]  /*4b940*/  NOP ;  /* 0x0000000000007918 */ /* 0x000fe20000000000 */
[----:B--2---:R-:W-:Y:S05]  /*4b950*/  EXIT ;  /* 0x000000000000794d */ /* 0x004fea0003800000 */
.L_x_8:
[----:B------:R-:W2:Y:S02]  /*4b960*/  SYNCS.PHASECHK.TRANS64.TRYWAIT P4, [UR11], R10 ;  /* 0x0000000aff0075a7 */ /* 0x000ea4000808110b */
[----:B--2---:R-:W-:Y:S05]  /*4b970*/  @!P4 BRA `(.L_x_8) ;  /* 0xfffffffc00f8c947 */ /* 0x004fea000383ffff */
[----:B------:R-:W-:Y:S05]  /*4b980*/  BRA `(.L_x_16) ;  /* 0xfffffd7800687947 */ /* 0x000fea000383ffff */
.L_x_12:
[----:B------:R-:W0:Y:S02]  /*4b990*/  SYNCS.PHASECHK.TRANS64.TRYWAIT P2, [UR11], R30 ;  /* 0x0000001eff0075a7 */ /* 0x000e24000804110b */
[----:B0-----:R-:W-:Y:S05]  /*4b9a0*/  @!P2 BRA `(.L_x_12) ;  /* 0xfffffffc00f8a947 */ /* 0x001fea000383ffff */
[----:B------:R-:W-:Y:S05]  /*4b9b0*/  BRA `(.L_x_11) ;  /* 0xfffffe7c00507947 */ /* 0x000fea000383ffff */
        .weak           $__internal_0_$__cuda_sm10x_tcgen05_guardrail_trap_col_being_dealloced_not_returned_by_alloc
        .type           $__internal_0_$__cuda_sm10x_tcgen05_guardrail_trap_col_being_dealloced_not_returned_by_alloc,@function
        .size           $__internal_0_$__cuda_sm10x_tcgen05_guardrail_trap_col_being_dealloced_not_returned_by_alloc,($__internal_1_$__cuda_sm10x_tcgen05_guardrail_trap_phase_invalid_during_alloc - $__internal_0_$__cuda_sm10x_tcgen05_guardrail_trap_col_being_dealloced_not_returned_by_alloc)
$__internal_0_$__cuda_sm10x_tcgen05_guardrail_trap_col_being_dealloced_not_returned_by_alloc:
[----:B------:R-:W-:Y:S05]  /*4b9c0*/  BPT.TRAP 0x1 ;  /* 0x000000040000795c */ /* 0x000fea0000300000 */
[----:B------:R-:W-:-:S04]  /*4b9d0*/  IMAD.MOV.U32 R3, RZ, RZ, 0x0 ;  /* 0x00000000ff037424 */ /* 0x000fc800078e00ff */
[----:B------:R-:W-:Y:S05]  /*4b9e0*/  RET.REL.NODEC R2 `(matmul_kernel) ;  /* 0xfffffb4402847950 */ /* 0x000fea0003c3ffff */
        .weak           $__internal_1_$__cuda_sm10x_tcgen05_guardrail_trap_phase_invalid_during_alloc
        .type           $__internal_1_$__cuda_sm10x_tcgen05_guardrail_trap_phase_invalid_during_alloc,@function
        .size           $__internal_1_$__cuda_sm10x_tcgen05_guardrail_trap_phase_invalid_during_alloc,($__internal_2_$__cuda_sm10x_tcgen05_guardrail_trap_unallocated_columns_being_dealloced - $__internal_1_$__cuda_sm10x_tcgen05_guardrail_trap_phase_invalid_during_alloc)
$__internal_1_$__cuda_sm10x_tcgen05_guardrail_trap_phase_invalid_during_alloc:
[----:B------:R-:W-:Y:S05]  /*4b9f0*/  BPT.TRAP 0x1 ;  /* 0x000000040000795c */ /* 0x000fea0000300000 */
[----:B------:R-:W-:-:S04]  /*4ba00*/  IMAD.MOV.U32 R3, RZ, RZ, 0x0 ;  /* 0x00000000ff037424 */ /* 0x000fc800078e00ff */
[----:B------:R-:W-:Y:S05]  /*4ba10*/  RET.REL.NODEC R2 `(matmul_kernel) ;  /* 0xfffffb4402787950 */ /* 0x000fea0003c3ffff */
        .weak           $__internal_2_$__cuda_sm10x_tcgen05_guardrail_trap_unallocated_columns_being_dealloced
        .type           $__internal_2_$__cuda_sm10x_tcgen05_guardrail_trap_unallocated_columns_being_dealloced,@function
        .size           $__internal_2_$__cuda_sm10x_tcgen05_guardrail_trap_unallocated_columns_being_dealloced,(.L_x_20 - $__internal_2_$__cuda_sm10x_tcgen05_guardrail_trap_unallocated_columns_being_dealloced)
$__internal_2_$__cuda_sm10x_tcgen05_guardrail_trap_unallocated_columns_being_dealloced:
[----:B------:R-:W-:Y:S05]  /*4ba20*/  BPT.TRAP 0x1 ;  /* 0x000000040000795c */ /* 0x000fea0000300000 */
[----:B------:R-:W-:-:S04]  /*4ba30*/  IMAD.MOV.U32 R3, RZ, RZ, 0x0 ;  /* 0x00000000ff037424 */ /* 0x000fc800078e00ff */
[----:B------:R-:W-:Y:S05]  /*4ba40*/  RET.REL.NODEC R2 `(matmul_kernel) ;  /* 0xfffffb44026c7950 */ /* 0x000fea0003c3ffff */
.L_x_17:
[----:B------:R-:W-:-:S00]  /*4ba50*/  BRA `(.L_x_17) ;  /* 0xfffffffc00fc7947 */ /* 0x000fc0000383ffff */
[----:B------:R-:W-:-:S00]  /*4ba60*/  NOP ;  /* 0x0000000000007918 */ /* 0x000fc00000000000 */
        /* <DEDUP_REMOVED lines=9> */
.L_x_20:


//--------------------- .nv.shared.matmul_kernel  --------------------------
	.section	.nv.shared.matmul_kernel,"aw",@nobits
	.sectionflags	@""
	.align	16
	.zero		1024


//--------------------- .nv.shared.reserved.0     --------------------------
	.section	.nv.shared.reserved.0,"aw",@nobits
	.align	8
	.weak		__nv_reservedSMEM_offset_0_alias
	.size		__nv_reservedSMEM_offset_0_alias, 0, 64
	.other		__nv_reservedSMEM_offset_0_alias,@"STO_CUDA_RESERVED_SHARED STV_DEFAULT"
__nv_reservedSMEM_offset_0_alias:
	.zero		0
.nv.shared.reserved.0:
	.zero		64
	.weak		__nv_reservedSMEM_allocation_phase
	.type		__nv_reservedSMEM_allocation_phase,@object
	.size		__nv_reservedSMEM_allocation_phase,(.L_0 - __nv_reservedSMEM_allocation_phase)
__nv_reservedSMEM_allocation_phase:
	.zero		1
.L_0:
	.zero		7
	.weak		__nv_reservedSMEM_devtool_atexit_pc
	.type		__nv_reservedSMEM_devtool_atexit_pc,@object
	.size		__nv_reservedSMEM_devtool_atexit_pc,(__nv_reservedSMEM_allocation_mask - __nv_reservedSMEM_devtool_atexit_pc)
__nv_reservedSMEM_devtool_atexit_pc:
	.zero		8
	.weak		__nv_reservedSMEM_allocation_mask
	.type		__nv_reservedSMEM_allocation_mask,@object
	.size		__nv_reservedSMEM_allocation_mask,(.L_2 - __nv_reservedSMEM_allocation_mask)
__nv_reservedSMEM_allocation_mask:
	.zero		4
.L_2:


//--------------------- .nv.constant0.matmul_kernel --------------------------
	.section	.nv.constant0.matmul_kernel,"a",@progbits
	.sectionflags	@""
	.align	4
.nv.constant0.matmul_kernel:
	.zero		976


//--------------------- SYMBOLS --------------------------

	.type		.nv.reservedSmem.offset0,@object
	.size		.nv.reservedSmem.offset0,0x4
	.type		.nv.reservedSmem.cap,@object
	.size		.nv.reservedSmem.cap,0x4
